// auto-generated by cutlass_sweep.fmha — config: {"arch": "sm_90", "direction": "fwd", "dtype": "e4m3", "head_dim": 512, "mask": "causal", "schedule": "cooperative", "tile_kv": 64, "tile_q": 128}
#include "cutlass/cutlass.h"
#include "cute/tensor.hpp"
#include "cutlass/device_kernel.h"
#include "cutlass/kernel_hardware_info.h"
#include "88_hopper_fmha/collective/fmha_fusion.hpp"
#include "88_hopper_fmha/kernel/fmha_kernel_builder.hpp"

using namespace cute;
using Element = cutlass::float_e4m3_t;
using TileShape = Shape<_128, _64, _512>;
using StrideQ = cute::tuple<int, _1, cute::tuple<int, int>>;
using StrideK = cute::tuple<int, _1, cute::tuple<int, int>>;
using StrideV = cute::tuple<cute::_1, int, cute::tuple<int, int>>;

using Kernel = typename cutlass::fmha::kernel::FmhaBuilder<
    Element, float, float,
    TileShape, StrideQ, StrideK, StrideV,
    cutlass::fmha::collective::CausalFusion,
    cutlass::gemm::KernelTmaWarpSpecializedCooperative
  >::Kernel;

auto* _anchor = &cutlass::device_kernel<Kernel>;


// ===== COMPILED SASS (sm_90a) =====

	.target	sm_90a

	.elftype	@"ET_EXEC"


//--------------------- .note.nv.tkinfo           --------------------------
	.section	.note.nv.tkinfo,"",@"SHT_NOTE"
	.sectionflags	@"SHF_NOTE_NV_TKINFO"
	.tkinfo
        /*0018*/ 	.word	0x00000002
        /*0030*/ 	.string	""
        /*0030*/ 	.string	"ptxas"
        /*0030*/ 	.string	"Cuda compilation tools, release 13.0, V13.0.88"
        /*0030*/ 	.string	"Build cuda_13.0.r13.0/compiler.36424714_0"
        /*0030*/ 	.string	"-arch sm_90a -m 64 "



//--------------------- .note.nv.cuinfo           --------------------------
	.section	.note.nv.cuinfo,"",@"SHT_NOTE"
	.sectionflags	@"SHF_NOTE_NV_CUINFO"
        /*0018*/ 	.short	0x0002
        /*001a*/ 	.short	0x005a
        /*001c*/ 	.short	0x0082
	.zero		2


//--------------------- .nv.info                  --------------------------
	.section	.nv.info,"",@"SHT_CUDA_INFO"
	.align	4


	//----- nvinfo : EIATTR_REGCOUNT
	.align		4
        /*0000*/ 	.byte	0x04, 0x2f
        /*0002*/ 	.short	(.L_16 - .L_15)
	.align		4
.L_15:
        /*0004*/ 	.word	index@(_ZN7cutlass13device_kernelINS_4fmha6kernel28FmhaKernelTmaWarpSpecializedINS1_10collective30FmhaMainloopTmaWarpSpecializedINS_12float_e4m3_tEffN4cute5tupleIJNS7_1CILi128EEENS9_ILi64EEENS9_ILi512EEEEEENS8_IJiNS9_ILi1EEENS8_IJiiEEEEEESG_NS8_IJSE_iSF_EEENS4_12CausalFusionEJEEENS4_15FmhaFwdEpilogueIS6_fNS8_IJSB_SC_SB_EEEEENS2_23IndividualTileSchedulerEJEEEEEvNT_6ParamsE)
        /*0008*/ 	.word	0x000000a8


	//----- nvinfo : EIATTR_FRAME_SIZE
	.align		4
.L_16:
        /*000c*/ 	.byte	0x04, 0x11
        /*000e*/ 	.short	(.L_18 - .L_17)
	.align		4
.L_17:
        /*0010*/ 	.word	index@($__internal_0_$__cuda_sm20_rcp_rn_f32_slowpath)
        /*0014*/ 	.word	0x00000648


	//----- nvinfo : EIATTR_FRAME_SIZE
	.align		4
.L_18:
        /*0018*/ 	.byte	0x04, 0x11
        /*001a*/ 	.short	(.L_20 - .L_19)
	.align		4
.L_19:
        /*001c*/ 	.word	index@(_ZN7cutlass13device_kernelINS_4fmha6kernel28FmhaKernelTmaWarpSpecializedINS1_10collective30FmhaMainloopTmaWarpSpecializedINS_12float_e4m3_tEffN4cute5tupleIJNS7_1CILi128EEENS9_ILi64EEENS9_ILi512EEEEEENS8_IJiNS9_ILi1EEENS8_IJiiEEEEEESG_NS8_IJSE_iSF_EEENS4_12CausalFusionEJEEENS4_15FmhaFwdEpilogueIS6_fNS8_IJSB_SC_SB_EEEEENS2_23IndividualTileSchedulerEJEEEEEvNT_6ParamsE)
        /*0020*/ 	.word	0x00000648


	//----- nvinfo : EIATTR_MIN_STACK_SIZE
	.align		4
.L_20:
        /*0024*/ 	.byte	0x04, 0x12
        /*0026*/ 	.short	(.L_22 - .L_21)
	.align		4
.L_21:
        /*0028*/ 	.word	index@(_ZN7cutlass13device_kernelINS_4fmha6kernel28FmhaKernelTmaWarpSpecializedINS1_10collective30FmhaMainloopTmaWarpSpecializedINS_12float_e4m3_tEffN4cute5tupleIJNS7_1CILi128EEENS9_ILi64EEENS9_ILi512EEEEEENS8_IJiNS9_ILi1EEENS8_IJiiEEEEEESG_NS8_IJSE_iSF_EEENS4_12CausalFusionEJEEENS4_15FmhaFwdEpilogueIS6_fNS8_IJSB_SC_SB_EEEEENS2_23IndividualTileSchedulerEJEEEEEvNT_6ParamsE)
        /*002c*/ 	.word	0x00000648
.L_22:


//--------------------- .nv.compat                --------------------------
	.section	.nv.compat,"",@"SHT_CUDA_COMPAT_INFO"
	.align	4
        /*0000*/ 	.byte	0x02, 0x09, 0x01, 0x00, 0x02, 0x02, 0x04, 0x00, 0x02, 0x05, 0x05, 0x00, 0x03, 0x07, 0x01, 0x01
        /*0010*/ 	.byte	0x02, 0x03, 0x01, 0x00, 0x02, 0x06, 0x01, 0x00, 0x04, 0x0b, 0x08, 0x00, 0x00, 0x00, 0x00, 0x00
        /*0020*/ 	.byte	0x00, 0x00, 0x00, 0x00


//--------------------- .nv.info._ZN7cutlass13device_kernelINS_4fmha6kernel28FmhaKernelTmaWarpSpecializedINS1_10collective30FmhaMainloopTmaWarpSpecializedINS_12float_e4m3_tEffN4cute5tupleIJNS7_1CILi128EEENS9_ILi64EEENS9_ILi512EEEEEENS8_IJiNS9_ILi1EEENS8_IJiiEEEEEESG_NS8_IJSE_iSF_EEENS4_12CausalFusionEJEEENS4_15FmhaFwdEpilogueIS6_fNS8_IJSB_SC_SB_EEEEENS2_23IndividualTileSchedulerEJEEEEEvNT_6ParamsE --------------------------
	.section	.nv.info._ZN7cutlass13device_kernelINS_4fmha6kernel28FmhaKernelTmaWarpSpecializedINS1_10collective30FmhaMainloopTmaWarpSpecializedINS_12float_e4m3_tEffN4cute5tupleIJNS7_1CILi128EEENS9_ILi64EEENS9_ILi512EEEEEENS8_IJiNS9_ILi1EEENS8_IJiiEEEEEESG_NS8_IJSE_iSF_EEENS4_12CausalFusionEJEEENS4_15FmhaFwdEpilogueIS6_fNS8_IJSB_SC_SB_EEEEENS2_23IndividualTileSchedulerEJEEEEEvNT_6ParamsE,"",@"SHT_CUDA_INFO"
	.sectionflags	@""
	.align	4


	//----- nvinfo : EIATTR_CUDA_API_VERSION
	.align		4
        /*0000*/ 	.byte	0x04, 0x37
        /*0002*/ 	.short	(.L_24 - .L_23)
.L_23:
        /*0004*/ 	.word	0x00000082


	//----- nvinfo : EIATTR_KPARAM_INFO
	.align		4
.L_24:
        /*0008*/ 	.byte	0x04, 0x17
        /*000a*/ 	.short	(.L_26 - .L_25)
.L_25:
        /*000c*/ 	.word	0x00000000
        /*0010*/ 	.short	0x0000
        /*0012*/ 	.short	0x0070
        /*0014*/ 	.byte	0x00, 0xf0, 0x01, 0x20


	//----- nvinfo : EIATTR_SPARSE_MMA_MASK
	.align		4
.L_26:
        /*0018*/ 	.byte	0x03, 0x50
        /*001a*/ 	.short	0x0000


	//----- nvinfo : EIATTR_MAXREG_COUNT
	.align		4
        /*001c*/ 	.byte	0x03, 0x1b
        /*001e*/ 	.short	0x00a8


	//----- nvinfo : EIATTR_NUM_BARRIERS
	.align		4
        /*0020*/ 	.byte	0x02, 0x4c
        /*0022*/ 	.byte	0x02
	.zero		1


	//----- nvinfo : EIATTR_EXTERNS
	.align		4
        /*0024*/ 	.byte	0x04, 0x0f
        /*0026*/ 	.short	(.L_28 - .L_27)


	//   ....[0]....
	.align		4
.L_27:
        /*0028*/ 	.word	index@(__assertfail)


	//----- nvinfo : EIATTR_ANNOTATIONS
	.align		4
.L_28:
        /*002c*/ 	.byte	0x04, 0x55
        /*002e*/ 	.short	(.L_30 - .L_29)


	//   ....[0]....
.L_29:
        /*0030*/ 	.word	0x00000001
        /*0034*/ 	.byte	0x20, 0x02, 0x00, 0x00, 0x01, 0x00, 0x00, 0x00, 0x80, 0x0a, 0x00, 0x00, 0x01, 0x00, 0x00, 0x00
        /* <DEDUP_REMOVED lines=1117> */
        /*4614*/ 	.byte	0x50, 0xb3, 0x01, 0x00


	//----- nvinfo : EIATTR_MERCURY_ISA_VERSION
	.align		4
.L_30:
        /*4618*/ 	.byte	0x03, 0x5f
        /*461a*/ 	.short	0x0101


	//----- nvinfo : EIATTR_INT_WARP_WIDE_INSTR_OFFSETS
	.align		4
        /*461c*/ 	.byte	0x04, 0x31
        /*461e*/ 	.short	(.L_32 - .L_31)


	//   ....[0]....
.L_31:
        /*4620*/ 	.word	0x00000720


	//   ....[1]....
        /*4624*/ 	.word	0x00000730


	//   ....[2]....
        /*4628*/ 	.word	0x00000740


	//   ....[3]....
        /*462c*/ 	.word	0x00000750


	//   ....[4]....
        /*4630*/ 	.word	0x000007c0


	//----- nvinfo : EIATTR_COOP_GROUP_MASK_REGIDS
	.align		4
.L_32:
        /*4634*/ 	.byte	0x04, 0x29
        /*4636*/ 	.short	(.L_34 - .L_33)


	//   ....[0]....
.L_33:
        /*4638*/ 	.word	0xffffffff


	//   ....[1]....
        /*463c*/ 	.word	0xffffffff


	//   ....[2]....
        /*4640*/ 	.word	0xffffffff


	//   ....[3]....
        /*4644*/ 	.word	0xffffffff


	//   ....[4]....
        /*4648*/ 	.word	0xffffffff


	//   ....[5]....
        /*464c*/ 	.word	0xffffffff


	//   ....[6]....
        /*4650*/ 	.word	0xffffffff


	//   ....[7]....
        /*4654*/ 	.word	0xffffffff


	//   ....[8]....
        /*4658*/ 	.word	0xffffffff


	//   ....[9]....
        /*465c*/ 	.word	0xffffffff


	//   ....[10]....
        /*4660*/ 	.word	0xffffffff


	//   ....[11]....
        /*4664*/ 	.word	0xffffffff


	//   ....[12]....
        /*4668*/ 	.word	0xffffffff


	//   ....[13]....
        /*466c*/ 	.word	0xffffffff


	//   ....[14]....
        /*4670*/ 	.word	0xffffffff


	//   ....[15]....
        /*4674*/ 	.word	0xffffffff


	//   ....[16]....
        /*4678*/ 	.word	0xffffffff


	//   ....[17]....
        /*467c*/ 	.word	0xffffffff


	//   ....[18]....
        /*4680*/ 	.word	0xffffffff


	//   ....[19]....
        /*4684*/ 	.word	0xffffffff


	//   ....[20]....
        /*4688*/ 	.word	0xffffffff


	//   ....[21]....
        /*468c*/ 	.word	0xffffffff


	//   ....[22]....
        /*4690*/ 	.word	0xffffffff


	//   ....[23]....
        /*4694*/ 	.word	0xffffffff


	//   ....[24]....
        /*4698*/ 	.word	0xffffffff


	//   ....[25]....
        /*469c*/ 	.word	0xffffffff


	//   ....[26]....
        /*46a0*/ 	.word	0xffffffff


	//   ....[27]....
        /*46a4*/ 	.word	0xffffffff


	//   ....[28]....
        /*46a8*/ 	.word	0xffffffff


	//   ....[29]....
        /*46ac*/ 	.word	0xffffffff


	//   ....[30]....
        /*46b0*/ 	.word	0xffffffff


	//   ....[31]....
        /*46b4*/ 	.word	0xffffffff


	//   ....[32]....
        /*46b8*/ 	.word	0xffffffff


	//   ....[33]....
        /*46bc*/ 	.word	0xffffffff


	//   ....[34]....
        /*46c0*/ 	.word	0xffffffff


	//   ....[35]....
        /*46c4*/ 	.word	0xffffffff


	//   ....[36]....
        /*46c8*/ 	.word	0xffffffff


	//   ....[37]....
        /*46cc*/ 	.word	0xffffffff


	//   ....[38]....
        /*46d0*/ 	.word	0xffffffff


	//   ....[39]....
        /*46d4*/ 	.word	0xffffffff


	//   ....[40]....
        /*46d8*/ 	.word	0xffffffff


	//   ....[41]....
        /*46dc*/ 	.word	0xffffffff


	//   ....[42]....
        /*46e0*/ 	.word	0xffffffff


	//   ....[43]....
        /*46e4*/ 	.word	0xffffffff


	//   ....[44]....
        /*46e8*/ 	.word	0xffffffff


	//   ....[45]....
        /*46ec*/ 	.word	0xffffffff


	//----- nvinfo : EIATTR_COOP_GROUP_INSTR_OFFSETS
	.align		4
.L_34:
        /*46f0*/ 	.byte	0x04, 0x28
        /*46f2*/ 	.short	(.L_36 - .L_35)


	//   ....[0]....
.L_35:
        /*46f4*/ 	.word	0x00000060


	//   ....[1]....
        /*46f8*/ 	.word	0x00000090


	//   ....[2]....
        /*46fc*/ 	.word	0x000001c0


	//   ....[3]....
        /*4700*/ 	.word	0x000003a0


	//   ....[4]....
        /*4704*/ 	.word	0x00000560


	//   ....[5]....
        /*4708*/ 	.word	0x000006c0


	//   ....[6]....
        /*470c*/ 	.word	0x00002120


	//   ....[7]....
        /*4710*/ 	.word	0x00002200


	//   ....[8]....
        /*4714*/ 	.word	0x00002250


	//   ....[9]....
        /*4718*/ 	.word	0x00002320


	//   ....[10]....
        /*471c*/ 	.word	0x000037e0


	//   ....[11]....
        /*4720*/ 	.word	0x00003800


	//   ....[12]....
        /*4724*/ 	.word	0x00003810


	//   ....[13]....
        /*4728*/ 	.word	0x00003820


	//   ....[14]....
        /*472c*/ 	.word	0x00003830


	//   ....[15]....
        /*4730*/ 	.word	0x00003840


	//   ....[16]....
        /*4734*/ 	.word	0x00003850


	//   ....[17]....
        /*4738*/ 	.word	0x00003860


	//   ....[18]....
        /*473c*/ 	.word	0x00005f80


	//   ....[19]....
        /*4740*/ 	.word	0x00005fe0


	//   ....[20]....
        /*4744*/ 	.word	0x00007e70


	//   ....[21]....
        /*4748*/ 	.word	0x00007e90


	//   ....[22]....
        /*474c*/ 	.word	0x00009660


	//   ....[23]....
        /*4750*/ 	.word	0x00009670


	//   ....[24]....
        /*4754*/ 	.word	0x00009680


	//   ....[25]....
        /*4758*/ 	.word	0x00009690


	//   ....[26]....
        /*475c*/ 	.word	0x000096a0


	//   ....[27]....
        /*4760*/ 	.word	0x000096b0


	//   ....[28]....
        /*4764*/ 	.word	0x000096c0


	//   ....[29]....
        /*4768*/ 	.word	0x000096d0


	//   ....[30]....
        /*476c*/ 	.word	0x0000d4f0


	//   ....[31]....
        /*4770*/ 	.word	0x0000d550


	//   ....[32]....
        /*4774*/ 	.word	0x0000f190


	//   ....[33]....
        /*4778*/ 	.word	0x0000f370


	//   ....[34]....
        /*477c*/ 	.word	0x00010e00


	//   ....[35]....
        /*4780*/ 	.word	0x00010e20


	//   ....[36]....
        /*4784*/ 	.word	0x00010e40


	//   ....[37]....
        /*4788*/ 	.word	0x00010e60


	//   ....[38]....
        /*478c*/ 	.word	0x00010e80


	//   ....[39]....
        /*4790*/ 	.word	0x00010ea0


	//   ....[40]....
        /*4794*/ 	.word	0x00010ec0


	//   ....[41]....
        /*4798*/ 	.word	0x00010ee0


	//   ....[42]....
        /*479c*/ 	.word	0x00013d30


	//   ....[43]....
        /*47a0*/ 	.word	0x00013d70


	//   ....[44]....
        /*47a4*/ 	.word	0x00013db0


	//   ....[45]....
        /*47a8*/ 	.word	0x00013dc0


	//----- nvinfo : EIATTR_REG_RECONFIG
	.align		4
.L_36:
        /*47ac*/ 	.byte	0x01, 0x54
	.zero		2


	//----- nvinfo : EIATTR_SYSCALL_OFFSETS
	.align		4
        /*47b0*/ 	.byte	0x04, 0x46
        /*47b2*/ 	.short	(.L_38 - .L_37)


	//   ....[0]....
.L_37:
        /*47b4*/ 	.word	0x00016250


	//   ....[1]....
        /*47b8*/ 	.word	0x000163d0


	//----- nvinfo : EIATTR_MBARRIER_INSTR_OFFSETS
	.align		4
.L_38:
        /*47bc*/ 	.byte	0x04, 0x39
        /*47be*/ 	.short	(.L_40 - .L_39)


	//   ....[0]....
.L_39:
        /*47c0*/ 	.word	0x00000350
        /*47c4*/ 	.word	0x000000ff
        /*47c8*/ 	.word	0x00038050
        /*47cc*/ 	.short	0x0100
        /*47ce*/ 	.byte	0x09
	.zero		1


	//   ....[1]....
        /*47d0*/ 	.word	0x00000360
        /*47d4*/ 	.word	0x000000ff
        /*47d8*/ 	.word	0x00038060
        /*47dc*/ 	.short	0x0100
        /*47de*/ 	.byte	0x09
	.zero		1


	//   ....[2]....
        /*47e0*/ 	.word	0x00000370
        /*47e4*/ 	.word	0x000000ff
        /*47e8*/ 	.word	0x00038058
        /*47ec*/ 	.short	0x0100
        /*47ee*/ 	.byte	0x09
	.zero		1


	//   ....[3]....
        /*47f0*/ 	.word	0x00000380
        /*47f4*/ 	.word	0x000000ff
        /*47f8*/ 	.word	0x00038068
        /*47fc*/ 	.short	0x0100
        /*47fe*/ 	.byte	0x09
	.zero		1


	//   ....[4]....
        /*4800*/ 	.word	0x000004b0
        /*4804*/ 	.word	0x000000ff
        /*4808*/ 	.word	0x00038000
        /*480c*/ 	.short	0x0100
        /*480e*/ 	.byte	0x09
	.zero		1


	//   ....[5]....
        /*4810*/ 	.word	0x000004c0
        /*4814*/ 	.word	0x000000ff
        /*4818*/ 	.word	0x00038028
        /*481c*/ 	.short	0x0100
        /*481e*/ 	.byte	0x09
	.zero		1


	//   ....[6]....
        /*4820*/ 	.word	0x000004d0
        /*4824*/ 	.word	0x000000ff
        /*4828*/ 	.word	0x00038008
        /*482c*/ 	.short	0x0100
        /*482e*/ 	.byte	0x09
	.zero		1


	//   ....[7]....
        /*4830*/ 	.word	0x000004e0
        /*4834*/ 	.word	0x000000ff
        /*4838*/ 	.word	0x00038030
        /*483c*/ 	.short	0x0100
        /*483e*/ 	.byte	0x09
	.zero		1


	//   ....[8]....
        /*4840*/ 	.word	0x000004f0
        /*4844*/ 	.word	0x000000ff
        /*4848*/ 	.word	0x00038010
        /*484c*/ 	.short	0x0100
        /*484e*/ 	.byte	0x09
	.zero		1


	//   ....[9]....
        /*4850*/ 	.word	0x00000500
        /*4854*/ 	.word	0x000000ff
        /*4858*/ 	.word	0x00038038
        /*485c*/ 	.short	0x0100
        /*485e*/ 	.byte	0x09
	.zero		1


	//   ....[10]....
        /*4860*/ 	.word	0x00000510
        /*4864*/ 	.word	0x000000ff
        /*4868*/ 	.word	0x00038018
        /*486c*/ 	.short	0x0100
        /*486e*/ 	.byte	0x09
	.zero		1


	//   ....[11]....
        /*4870*/ 	.word	0x00000520
        /*4874*/ 	.word	0x000000ff
        /*4878*/ 	.word	0x00038040
        /*487c*/ 	.short	0x0100
        /*487e*/ 	.byte	0x09
	.zero		1


	//   ....[12]....
        /*4880*/ 	.word	0x00000530
        /*4884*/ 	.word	0x000000ff
        /*4888*/ 	.word	0x00038020
        /*488c*/ 	.short	0x0100
        /*488e*/ 	.byte	0x09
	.zero		1


	//   ....[13]....
        /*4890*/ 	.word	0x00000540
        /*4894*/ 	.word	0x000000ff
        /*4898*/ 	.word	0x00038048
        /*489c*/ 	.short	0x0100
        /*489e*/ 	.byte	0x09
	.zero		1


	//   ....[14]....
        /*48a0*/ 	.word	0x00000670
        /*48a4*/ 	.word	0x000000ff
        /*48a8*/ 	.word	0x00038070
        /*48ac*/ 	.short	0x0100
        /*48ae*/ 	.byte	0x09
	.zero		1


	//   ....[15]....
        /*48b0*/ 	.word	0x00000680
        /*48b4*/ 	.word	0x000000ff
        /*48b8*/ 	.word	0x00038080
        /*48bc*/ 	.short	0x0100
        /*48be*/ 	.byte	0x09
	.zero		1


	//   ....[16]....
        /*48c0*/ 	.word	0x00000690
        /*48c4*/ 	.word	0x000000ff
        /*48c8*/ 	.word	0x00038078
        /*48cc*/ 	.short	0x0100
        /*48ce*/ 	.byte	0x09
	.zero		1


	//   ....[17]....
        /*48d0*/ 	.word	0x000006a0
        /*48d4*/ 	.word	0x000000ff
        /*48d8*/ 	.word	0x00038088
        /*48dc*/ 	.short	0x0100
        /*48de*/ 	.byte	0x09
	.zero		1


	//   ....[18]....
        /*48e0*/ 	.word	0x000007e0
        /*48e4*/ 	.word	0x000000ff
        /*48e8*/ 	.word	0x00038090
        /*48ec*/ 	.short	0x0100
        /*48ee*/ 	.byte	0x06
	.zero		1


	//   ....[19]....
        /*48f0*/ 	.word	0x000007f0
        /*48f4*/ 	.word	0x000000ff
        /*48f8*/ 	.word	0x00038098
        /*48fc*/ 	.short	0x0100
        /*48fe*/ 	.byte	0x06
	.zero		1


	//   ....[20]....
        /*4900*/ 	.word	0x00000800
        /*4904*/ 	.word	0x000000ff
        /*4908*/ 	.word	0x000380a0
        /*490c*/ 	.short	0x0100
        /*490e*/ 	.byte	0x06
	.zero		1


	//   ....[21]....
        /*4910*/ 	.word	0x00000810
        /*4914*/ 	.word	0x000000ff
        /*4918*/ 	.word	0x000380a8
        /*491c*/ 	.short	0x0100
        /*491e*/ 	.byte	0x06
	.zero		1


	//   ....[22]....
        /*4920*/ 	.word	0x00000910
        /*4924*/ 	.word	0x000000ff
        /*4928*/ 	.word	0x000380c0
        /*492c*/ 	.short	0x0100
        /*492e*/ 	.byte	0x09
	.zero		1


	//   ....[23]....
        /*4930*/ 	.word	0x00000920
        /*4934*/ 	.word	0x000000ff
        /*4938*/ 	.word	0x000380e0
        /*493c*/ 	.short	0x0100
        /*493e*/ 	.byte	0x09
	.zero		1


	//   ....[24]....
        /*4940*/ 	.word	0x00000930
        /*4944*/ 	.word	0x000000ff
        /*4948*/ 	.word	0x000380c8
        /*494c*/ 	.short	0x0100
        /*494e*/ 	.byte	0x09
	.zero		1


	//   ....[25]....
        /*4950*/ 	.word	0x00000940
        /*4954*/ 	.word	0x000000ff
        /*4958*/ 	.word	0x000380e8
        /*495c*/ 	.short	0x0100
        /*495e*/ 	.byte	0x09
	.zero		1


	//   ....[26]....
        /*4960*/ 	.word	0x00000950
        /*4964*/ 	.word	0x000000ff
        /*4968*/ 	.word	0x000380d0
        /*496c*/ 	.short	0x0100
        /*496e*/ 	.byte	0x09
	.zero		1


	//   ....[27]....
        /*4970*/ 	.word	0x00000960
        /*4974*/ 	.word	0x000000ff
        /*4978*/ 	.word	0x000380f0
        /*497c*/ 	.short	0x0100
        /*497e*/ 	.byte	0x09
	.zero		1


	//   ....[28]....
        /*4980*/ 	.word	0x00000970
        /*4984*/ 	.word	0x000000ff
        /*4988*/ 	.word	0x000380d8
        /*498c*/ 	.short	0x0100
        /*498e*/ 	.byte	0x09
	.zero		1


	//   ....[29]....
        /*4990*/ 	.word	0x00000980
        /*4994*/ 	.word	0x000000ff
        /*4998*/ 	.word	0x000380f8
        /*499c*/ 	.short	0x0100
        /*499e*/ 	.byte	0x09
	.zero		1


	//   ....[30]....
        /*49a0*/ 	.word	0x00000fa0
        /*49a4*/ 	.word	0x000000ff
        /*49a8*/ 	.word	0x00038050
        /*49ac*/ 	.short	0x010a
        /*49ae*/ 	.byte	0x05
	.zero		1


	//   ....[31]....
        /*49b0*/ 	.word	0x00001090
        /*49b4*/ 	.word	0x000000ff
        /*49b8*/ 	.word	0x00038000
        /*49bc*/ 	.short	0x010a
        /*49be*/ 	.byte	0x3c
	.zero		1


	//   ....[32]....
        /*49c0*/ 	.word	0x00001110
        /*49c4*/ 	.word	0x000000ff
        /*49c8*/ 	.word	0xfffffff8
        /*49cc*/ 	.short	0x010a
        /*49ce*/ 	.byte	0x04
	.zero		1


	//   ....[33]....
        /*49d0*/ 	.word	0x00001cf0
        /*49d4*/ 	.word	0x00000011
        /*49d8*/ 	.word	0x00000000
        /*49dc*/ 	.short	0x0101
        /*49de*/ 	.byte	0x0f
	.zero		1


	//   ....[34]....
        /*49e0*/ 	.word	0x00003910
        /*49e4*/ 	.word	0x000000ff
        /*49e8*/ 	.word	0x00038008
        /*49ec*/ 	.short	0x010a
        /*49ee*/ 	.byte	0x3c
	.zero		1


	//   ....[35]....
        /*49f0*/ 	.word	0x000055c0
        /*49f4*/ 	.word	0x000000ff
        /*49f8*/ 	.word	0x00000000
        /*49fc*/ 	.short	0x0101
        /*49fe*/ 	.byte	0x04
	.zero		1


	//   ....[36]....
        /*4a00*/ 	.word	0x00005720
        /*4a04*/ 	.word	0x000000ff
        /*4a08*/ 	.word	0x00038000
        /*4a0c*/ 	.short	0x010a
        /*4a0e*/ 	.byte	0x05
	.zero		1


	//   ....[37]....
        /*4a10*/ 	.word	0x000097b0
        /*4a14*/ 	.word	0x000000ff
        /*4a18*/ 	.word	0x00038000
        /*4a1c*/ 	.short	0x010a
        /*4a1e*/ 	.byte	0x05
	.zero		1


	//   ....[38]....
        /*4a20*/ 	.word	0x00009c20
        /*4a24*/ 	.word	0x000000ff
        /*4a28*/ 	.word	0x00038000
        /*4a2c*/ 	.short	0x010a
        /*4a2e*/ 	.byte	0x05
	.zero		1


	//   ....[39]....
        /*4a30*/ 	.word	0x0000c470
        /*4a34*/ 	.word	0x000000ff
        /*4a38*/ 	.word	0x00000000
        /*4a3c*/ 	.short	0x0101
        /*4a3e*/ 	.byte	0x05
	.zero		1


	//   ....[40]....
        /*4a40*/ 	.word	0x0000c520
        /*4a44*/ 	.word	0x000000ff
        /*4a48*/ 	.word	0x00000000
        /*4a4c*/ 	.short	0x0101
        /*4a4e*/ 	.byte	0x05
	.zero		1


	//   ....[41]....
        /*4a50*/ 	.word	0x0000c6d0
        /*4a54*/ 	.word	0x000000ff
        /*4a58*/ 	.word	0x00038000
        /*4a5c*/ 	.short	0x010a
        /*4a5e*/ 	.byte	0x05
	.zero		1


	//   ....[42]....
        /*4a60*/ 	.word	0x00010e10
        /*4a64*/ 	.word	0x000000ff
        /*4a68*/ 	.word	0x00038000
        /*4a6c*/ 	.short	0x010a
        /*4a6e*/ 	.byte	0x05
	.zero		1


	//   ....[43]....
        /*4a70*/ 	.word	0x000112c0
        /*4a74*/ 	.word	0x000000ff
        /*4a78*/ 	.word	0x00038000
        /*4a7c*/ 	.short	0x010a
        /*4a7e*/ 	.byte	0x05
	.zero		1


	//   ....[44]....
        /*4a80*/ 	.word	0x00013b60
        /*4a84*/ 	.word	0x000000ff
        /*4a88*/ 	.word	0x00000000
        /*4a8c*/ 	.short	0x0101
        /*4a8e*/ 	.byte	0x05
	.zero		1


	//   ....[45]....
        /*4a90*/ 	.word	0x00013c10
        /*4a94*/ 	.word	0x000000ff
        /*4a98*/ 	.word	0x00000000
        /*4a9c*/ 	.short	0x0101
        /*4a9e*/ 	.byte	0x05
	.zero		1


	//   ....[46]....
        /*4aa0*/ 	.word	0x00015e40
        /*4aa4*/ 	.word	0x000000ff
        /*4aa8*/ 	.word	0x00000008
        /*4aac*/ 	.short	0x010a
        /*4aae*/ 	.byte	0x05
	.zero		1


	//   ....[47]....
        /*4ab0*/ 	.word	0x00019a70
        /*4ab4*/ 	.word	0x00000000
        /*4ab8*/ 	.word	0x00038090
        /*4abc*/ 	.short	0x0101
        /*4abe*/ 	.byte	0x3c
	.zero		1


	//   ....[48]....
        /*4ac0*/ 	.word	0x00019c40
        /*4ac4*/ 	.word	0x00000004
        /*4ac8*/ 	.word	0x00038060
        /*4acc*/ 	.short	0x010a
        /*4ace*/ 	.byte	0x3f
	.zero		1


	//   ....[49]....
        /*4ad0*/ 	.word	0x00019fc0
        /*4ad4*/ 	.word	0x00000002
        /*4ad8*/ 	.word	0x00038028
        /*4adc*/ 	.short	0x010a
        /*4ade*/ 	.byte	0x3f
	.zero		1


	//   ....[50]....
        /*4ae0*/ 	.word	0x0001a350
        /*4ae4*/ 	.word	0x00000004
        /*4ae8*/ 	.word	0x00038060
        /*4aec*/ 	.short	0x010a
        /*4aee*/ 	.byte	0x3f
	.zero		1


	//   ....[51]....
        /*4af0*/ 	.word	0x0001a710
        /*4af4*/ 	.word	0x00000003
        /*4af8*/ 	.word	0x00038028
        /*4afc*/ 	.short	0x010a
        /*4afe*/ 	.byte	0x3f
	.zero		1


	//   ....[52]....
        /*4b00*/ 	.word	0x0001aa20
        /*4b04*/ 	.word	0x00000007
        /*4b08*/ 	.word	0x00038028
        /*4b0c*/ 	.short	0x010a
        /*4b0e*/ 	.byte	0x3f
	.zero		1


	//   ....[53]....
        /*4b10*/ 	.word	0x0001ade0
        /*4b14*/ 	.word	0x00000004
        /*4b18*/ 	.word	0x00038028
        /*4b1c*/ 	.short	0x010a
        /*4b1e*/ 	.byte	0x3f
	.zero		1


	//   ....[54]....
        /*4b20*/ 	.word	0x0001b040
        /*4b24*/ 	.word	0x00000002
        /*4b28*/ 	.word	0x00038050
        /*4b2c*/ 	.short	0x010a
        /*4b2e*/ 	.byte	0x3f
	.zero		1


	//   ....[55]....
        /*4b30*/ 	.word	0x0001b0a0
        /*4b34*/ 	.word	0x00000005
        /*4b38*/ 	.word	0x00038000
        /*4b3c*/ 	.short	0x010a
        /*4b3e*/ 	.byte	0x3f
	.zero		1


	//   ....[56]....
        /*4b40*/ 	.word	0x0001b120
        /*4b44*/ 	.word	0x00000006
        /*4b48*/ 	.word	0xfffffff8
        /*4b4c*/ 	.short	0x010a
        /*4b4e*/ 	.byte	0x3f
	.zero		1


	//   ....[57]....
        /*4b50*/ 	.word	0x0001b180
        /*4b54*/ 	.word	0x0000000d
        /*4b58*/ 	.word	0x00038008
        /*4b5c*/ 	.short	0x010a
        /*4b5e*/ 	.byte	0x3f
	.zero		1


	//   ....[58]....
        /*4b60*/ 	.word	0x0001b1e0
        /*4b64*/ 	.word	0x00000007
        /*4b68*/ 	.word	0x00038000
        /*4b6c*/ 	.short	0x010a
        /*4b6e*/ 	.byte	0x3f
	.zero		1


	//   ....[59]....
        /*4b70*/ 	.word	0x0001b240
        /*4b74*/ 	.word	0x00000000
        /*4b78*/ 	.word	0x00038000
        /*4b7c*/ 	.short	0x010a
        /*4b7e*/ 	.byte	0x3f
	.zero		1


	//   ....[60]....
        /*4b80*/ 	.word	0x0001b2a0
        /*4b84*/ 	.word	0x00000008
        /*4b88*/ 	.word	0x00038000
        /*4b8c*/ 	.short	0x010a
        /*4b8e*/ 	.byte	0x3f
	.zero		1


	//   ....[61]....
        /*4b90*/ 	.word	0x0001b300
        /*4b94*/ 	.word	0x00000000
        /*4b98*/ 	.word	0x00038000
        /*4b9c*/ 	.short	0x010a
        /*4b9e*/ 	.byte	0x3f
	.zero		1


	//   ....[62]....
        /*4ba0*/ 	.word	0x0001b380
        /*4ba4*/ 	.word	0x00000003
        /*4ba8*/ 	.word	0x00000008
        /*4bac*/ 	.short	0x010a
        /*4bae*/ 	.byte	0x3f
	.zero		1


	//   ....[63]....
        /*4bb0*/ 	.word	0x0001b3d0
        /*4bb4*/ 	.word	0x00000004
        /*4bb8*/ 	.word	0x00038060
        /*4bbc*/ 	.short	0x010a
        /*4bbe*/ 	.byte	0x3f
	.zero		1


	//   ....[64]....
        /*4bc0*/ 	.word	0x0001b420
        /*4bc4*/ 	.word	0x00000002
        /*4bc8*/ 	.word	0x00038028
        /*4bcc*/ 	.short	0x010a
        /*4bce*/ 	.byte	0x3f
	.zero		1


	//   ....[65]....
        /*4bd0*/ 	.word	0x0001b470
        /*4bd4*/ 	.word	0x00000004
        /*4bd8*/ 	.word	0x00038060
        /*4bdc*/ 	.short	0x010a
        /*4bde*/ 	.byte	0x3f
	.zero		1


	//   ....[66]....
        /*4be0*/ 	.word	0x0001b4c0
        /*4be4*/ 	.word	0x00000003
        /*4be8*/ 	.word	0x00038028
        /*4bec*/ 	.short	0x010a
        /*4bee*/ 	.byte	0x3f
	.zero		1


	//   ....[67]....
        /*4bf0*/ 	.word	0x0001b510
        /*4bf4*/ 	.word	0x00000007
        /*4bf8*/ 	.word	0x00038028
        /*4bfc*/ 	.short	0x010a
        /*4bfe*/ 	.byte	0x3f
	.zero		1


	//   ....[68]....
        /*4c00*/ 	.word	0x0001b560
        /*4c04*/ 	.word	0x00000004
        /*4c08*/ 	.word	0x00038028
        /*4c0c*/ 	.short	0x010a
        /*4c0e*/ 	.byte	0x3f
	.zero		1


	//----- nvinfo : EIATTR_NUM_MBARRIERS
	.align		4
.L_40:
        /*4c10*/ 	.byte	0x03, 0x38
        /*4c12*/ 	.short	0x001e


	//----- nvinfo : EIATTR_EXIT_INSTR_OFFSETS
	.align		4
        /*4c14*/ 	.byte	0x04, 0x1c
        /*4c16*/ 	.short	(.L_42 - .L_41)


	//   ....[0]....
.L_41:
        /*4c18*/ 	.word	0x00000a30


	//   ....[1]....
        /*4c1c*/ 	.word	0x00019a80


	//   ....[2]....
        /*4c20*/ 	.word	0x00019ac0


	//   ....[3]....
        /*4c24*/ 	.word	0x0001a920


	//   ....[4]....
        /*4c28*/ 	.word	0x0001b020


	//----- nvinfo : EIATTR_MAX_THREADS
	.align		4
.L_42:
        /*4c2c*/ 	.byte	0x04, 0x05
        /*4c2e*/ 	.short	(.L_44 - .L_43)
.L_43:
        /*4c30*/ 	.word	0x00000180
        /*4c34*/ 	.word	0x00000001
        /*4c38*/ 	.word	0x00000001


	//----- nvinfo : EIATTR_CRS_STACK_SIZE
	.align		4
.L_44:
        /*4c3c*/ 	.byte	0x04, 0x1e
        /*4c3e*/ 	.short	(.L_46 - .L_45)
.L_45:
        /*4c40*/ 	.word	0x00000000


	//----- nvinfo : EIATTR_CBANK_PARAM_SIZE
	.align		4
.L_46:
        /*4c44*/ 	.byte	0x03, 0x19
        /*4c46*/ 	.short	0x0870


	//----- nvinfo : EIATTR_PARAM_CBANK
	.align		4
        /*4c48*/ 	.byte	0x04, 0x0a
        /*4c4a*/ 	.short	(.L_48 - .L_47)
	.align		4
.L_47:
        /*4c4c*/ 	.word	index@(.nv.constant0._ZN7cutlass13device_kernelINS_4fmha6kernel28FmhaKernelTmaWarpSpecializedINS1_10collective30FmhaMainloopTmaWarpSpecializedINS_12float_e4m3_tEffN4cute5tupleIJNS7_1CILi128EEENS9_ILi64EEENS9_ILi512EEEEEENS8_IJiNS9_ILi1EEENS8_IJiiEEEEEESG_NS8_IJSE_iSF_EEENS4_12CausalFusionEJEEENS4_15FmhaFwdEpilogueIS6_fNS8_IJSB_SC_SB_EEEEENS2_23IndividualTileSchedulerEJEEEEEvNT_6ParamsE)
        /*4c50*/ 	.short	0x0210
        /*4c52*/ 	.short	0x0870


	//----- nvinfo : EIATTR_SW_WAR
	.align		4
.L_48:
        /*4c54*/ 	.byte	0x04, 0x36
        /*4c56*/ 	.short	(.L_50 - .L_49)
.L_49:
        /*4c58*/ 	.word	0x00000008
.L_50:


//--------------------- .nv.callgraph             --------------------------
	.section	.nv.callgraph,"",@"SHT_CUDA_CALLGRAPH"
	.align	4
	.sectionentsize	8
	.align		4
        /*0000*/ 	.word	0x00000000
	.align		4
        /*0004*/ 	.word	0xffffffff
	.align		4
        /*0008*/ 	.word	index@(_ZN7cutlass13device_kernelINS_4fmha6kernel28FmhaKernelTmaWarpSpecializedINS1_10collective30FmhaMainloopTmaWarpSpecializedINS_12float_e4m3_tEffN4cute5tupleIJNS7_1CILi128EEENS9_ILi64EEENS9_ILi512EEEEEENS8_IJiNS9_ILi1EEENS8_IJiiEEEEEESG_NS8_IJSE_iSF_EEENS4_12CausalFusionEJEEENS4_15FmhaFwdEpilogueIS6_fNS8_IJSB_SC_SB_EEEEENS2_23IndividualTileSchedulerEJEEEEEvNT_6ParamsE)
	.align		4
        /*000c*/ 	.word	index@(__assertfail)
	.align		4
        /*0010*/ 	.word	0x00000000
	.align		4
        /*0014*/ 	.word	0xfffffffe
	.align		4
        /*0018*/ 	.word	0x00000000
	.align		4
        /*001c*/ 	.word	0xfffffffd
	.align		4
        /*0020*/ 	.word	0x00000000
	.align		4
        /*0024*/ 	.word	0xfffffffc


//--------------------- .nv.constant4             --------------------------
	.section	.nv.constant4,"a",@progbits
	.align	8
	.align		8
.nv.constant4:
        /*0000*/ 	.dword	__assertfail
	.align		8
        /*0008*/ 	.dword	__unnamed_1
	.align		8
        /*0010*/ 	.dword	__unnamed_2
	.align		8
        /*0018*/ 	.dword	_ZN39_INTERNAL_41df58ca_4_k_cu_5d027b0f_32184cuda3std3__45__cpo5beginE
	.align		8
        /*0020*/ 	.dword	_ZN39_INTERNAL_41df58ca_4_k_cu_5d027b0f_32184cuda3std3__45__cpo3endE
	.align		8
        /*0028*/ 	.dword	_ZN39_INTERNAL_41df58ca_4_k_cu_5d027b0f_32184cuda3std3__45__cpo6cbeginE
	.align		8
        /*0030*/ 	.dword	_ZN39_INTERNAL_41df58ca_4_k_cu_5d027b0f_32184cuda3std3__45__cpo4cendE
	.align		8
        /*0038*/ 	.dword	_ZN39_INTERNAL_41df58ca_4_k_cu_5d027b0f_32184cuda3std3__441_GLOBAL__N__41df58ca_4_k_cu_5d027b0f_32186ignoreE
	.align		8
        /*0040*/ 	.dword	_ZN39_INTERNAL_41df58ca_4_k_cu_5d027b0f_32184cuda3std3__419piecewise_constructE
	.align		8
        /*0048*/ 	.dword	_ZN39_INTERNAL_41df58ca_4_k_cu_5d027b0f_32184cuda3std3__48in_placeE
	.align		8
        /*0050*/ 	.dword	_ZN39_INTERNAL_41df58ca_4_k_cu_5d027b0f_32184cuda3std6ranges3__45__cpo4swapE
	.align		8
        /*0058*/ 	.dword	_ZN39_INTERNAL_41df58ca_4_k_cu_5d027b0f_32184cuda3std6ranges3__45__cpo9iter_moveE
	.align		8
        /*0060*/ 	.dword	_ZN39_INTERNAL_41df58ca_4_k_cu_5d027b0f_32184cute7productE
	.align		8
        /*0068*/ 	.dword	_ZN39_INTERNAL_41df58ca_4_k_cu_5d027b0f_32184cute1_E
	.align		8
        /*0070*/ 	.dword	$str$24
	.align		8
        /*0078*/ 	.dword	$str$25


//--------------------- .text._ZN7cutlass13device_kernelINS_4fmha6kernel28FmhaKernelTmaWarpSpecializedINS1_10collective30FmhaMainloopTmaWarpSpecializedINS_12float_e4m3_tEffN4cute5tupleIJNS7_1CILi128EEENS9_ILi64EEENS9_ILi512EEEEEENS8_IJiNS9_ILi1EEENS8_IJiiEEEEEESG_NS8_IJSE_iSF_EEENS4_12CausalFusionEJEEENS4_15FmhaFwdEpilogueIS6_fNS8_IJSB_SC_SB_EEEEENS2_23IndividualTileSchedulerEJEEEEEvNT_6ParamsE --------------------------
	.section	.text._ZN7cutlass13device_kernelINS_4fmha6kernel28FmhaKernelTmaWarpSpecializedINS1_10collective30FmhaMainloopTmaWarpSpecializedINS_12float_e4m3_tEffN4cute5tupleIJNS7_1CILi128EEENS9_ILi64EEENS9_ILi512EEEEEENS8_IJiNS9_ILi1EEENS8_IJiiEEEEEESG_NS8_IJSE_iSF_EEENS4_12CausalFusionEJEEENS4_15FmhaFwdEpilogueIS6_fNS8_IJSB_SC_SB_EEEEENS2_23IndividualTileSchedulerEJEEEEEvNT_6ParamsE,"ax",@progbits
	.align	128
.text._ZN7cutlass13device_kernelINS_4fmha6kernel28FmhaKernelTmaWarpSpecializedINS1_10collective30FmhaMainloopTmaWarpSpecializedINS_12float_e4m3_tEffN4cute5tupleIJNS7_1CILi128EEENS9_ILi64EEENS9_ILi512EEEEEENS8_IJiNS9_ILi1EEENS8_IJiiEEEEEESG_NS8_IJSE_iSF_EEENS4_12CausalFusionEJEEENS4_15FmhaFwdEpilogueIS6_fNS8_IJSB_SC_SB_EEEEENS2_23IndividualTileSchedulerEJEEEEEvNT_6ParamsE:
        .type           _ZN7cutlass13device_kernelINS_4fmha6kernel28FmhaKernelTmaWarpSpecializedINS1_10collective30FmhaMainloopTmaWarpSpecializedINS_12float_e4m3_tEffN4cute5tupleIJNS7_1CILi128EEENS9_ILi64EEENS9_ILi512EEEEEENS8_IJiNS9_ILi1EEENS8_IJiiEEEEEESG_NS8_IJSE_iSF_EEENS4_12CausalFusionEJEEENS4_15FmhaFwdEpilogueIS6_fNS8_IJSB_SC_SB_EEEEENS2_23IndividualTileSchedulerEJEEEEEvNT_6ParamsE,@function
        .size           _ZN7cutlass13device_kernelINS_4fmha6kernel28FmhaKernelTmaWarpSpecializedINS1_10collective30FmhaMainloopTmaWarpSpecializedINS_12float_e4m3_tEffN4cute5tupleIJNS7_1CILi128EEENS9_ILi64EEENS9_ILi512EEEEEENS8_IJiNS9_ILi1EEENS8_IJiiEEEEEESG_NS8_IJSE_iSF_EEENS4_12CausalFusionEJEEENS4_15FmhaFwdEpilogueIS6_fNS8_IJSB_SC_SB_EEEEENS2_23IndividualTileSchedulerEJEEEEEvNT_6ParamsE,(.L_x_132 - _ZN7cutlass13device_kernelINS_4fmha6kernel28FmhaKernelTmaWarpSpecializedINS1_10collective30FmhaMainloopTmaWarpSpecializedINS_12float_e4m3_tEffN4cute5tupleIJNS7_1CILi128EEENS9_ILi64EEENS9_ILi512EEEEEENS8_IJiNS9_ILi1EEENS8_IJiiEEEEEESG_NS8_IJSE_iSF_EEENS4_12CausalFusionEJEEENS4_15FmhaFwdEpilogueIS6_fNS8_IJSB_SC_SB_EEEEENS2_23IndividualTileSchedulerEJEEEEEvNT_6ParamsE)
        .other          _ZN7cutlass13device_kernelINS_4fmha6kernel28FmhaKernelTmaWarpSpecializedINS1_10collective30FmhaMainloopTmaWarpSpecializedINS_12float_e4m3_tEffN4cute5tupleIJNS7_1CILi128EEENS9_ILi64EEENS9_ILi512EEEEEENS8_IJiNS9_ILi1EEENS8_IJiiEEEEEESG_NS8_IJSE_iSF_EEENS4_12CausalFusionEJEEENS4_15FmhaFwdEpilogueIS6_fNS8_IJSB_SC_SB_EEEEENS2_23IndividualTileSchedulerEJEEEEEvNT_6ParamsE,@"STO_CUDA_ENTRY STV_DEFAULT"
_ZN7cutlass13device_kernelINS_4fmha6kernel28FmhaKernelTmaWarpSpecializedINS1_10collective30FmhaMainloopTmaWarpSpecializedINS_12float_e4m3_tEffN4cute5tupleIJNS7_1CILi128EEENS9_ILi64EEENS9_ILi512EEEEEENS8_IJiNS9_ILi1EEENS8_IJiiEEEEEESG_NS8_IJSE_iSF_EEENS4_12CausalFusionEJEEENS4_15FmhaFwdEpilogueIS6_fNS8_IJSB_SC_SB_EEEEENS2_23IndividualTileSchedulerEJEEEEEvNT_6ParamsE:
[----:B------:R-:W1:Y:S02]  /*0000*/  LDC R1, c[0x0][0x28] ;  /* 0x00000a00ff017b82 */ /* 0x000e640000000800 */
[----:B-1----:R-:W-:Y:S01]  /*0010*/  IADD3 R1, R1, -0x648, RZ ;  /* 0xfffff9b801017810 */ /* 0x002fe20007ffe0ff */
[----:B------:R-:W1:Y:S01]  /*0020*/  S2R R0, SR_TID.X ;  /* 0x0000000000007919 */ /* 0x000e620000002100 */
[----:B------:R-:W-:Y:S01]  /*0030*/  ELECT P1, URZ, PT ;  /* 0x00000000003f782f */ /* 0x000fe20003820000 */
[----:B------:R-:W-:Y:S01]  /*0040*/  BSSY B0, `(.L_x_0) ;  /* 0x0000017000007945 */ /* 0x000fe20003800000 */
[----:B-1----:R-:W-:-:S05]  /*0050*/  SHF.R.U32.HI R2, RZ, 0x5, R0 ;  /* 0x00000005ff027819 */ /* 0x002fca0000011600 */
[----:B------:R-:W1:Y:S02]  /*0060*/  SHFL.IDX PT, R3, R2, RZ, 0x1f ;  /* 0x00001fff02037589 */ /* 0x000e6400000e0000 */
[----:B-1----:R-:W-:Y:S02]  /*0070*/  R2UR UR4, R3 ;  /* 0x00000000030472ca */ /* 0x002fe400000e0000 */
[----:B------:R-:W-:-:S06]  /*0080*/  SHF.R.U32.HI R3, RZ, 0x7, R0 ;  /* 0x00000007ff037819 */ /* 0x000fcc0000011600 */
[----:B------:R-:W1:Y:S05]  /*0090*/  SHFL.IDX PT, R3, R3, RZ, 0x1f ;  /* 0x00001fff03037589 */ /* 0x000e6a00000e0000 */
[----:B------:R-:W-:Y:S02]  /*00a0*/  USHF.R.S32.HI UR5, URZ, 0x1f, UR4 ;  /* 0x0000001f3f057899 */ /* 0x000fe40008011404 */
[----:B------:R-:W-:Y:S02]  /*00b0*/  ISETP.NE.OR P0, PT, RZ, UR4, !P1 ;  /* 0x00000004ff007c0c */ /* 0x000fe4000cf05670 */
[----:B------:R-:W-:-:S04]  /*00c0*/  ULEA.HI UR5, UR5, UR4, URZ, 0x2 ;  /* 0x0000000405057291 */ /* 0x000fc8000f8f103f */
[----:B------:R-:W-:-:S04]  /*00d0*/  ULOP3.LUT UR5, UR5, 0xfffffffc, URZ, 0xc0, !UPT ;  /* 0xfffffffc05057892 */ /* 0x000fc8000f8ec03f */
[----:B------:R-:W-:-:S03]  /*00e0*/  UIADD3 UR8, UR4, -UR5, URZ ;  /* 0x8000000504087290 */ /* 0x000fc6000fffe03f */
[----:B------:R-:W-:Y:S09]  /*00f0*/  @P0 BRA `(.L_x_1) ;  /* 0x00000000002c0947 */ /* 0x000ff20003800000 */
[----:B------:R-:W-:Y:S02]  /*0100*/  ULDC.64 UR4, c[0x0][0x198] ;  /* 0x0000660000047ab9 */ /* 0x000fe40000000a00 */
[----:B------:R-:W-:Y:S02]  /*0110*/  UIADD3 UR6, UP0, UR4, 0xf0, URZ ;  /* 0x000000f004067890 */ /* 0x000fe4000ff1e03f */
[----:B------:R-:W-:Y:S02]  /*0120*/  UIADD3 UR10, UP1, UR4, 0x1f0, URZ ;  /* 0x000001f0040a7890 */ /* 0x000fe4000ff3e03f */
[----:B------:R-:W-:Y:S02]  /*0130*/  UIADD3 UR4, UP2, UR4, 0x2f0, URZ ;  /* 0x000002f004047890 */ /* 0x000fe4000ff5e03f */
[----:B------:R-:W-:Y:S02]  /*0140*/  UIADD3.X UR7, URZ, UR5, URZ, UP0, !UPT ;  /* 0x000000053f077290 */ /* 0x000fe400087fe43f */
[----:B------:R-:W-:-:S02]  /*0150*/  UIADD3.X UR11, URZ, UR5, URZ, UP1, !UPT ;  /* 0x000000053f0b7290 */ /* 0x000fc40008ffe43f */
[----:B------:R-:W-:-:S05]  /*0160*/  UIADD3.X UR5, URZ, UR5, URZ, UP2, !UPT ;  /* 0x000000053f057290 */ /* 0x000fca00097fe43f */
[----:B------:R2:W-:Y:S02]  /*0170*/  UTMACCTL.PF [UR6] ;  /* 0x00000000060079b9 */ /* 0x0005e40008040000 */
[----:B------:R2:W-:Y:S02]  /*0180*/  UTMACCTL.PF [UR10] ;  /* 0x000000000a0079b9 */ /* 0x0005e40008040000 */
[----:B------:R2:W-:Y:S02]  /*0190*/  UTMACCTL.PF [UR4] ;  /* 0x00000000040079b9 */ /* 0x0005e40008040000 */
[----:B--2---:R-:W-:Y:S01]  /*01a0*/  NOP ;  /* 0x0000000000007918 */ /* 0x004fe20000000000 */
.L_x_1:
[----:B------:R-:W-:Y:S05]  /*01b0*/  BSYNC B0 ;  /* 0x0000000000007941 */ /* 0x000fea0003800000 */
.L_x_0:
[----:B------:R-:W2:Y:S01]  /*01c0*/  SHFL.IDX PT, R4, R2, RZ, 0x1f ;  /* 0x00001fff02047589 */ /* 0x000ea200000e0000 */
[----:B-1----:R-:W-:Y:S01]  /*01d0*/  R2UR UR4, R3 ;  /* 0x00000000030472ca */ /* 0x002fe200000e0000 */
[----:B------:R-:W-:-:S12]  /*01e0*/  UISETP.NE.AND UP0, UPT, UR8, 0x1, UPT ;  /* 0x000000010800788c */ /* 0x000fd8000bf05270 */
[----:B------:R-:W-:Y:S01]  /*01f0*/  MOV R5, UR4 ;  /* 0x0000000400057c02 */ /* 0x000fe20008000f00 */
[----:B------:R-:W-:Y:S02]  /*0200*/  UIADD3 UR10, UR4, -0x1, URZ ;  /* 0xffffffff040a7890 */ /* 0x000fe4000fffe03f */
[----:B------:R-:W-:Y:S02]  /*0210*/  UISETP.EQ.AND UP0, UPT, UR4, URZ, !UP0 ;  /* 0x0000003f0400728c */ /* 0x000fe4000c702270 */
[----:B------:R1:W-:Y:S01]  /*0220*/  STL [R1+0x200], R5 ;  /* 0x0002000501007387 */ /* 0x0003e20000100800 */
[----:B------:R-:W-:Y:S02]  /*0230*/  UISETP.GE.U32.AND UP1, UPT, UR10, 0x4, UPT ;  /* 0x000000040a00788c */ /* 0x000fe4000bf26070 */
[----:B------:R-:W-:Y:S01]  /*0240*/  USEL UR14, URZ, 0x1, !UP0 ;  /* 0x000000013f0e7887 */ /* 0x000fe2000c000000 */
[----:B--2---:R-:W-:-:S03]  /*0250*/  ISETP.NE.AND P0, PT, R4, RZ, PT ;  /* 0x000000ff0400720c */ /* 0x004fc60003f05270 */
[----:B------:R-:W-:-:S10]  /*0260*/  USEL UR14, UR14, 0x2, UP1 ;  /* 0x000000020e0e7887 */ /* 0x000fd40008800000 */
[----:B-1----:R-:W-:Y:S05]  /*0270*/  @P0 BRA `(.L_x_2) ;  /* 0x0000000000480947 */ /* 0x002fea0003800000 */
[----:B------:R-:W1:Y:S01]  /*0280*/  S2UR UR9, SR_CgaCtaId ;  /* 0x00000000000979c3 */ /* 0x000e620000008800 */
[----:B------:R-:W-:Y:S01]  /*0290*/  UMOV UR4, 0x400 ;  /* 0x0000040000047882 */ /* 0x000fe20000000000 */
[----:B------:R-:W-:Y:S01]  /*02a0*/  UMOV UR5, 0x1 ;  /* 0x0000000100057882 */ /* 0x000fe20000000000 */
[----:B------:R-:W-:Y:S01]  /*02b0*/  UMOV UR6, 0x80 ;  /* 0x0000008000067882 */ /* 0x000fe20000000000 */
[----:B------:R-:W-:Y:S01]  /*02c0*/  ELECT P0, URZ, PT ;  /* 0x00000000003f782f */ /* 0x000fe20003800000 */
[----:B------:R-:W-:-:S04]  /*02d0*/  UIADD3 UR6, -UR6, 0x100000, URZ ;  /* 0x0010000006067890 */ /* 0x000fc8000fffe13f */
[----:B------:R-:W-:Y:S02]  /*02e0*/  USHF.L.U32 UR7, UR6, 0xb, URZ ;  /* 0x0000000b06077899 */ /* 0x000fe4000800063f */
[----:B------:R-:W-:Y:S02]  /*02f0*/  USHF.L.U32 UR6, UR6, 0x1, URZ ;  /* 0x0000000106067899 */ /* 0x000fe4000800063f */
[----:B-1----:R-:W-:Y:S02]  /*0300*/  ULEA UR9, UR9, UR4, 0x18 ;  /* 0x0000000409097291 */ /* 0x002fe4000f8ec03f */
[----:B------:R-:W-:-:S04]  /*0310*/  UIADD3 UR4, -UR5, 0x100000, URZ ;  /* 0x0010000005047890 */ /* 0x000fc8000fffe13f */
[----:B------:R-:W-:Y:S02]  /*0320*/  USHF.L.U32 UR5, UR4, 0xb, URZ ;  /* 0x0000000b04057899 */ /* 0x000fe4000800063f */
[----:B------:R-:W-:Y:S01]  /*0330*/  USHF.L.U32 UR4, UR4, 0x1, URZ ;  /* 0x0000000104047899 */ /* 0x000fe2000800063f */
[----:B------:R-:W1:Y:S11]  /*0340*/  FENCE.VIEW.ASYNC.S ;  /* 0x00000000000073c6 */ /* 0x000e760000000000 */
[----:B-1----:R1:W2:Y:S01]  /*0350*/  SYNCS.EXCH.64 URZ, [UR9+0x38050], UR4 ;  /* 0x03805004093f75b2 */ /* 0x0022a20008000100 */
[----:B------:R1:W3:Y:S01]  /*0360*/  SYNCS.EXCH.64 URZ, [UR9+0x38060], UR6 ;  /* 0x03806006093f75b2 */ /* 0x0002e20008000100 */
[----:B------:R1:W4:Y:S01]  /*0370*/  SYNCS.EXCH.64 URZ, [UR9+0x38058], UR4 ;  /* 0x03805804093f75b2 */ /* 0x0003220008000100 */
[----:B------:R1:W1:Y:S01]  /*0380*/  SYNCS.EXCH.64 URZ, [UR9+0x38068], UR6 ;  /* 0x03806806093f75b2 */ /* 0x0002620008000100 */
[----:B------:R-:W-:Y:S01]  /*0390*/  NOP ;  /* 0x0000000000007918 */ /* 0x000fe20000000000 */
.L_x_2:
[----:B------:R-:W5:Y:S01]  /*03a0*/  SHFL.IDX PT, R3, R2, RZ, 0x1f ;  /* 0x00001fff02037589 */ /* 0x000f6200000e0000 */
[----:B------:R-:W-:Y:S01]  /*03b0*/  NOP ;  /* 0x0000000000007918 */ /* 0x000fe20000000000 */
[----:B-----5:R-:W-:-:S13]  /*03c0*/  ISETP.NE.AND P0, PT, R3, RZ, PT ;  /* 0x000000ff0300720c */ /* 0x020fda0003f05270 */
[----:B------:R-:W-:Y:S05]  /*03d0*/  @P0 BRA `(.L_x_3) ;  /* 0x0000000000600947 */ /* 0x000fea0003800000 */
[----:B-1----:R-:W1:Y:S01]  /*03e0*/  S2UR UR5, SR_CgaCtaId ;  /* 0x00000000000579c3 */ /* 0x002e620000008800 */
[----:B------:R-:W-:Y:S01]  /*03f0*/  UMOV UR4, 0x400 ;  /* 0x0000040000047882 */ /* 0x000fe20000000000 */
[----:B------:R-:W-:Y:S01]  /*0400*/  UMOV UR6, 0x1 ;  /* 0x0000000100067882 */ /* 0x000fe20000000000 */
[----:B------:R-:W-:Y:S01]  /*0410*/  UMOV UR11, 0x100 ;  /* 0x00000100000b7882 */ /* 0x000fe20000000000 */
[----:B------:R-:W-:-:S04]  /*0420*/  UIADD3 UR6, -UR6, 0x100000, URZ ;  /* 0x0010000006067890 */ /* 0x000fc8000fffe13f */
[----:B------:R-:W-:Y:S02]  /*0430*/  USHF.L.U32 UR7, UR6, 0xb, URZ ;  /* 0x0000000b06077899 */ /* 0x000fe4000800063f */
[----:B------:R-:W-:Y:S01]  /*0440*/  USHF.L.U32 UR6, UR6, 0x1, URZ ;  /* 0x0000000106067899 */ /* 0x000fe2000800063f */
[----:B------:R-:W-:Y:S01]  /*0450*/  ELECT P0, URZ, PT ;  /* 0x00000000003f782f */ /* 0x000fe20003800000 */
[----:B-1----:R-:W-:Y:S02]  /*0460*/  ULEA UR9, UR5, UR4, 0x18 ;  /* 0x0000000405097291 */ /* 0x002fe4000f8ec03f */
[----:B------:R-:W-:-:S04]  /*0470*/  UIADD3 UR4, -UR11, 0x100000, URZ ;  /* 0x001000000b047890 */ /* 0x000fc8000fffe13f */
[----:B------:R-:W-:Y:S02]  /*0480*/  USHF.L.U32 UR5, UR4, 0xb, URZ ;  /* 0x0000000b04057899 */ /* 0x000fe4000800063f */
[----:B------:R-:W-:Y:S01]  /*0490*/  USHF.L.U32 UR4, UR4, 0x1, URZ ;  /* 0x0000000104047899 */ /* 0x000fe2000800063f */
[----:B------:R-:W1:Y:S03]  /*04a0*/  FENCE.VIEW.ASYNC.S ;  /* 0x00000000000073c6 */ /* 0x000e660000000000 */
[----:B-1----:R1:W1:Y:S08]  /*04b0*/  SYNCS.EXCH.64 URZ, [UR9+0x38000], UR6 ;  /* 0x03800006093f75b2 */ /* 0x0022700008000100 */
[----:B------:R1:W1:Y:S01]  /*04c0*/  SYNCS.EXCH.64 URZ, [UR9+0x38028], UR4 ;  /* 0x03802804093f75b2 */ /* 0x0002620008000100 */
        /* <DEDUP_REMOVED lines=8> */
[----:B------:R-:W-:Y:S01]  /*0550*/  NOP ;  /* 0x0000000000007918 */ /* 0x000fe20000000000 */
.L_x_3:
        /* <DEDUP_REMOVED lines=21> */
[----:B------:R-:W-:Y:S01]  /*06b0*/  NOP ;  /* 0x0000000000007918 */ /* 0x000fe20000000000 */
.L_x_4:
[----:B------:R-:W5:Y:S01]  /*06c0*/  SHFL.IDX PT, R3, R2, RZ, 0x1f ;  /* 0x00001fff02037589 */ /* 0x000f6200000e0000 */
[----:B------:R-:W-:Y:S01]  /*06d0*/  ELECT P0, URZ, PT ;  /* 0x00000000003f782f */ /* 0x000fe20003800000 */
[----:B------:R-:W-:Y:S01]  /*06e0*/  NOP ;  /* 0x0000000000007918 */ /* 0x000fe20000000000 */
[----:B-1----:R-:W-:Y:S02]  /*06f0*/  UMOV UR4, 0x80 ;  /* 0x0000008000047882 */ /* 0x002fe40000000000 */
[C---:B-----5:R-:W-:Y:S02]  /*0700*/  ISETP.NE.OR P0, PT, R3.reuse, RZ, !P0 ;  /* 0x000000ff0300720c */ /* 0x060fe40004705670 */
[----:B------:R-:W-:-:S11]  /*0710*/  ISETP.NE.AND P2, PT, R3, RZ, PT ;  /* 0x000000ff0300720c */ /* 0x000fd60003f45270 */
[----:B------:R-:W-:Y:S01]  /*0720*/  VOTEU.ALL UP0, P0 ;  /* 0x00000000003f7886 */ /* 0x000fe20000000000 */
[----:B------:R-:W-:Y:S01]  /*0730*/  VOTEU.ALL UP2, P0 ;  /* 0x00000000003f7886 */ /* 0x000fe20000040000 */
[----:B------:R-:W-:Y:S01]  /*0740*/  VOTEU.ALL UP3, P0 ;  /* 0x00000000003f7886 */ /* 0x000fe20000060000 */
[----:B------:R-:W-:Y:S02]  /*0750*/  VOTEU.ALL UP4, P0 ;  /* 0x00000000003f7886 */ /* 0x000fe40000080000 */
[----:B------:R-:W1:Y:S01]  /*0760*/  @!UP0 S2UR UR7, SR_CgaCtaId ;  /* 0x00000000000789c3 */ /* 0x000e620000008800 */
[----:B------:R-:W-:Y:S01]  /*0770*/  @!UP0 UMOV UR6, 0x400 ;  /* 0x0000040000068882 */ /* 0x000fe20000000000 */
[----:B------:R-:W-:-:S04]  /*0780*/  @!UP0 UIADD3 UR4, -UR4, 0x100000, URZ ;  /* 0x0010000004048890 */ /* 0x000fc8000fffe13f */
[----:B------:R-:W-:Y:S02]  /*0790*/  @!UP0 USHF.L.U32 UR5, UR4, 0xb, URZ ;  /* 0x0000000b04058899 */ /* 0x000fe4000800063f */
[----:B------:R-:W-:Y:S02]  /*07a0*/  @!UP0 USHF.L.U32 UR4, UR4, 0x1, URZ ;  /* 0x0000000104048899 */ /* 0x000fe4000800063f */
[----:B-1----:R-:W-:Y:S01]  /*07b0*/  @!UP0 ULEA UR6, UR7, UR6, 0x18 ;  /* 0x0000000607068291 */ /* 0x002fe2000f8ec03f */
[----:B------:R-:W-:Y:S01]  /*07c0*/  VOTEU.ALL UP0, P0 ;  /* 0x00000000003f7886 */ /* 0x000fe20000000000 */
[----:B------:R-:W1:Y:S10]  /*07d0*/  FENCE.VIEW.ASYNC.S ;  /* 0x00000000000073c6 */ /* 0x000e740000000000 */
[----:B-1----:R1:W1:Y:S01]  /*07e0*/  @!UP0 SYNCS.EXCH.64 URZ, [UR6+0x38090], UR4 ;  /* 0x03809004063f85b2 */ /* 0x0022620008000100 */
[----:B------:R1:W1:Y:S01]  /*07f0*/  @!UP2 SYNCS.EXCH.64 URZ, [UR6+0x38098], UR4 ;  /* 0x03809804063fa5b2 */ /* 0x0002620008000100 */
[----:B------:R1:W1:Y:S01]  /*0800*/  @!UP3 SYNCS.EXCH.64 URZ, [UR6+0x380a0], UR4 ;  /* 0x0380a004063fb5b2 */ /* 0x0002620008000100 */
[----:B------:R1:W1:Y:S01]  /*0810*/  @!UP4 SYNCS.EXCH.64 URZ, [UR6+0x380a8], UR4 ;  /* 0x0380a804063fc5b2 */ /* 0x0002620008000100 */
[----:B------:R-:W-:Y:S01]  /*0820*/  NOP ;  /* 0x0000000000007918 */ /* 0x000fe20000000000 */
[----:B------:R-:W-:Y:S05]  /*0830*/  @P2 BRA `(.L_x_5) ;  /* 0x0000000000582947 */ /* 0x000fea0003800000 */
[----:B-1----:R-:W1:Y:S01]  /*0840*/  S2UR UR5, SR_CgaCtaId ;  /* 0x00000000000579c3 */ /* 0x002e620000008800 */
[----:B------:R-:W-:Y:S01]  /*0850*/  UMOV UR4, 0x400 ;  /* 0x0000040000047882 */ /* 0x000fe20000000000 */
[----:B------:R-:W-:Y:S01]  /*0860*/  UMOV UR6, 0x20 ;  /* 0x0000002000067882 */ /* 0x000fe20000000000 */
[----:B------:R-:W-:Y:S01]  /*0870*/  UMOV UR7, 0x80 ;  /* 0x0000008000077882 */ /* 0x000fe20000000000 */
[----:B------:R-:W-:Y:S01]  /*0880*/  ELECT P0, URZ, PT ;  /* 0x00000000003f782f */ /* 0x000fe20003800000 */
[----:B-1----:R-:W-:Y:S02]  /*0890*/  ULEA UR9, UR5, UR4, 0x18 ;  /* 0x0000000405097291 */ /* 0x002fe4000f8ec03f */
[----:B------:R-:W-:-:S04]  /*08a0*/  UIADD3 UR4, -UR6, 0x100000, URZ ;  /* 0x0010000006047890 */ /* 0x000fc8000fffe13f */
[----:B------:R-:W-:Y:S02]  /*08b0*/  USHF.L.U32 UR5, UR4, 0xb, URZ ;  /* 0x0000000b04057899 */ /* 0x000fe4000800063f */
[----:B------:R-:W-:Y:S02]  /*08c0*/  USHF.L.U32 UR4, UR4, 0x1, URZ ;  /* 0x0000000104047899 */ /* 0x000fe4000800063f */
        /* <DEDUP_REMOVED lines=13> */
.L_x_5:
[----:B-1----:R-:W-:Y:S01]  /*09a0*/  R2UR UR4, R5 ;  /* 0x00000000050472ca */ /* 0x002fe200000e0000 */
[----:B------:R-:W-:Y:S01]  /*09b0*/  NOP ;  /* 0x0000000000007918 */ /* 0x000fe20000000000 */
[----:B------:R-:W-:Y:S01]  /*09c0*/  MOV R2, UR8 ;  /* 0x0000000800027c02 */ /* 0x000fe20008000f00 */
[----:B--234-:R-:W-:Y:S03]  /*09d0*/  BAR.SYNC.DEFER_BLOCKING 0x0 ;  /* 0x0000000000007b1d */ /* 0x01cfe60000010000 */
[----:B------:R-:W-:-:S07]  /*09e0*/  ISETP.EQ.AND P2, PT, R2, 0x1, P1 ;  /* 0x000000010200780c */ /* 0x000fce0000f42270 */
[----:B------:R-:W-:-:S13]  /*09f0*/  ISETP.NE.AND P0, PT, RZ, UR4, PT ;  /* 0x00000004ff007c0c */ /* 0x000fda000bf05270 */
[----:B------:R-:W-:Y:S05]  /*0a00*/  @!P0 BRA `(.L_x_6) ;  /* 0x0000019000208947 */ /* 0x000fea0003800000 */
[----:B------:R-:W-:-:S06]  /*0a10*/  UISETP.GT.U32.AND UP0, UPT, UR10, 0x3, UPT ;  /* 0x000000030a00788c */ /* 0x000fcc000bf04070 */
[----:B------:R-:W-:-:S13]  /*0a20*/  PLOP3.LUT P0, PT, PT, PT, UP0, 0x80, 0x0 ;  /* 0x000000000000781c */ /* 0x000fda0003f0f008 */
[----:B------:R-:W-:Y:S05]  /*0a30*/  @P0 EXIT ;  /* 0x000000000000094d */ /* 0x000fea0003800000 */
.L_x_7:
[----:B------:R-:W-:-:S08]  /*0a40*/  NOP ;  /* 0x0000000000007918 */ /* 0x000fd00000000000 */
[----:B------:R-:W1:Y:S02]  /*0a50*/  USETMAXREG.TRY_ALLOC.CTAPOOL UP0, 0xf0 ;  /* 0x000000f0000079c8 */ /* 0x000e640008000600 */
[----:B-1----:R-:W-:-:S13]  /*0a60*/  PLOP3.LUT P0, PT, PT, PT, UP0, 0x80, 0x0 ;  /* 0x000000000000781c */ /* 0x002fda0003f0f008 */
[----:B------:R-:W-:Y:S05]  /*0a70*/  @!P0 BRA `(.L_x_7) ;  /* 0xfffffffc00f08947 */ /* 0x000fea000383ffff */
[----:B------:R-:W2:Y:S01]  /*0a80*/  LDL R2, [R1+0x200] ;  /* 0x0002000001027983 */ /* 0x000ea20000100800 */
[----:B------:R-:W1:Y:S01]  /*0a90*/  S2UR UR5, SR_CTAID.X ;  /* 0x00000000000579c3 */ /* 0x000e620000002500 */
[----:B------:R-:W-:Y:S01]  /*0aa0*/  UMOV UR11, URZ ;  /* 0x0000003f000b7c82 */ /* 0x000fe20008000000 */
[----:B--2---:R-:W-:-:S13]  /*0ab0*/  R2UR UR4, R2 ;  /* 0x00000000020472ca */ /* 0x004fda00000e0000 */
[----:B------:R-:W-:-:S03]  /*0ac0*/  UISETP.NE.AND UP0, UPT, UR4, 0x1, UPT ;  /* 0x000000010400788c */ /* 0x000fc6000bf05270 */
[----:B------:R-:W-:-:S03]  /*0ad0*/  UMOV UR4, URZ ;  /* 0x0000003f00047c82 */ /* 0x000fc60008000000 */
[----:B------:R-:W-:-:S13]  /*0ae0*/  PLOP3.LUT P0, PT, PT, PT, UP0, 0x80, 0x0 ;  /* 0x000000000000781c */ /* 0x000fda0003f0f008 */
[----:B-1----:R-:W-:Y:S05]  /*0af0*/  @!P0 BRA `(.L_x_8) ;  /* 0x0000000000488947 */ /* 0x002fea0003800000 */
[----:B------:R-:W-:Y:S01]  /*0b00*/  R2UR UR6, R2 ;  /* 0x00000000020672ca */ /* 0x000fe200000e0000 */
[----:B------:R-:W-:-:S12]  /*0b10*/  UMOV UR11, 0x1 ;  /* 0x00000001000b7882 */ /* 0x000fd80000000000 */
[----:B------:R-:W-:-:S06]  /*0b20*/  UISETP.NE.AND UP0, UPT, UR6, 0x2, UPT ;  /* 0x000000020600788c */ /* 0x000fcc000bf05270 */
[----:B------:R-:W-:-:S13]  /*0b30*/  PLOP3.LUT P1, PT, PT, PT, UP0, 0x80, 0x0 ;  /* 0x000000000000781c */ /* 0x000fda0003f2f008 */
[----:B------:R-:W-:Y:S05]  /*0b40*/  @!P1 BRA `(.L_x_8) ;  /* 0x0000000000349947 */ /* 0x000fea0003800000 */
[----:B------:R-:W-:-:S13]  /*0b50*/  R2UR UR4, R2 ;  /* 0x00000000020472ca */ /* 0x000fda00000e0000 */
[----:B------:R-:W-:-:S06]  /*0b60*/  UISETP.NE.AND UP0, UPT, UR4, 0x3, UPT ;  /* 0x000000030400788c */ /* 0x000fcc000bf05270 */
[----:B------:R-:W-:-:S13]  /*0b70*/  PLOP3.LUT P1, PT, PT, PT, UP0, 0x80, 0x0 ;  /* 0x000000000000781c */ /* 0x000fda0003f2f008 */
[----:B------:R-:W-:Y:S05]  /*0b80*/  @!P1 BRA `(.L_x_9) ;  /* 0x00000000001c9947 */ /* 0x000fea0003800000 */
[----:B------:R-:W-:-:S13]  /*0b90*/  R2UR UR4, R2 ;  /* 0x00000000020472ca */ /* 0x000fda00000e0000 */
[----:B------:R-:W-:-:S11]  /*0ba0*/  UISETP.NE.AND UP0, UPT, UR4, 0x4, UPT ;  /* 0x000000040400788c */ /* 0x000fd6000bf05270 */
[----:B------:R-:W-:Y:S01]  /*0bb0*/  @!UP0 UMOV UR4, 0x1 ;  /* 0x0000000100048882 */ /* 0x000fe20000000000 */
[----:B------:R-:W-:Y:S01]  /*0bc0*/  @!UP0 UMOV UR11, 0x1 ;  /* 0x00000001000b8882 */ /* 0x000fe20000000000 */
[----:B------:R-:W-:Y:S01]  /*0bd0*/  @UP0 UMOV UR4, URZ ;  /* 0x0000003f00040c82 */ /* 0x000fe20008000000 */
[----:B------:R-:W-:Y:S01]  /*0be0*/  @UP0 UMOV UR11, URZ ;  /* 0x0000003f000b0c82 */ /* 0x000fe20008000000 */
[----:B------:R-:W-:Y:S05]  /*0bf0*/  BRA `(.L_x_8) ;  /* 0x0000000000087947 */ /* 0x000fea0003800000 */
.L_x_9:
[----:B------:R-:W-:Y:S01]  /*0c00*/  UMOV UR4, 0x1 ;  /* 0x0000000100047882 */ /* 0x000fe20000000000 */
[----:B------:R-:W-:-:S05]  /*0c10*/  UMOV UR11, URZ ;  /* 0x0000003f000b7c82 */ /* 0x000fca0008000000 */
.L_x_8:
[----:B------:R-:W-:Y:S05]  /*0c20*/  @!P0 BRA `(.L_x_10) ;  /* 0x0000000000588947 */ /* 0x000fea0003800000 */
[----:B------:R-:W-:-:S13]  /*0c30*/  R2UR UR6, R2 ;  /* 0x00000000020672ca */ /* 0x000fda00000e0000 */
[----:B------:R-:W-:-:S06]  /*0c40*/  UISETP.NE.AND UP0, UPT, UR6, 0x2, UPT ;  /* 0x000000020600788c */ /* 0x000fcc000bf05270 */
[----:B------:R-:W-:-:S13]  /*0c50*/  PLOP3.LUT P0, PT, PT, PT, UP0, 0x80, 0x0 ;  /* 0x000000000000781c */ /* 0x000fda0003f0f008 */
[----:B------:R-:W-:Y:S05]  /*0c60*/  @!P0 BRA `(.L_x_11) ;  /* 0x00000000003c8947 */ /* 0x000fea0003800000 */
[----:B------:R-:W-:-:S13]  /*0c70*/  R2UR UR6, R2 ;  /* 0x00000000020672ca */ /* 0x000fda00000e0000 */
[----:B------:R-:W-:-:S06]  /*0c80*/  UISETP.NE.AND UP0, UPT, UR6, 0x3, UPT ;  /* 0x000000030600788c */ /* 0x000fcc000bf05270 */
[----:B------:R-:W-:-:S13]  /*0c90*/  PLOP3.LUT P0, PT, PT, PT, UP0, 0x80, 0x0 ;  /* 0x000000000000781c */ /* 0x000fda0003f0f008 */
[----:B------:R-:W-:Y:S05]  /*0ca0*/  @!P0 BRA `(.L_x_12) ;  /* 0x0000000000208947 */ /* 0x000fea0003800000 */
[----:B------:R-:W-:Y:S01]  /*0cb0*/  R2UR UR6, R2 ;  /* 0x00000000020672ca */ /* 0x000fe200000e0000 */
[----:B------:R-:W-:-:S12]  /*0cc0*/  IMAD.U32 R200, RZ, RZ, UR5 ;  /* 0x00000005ffc87e24 */ /* 0x000fd8000f8e00ff */
[----:B------:R-:W-:-:S06]  /*0cd0*/  UISETP.NE.AND UP0, UPT, UR6, 0x4, UPT ;  /* 0x000000040600788c */ /* 0x000fcc000bf05270 */
[----:B------:R-:W-:-:S13]  /*0ce0*/  PLOP3.LUT P0, PT, PT, PT, UP0, 0x80, 0x0 ;  /* 0x000000000000781c */ /* 0x000fda0003f0f008 */
[----:B------:R-:W-:Y:S05]  /*0cf0*/  @P0 BRA `(.L_x_13) ;  /* 0x00000000002c0947 */ /* 0x000fea0003800000 */
[----:B------:R-:W-:-:S06]  /*0d00*/  ULEA UR6, UR5, 0x3, 0x1 ;  /* 0x0000000305067891 */ /* 0x000fcc000f8e083f */
[----:B------:R-:W-:Y:S01]  /*0d10*/  MOV R200, UR6 ;  /* 0x0000000600c87c02 */ /* 0x000fe20008000f00 */
[----:B------:R-:W-:Y:S06]  /*0d20*/  BRA `(.L_x_13) ;  /* 0x0000000000207947 */ /* 0x000fec0003800000 */
.L_x_12:
[----:B------:R-:W-:-:S06]  /*0d30*/  ULEA UR6, UR5, 0x2, 0x1 ;  /* 0x0000000205067891 */ /* 0x000fcc000f8e083f */
[----:B------:R-:W-:Y:S01]  /*0d40*/  MOV R200, UR6 ;  /* 0x0000000600c87c02 */ /* 0x000fe20008000f00 */
[----:B------:R-:W-:Y:S06]  /*0d50*/  BRA `(.L_x_13) ;  /* 0x0000000000147947 */ /* 0x000fec0003800000 */
.L_x_11:
[----:B------:R-:W-:-:S06]  /*0d60*/  ULEA UR6, UR5, 0x1, 0x1 ;  /* 0x0000000105067891 */ /* 0x000fcc000f8e083f */
[----:B------:R-:W-:Y:S01]  /*0d70*/  MOV R200, UR6 ;  /* 0x0000000600c87c02 */ /* 0x000fe20008000f00 */
[----:B------:R-:W-:Y:S06]  /*0d80*/  BRA `(.L_x_13) ;  /* 0x0000000000087947 */ /* 0x000fec0003800000 */
.L_x_10:
[----:B------:R-:W-:-:S06]  /*0d90*/  USHF.L.U32 UR6, UR5, 0x1, URZ ;  /* 0x0000000105067899 */ /* 0x000fcc000800063f */
[----:B------:R-:W-:-:S07]  /*0da0*/  IMAD.U32 R200, RZ, RZ, UR6 ;  /* 0x00000006ffc87e24 */ /* 0x000fce000f8e00ff */
.L_x_13:
[----:B------:R-:W1:Y:S01]  /*0db0*/  LDC R2, c[0x0][0x28c] ;  /* 0x0000a300ff027b82 */ /* 0x000e620000000800 */
[----:B------:R-:W-:Y:S02]  /*0dc0*/  ULOP3.LUT UR6, UR14, 0x1, URZ, 0xfc, !UPT ;  /* 0x000000010e067892 */ /* 0x000fe4000f8efc3f */
[----:B------:R-:W-:Y:S02]  /*0dd0*/  ULEA UR5, UR5, 0xbf, 0x7 ;  /* 0x000000bf05057891 */ /* 0x000fe4000f8e383f */
[----:B------:R-:W-:Y:S02]  /*0de0*/  UISETP.NE.AND UP0, UPT, UR6, 0x3, UPT ;  /* 0x000000030600788c */ /* 0x000fe4000bf05270 */
[----:B------:R-:W-:-:S04]  /*0df0*/  USHF.R.U32.HI UR5, URZ, 0x6, UR5 ;  /* 0x000000063f057899 */ /* 0x000fc80008011605 */
[----:B------:R-:W-:Y:S02]  /*0e00*/  PLOP3.LUT P0, PT, PT, PT, UP0, 0x80, 0x0 ;  /* 0x000000000000781c */ /* 0x000fe40003f0f008 */
[----:B-1----:R-:W-:-:S04]  /*0e10*/  IADD3 R2, R2, 0x3f, RZ ;  /* 0x0000003f02027810 */ /* 0x002fc80007ffe0ff */
[----:B------:R-:W-:-:S04]  /*0e20*/  SHF.R.S32.HI R3, RZ, 0x1f, R2 ;  /* 0x0000001fff037819 */ /* 0x000fc80000011402 */
[----:B------:R-:W-:-:S04]  /*0e30*/  LEA.HI R3, R3, R2, RZ, 0x6 ;  /* 0x0000000203037211 */ /* 0x000fc800078f30ff */
[----:B------:R-:W-:-:S04]  /*0e40*/  SHF.R.S32.HI R3, RZ, 0x6, R3 ;  /* 0x00000006ff037819 */ /* 0x000fc80000011403 */
[----:B------:R-:W-:Y:S01]  /*0e50*/  VIMNMX R11, R3, UR5, PT ;  /* 0x00000005030b7c48 */ /* 0x000fe2000bfe0100 */
[----:B------:R-:W-:Y:S06]  /*0e60*/  @!P0 BRA `(.L_x_14) ;  /* 0x0000000000048947 */ /* 0x000fec0003800000 */
[----:B------:R-:W-:Y:S01]  /*0e70*/  BPT.TRAP 0x1 ;  /* 0x000000040000795c */ /* 0x000fe20000300000 */
.L_x_14:
[----:B------:R-:W1:Y:S01]  /*0e80*/  S2UR UR5, SR_CgaCtaId ;  /* 0x00000000000579c3 */ /* 0x000e620000008800 */
[----:B------:R-:W-:Y:S01]  /*0e90*/  UMOV UR60, 0x400 ;  /* 0x00000400003c7882 */ /* 0x000fe20000000000 */
[----:B------:R-:W-:Y:S02]  /*0ea0*/  MOV R7, UR4 ;  /* 0x0000000400077c02 */ /* 0x000fe40008000f00 */
[----:B------:R-:W-:Y:S02]  /*0eb0*/  SHF.R.S32.HI R3, RZ, 0x1f, R0 ;  /* 0x0000001fff037819 */ /* 0x000fe40000011400 */
[----:B------:R-:W-:Y:S02]  /*0ec0*/  SHF.L.U32 R7, R7, 0x1f, RZ ;  /* 0x0000001f07077819 */ /* 0x000fe400000006ff */
[----:B------:R-:W-:Y:S02]  /*0ed0*/  LEA.HI R3, R3, R0, RZ, 0x7 ;  /* 0x0000000003037211 */ /* 0x000fe400078f38ff */
[----:B------:R-:W-:-:S02]  /*0ee0*/  R2UR UR6, R200 ;  /* 0x00000000c80672ca */ /* 0x000fc400000e0000 */
[----:B------:R-:W-:-:S04]  /*0ef0*/  LOP3.LUT R3, R3, 0xffffff80, RZ, 0xc0, !PT ;  /* 0xffffff8003037812 */ /* 0x000fc800078ec0ff */
[----:B------:R-:W-:-:S04]  /*0f00*/  IADD3 R3, -R3, R0, RZ ;  /* 0x0000000003037210 */ /* 0x000fc80007ffe1ff */
[----:B------:R-:W-:Y:S01]  /*0f10*/  SHF.R.S32.HI R2, RZ, 0x1f, R3 ;  /* 0x0000001fff027819 */ /* 0x000fe20000011403 */
[----:B-1----:R-:W-:-:S03]  /*0f20*/  ULEA UR60, UR5, UR60, 0x18 ;  /* 0x0000003c053c7291 */ /* 0x002fc6000f8ec03f */
[CC--:B------:R-:W-:Y:S02]  /*0f30*/  LEA.HI R4, R2.reuse, R3.reuse, RZ, 0x2 ;  /* 0x0000000302047211 */ /* 0x0c0fe400078f10ff */
[----:B------:R-:W-:Y:S01]  /*0f40*/  LEA.HI R2, R2, R3, RZ, 0x5 ;  /* 0x0000000302027211 */ /* 0x000fe200078f28ff */
[----:B------:R-:W-:Y:S01]  /*0f50*/  ULEA UR5, UR11, UR60, 0x3 ;  /* 0x0000003c0b057291 */ /* 0x000fe2000f8e183f */
[--C-:B------:R-:W-:Y:S02]  /*0f60*/  SHF.R.S32.HI R5, RZ, 0x2, R4.reuse ;  /* 0x00000002ff057819 */ /* 0x100fe40000011404 */
[----:B------:R-:W-:Y:S02]  /*0f70*/  SHF.R.S32.HI R6, RZ, 0x1f, R4 ;  /* 0x0000001fff067819 */ /* 0x000fe40000011404 */
[----:B------:R-:W-:Y:S02]  /*0f80*/  LOP3.LUT R4, R4, 0x7ffffffc, RZ, 0xc0, !PT ;  /* 0x7ffffffc04047812 */ /* 0x000fe400078ec0ff */
[----:B------:R-:W-:-:S02]  /*0f90*/  LEA.HI R6, R6, R5, RZ, 0x3 ;  /* 0x0000000506067211 */ /* 0x000fc400078f18ff */
[----:B------:R-:W1:Y:S01]  /*0fa0*/  SYNCS.PHASECHK.TRANS64.TRYWAIT P1, [UR5+0x38050], R7 ;  /* 0x03805007ff0075a7 */ /* 0x000e620008020145 */
[----:B------:R-:W-:Y:S02]  /*0fb0*/  IADD3 R3, R3, -R4, RZ ;  /* 0x8000000403037210 */ /* 0x000fe40007ffe0ff */
[----:B------:R-:W-:-:S05]  /*0fc0*/  LOP3.LUT R6, R6, 0xfffffff8, RZ, 0xc0, !PT ;  /* 0xfffffff806067812 */ /* 0x000fca00078ec0ff */
[----:B------:R-:W-:Y:S01]  /*0fd0*/  IMAD.IADD R6, R5, 0x1, -R6 ;  /* 0x0000000105067824 */ /* 0x000fe200078e0a06 */
[----:B------:R-:W-:-:S04]  /*0fe0*/  SHF.R.S32.HI R5, RZ, 0x5, R2 ;  /* 0x00000005ff057819 */ /* 0x000fc80000011402 */
[----:B------:R-:W-:Y:S02]  /*0ff0*/  LEA R4, R5, R6, 0x4 ;  /* 0x0000000605047211 */ /* 0x000fe400078e20ff */
[----:B------:R-:W-:Y:S01]  /*1000*/  MOV R5, UR6 ;  /* 0x0000000600057c02 */ /* 0x000fe20008000f00 */
[----:B-1----:R-:W-:Y:S06]  /*1010*/  @!P1 BRA `(.L_x_15) ;  /* 0x000001a000049947 */ /* 0x002fec0003800000 */
.L_x_114:
[----:B------:R-:W-:Y:S01]  /*1020*/  IMAD.SHL.U32 R3, R3, 0x2, RZ ;  /* 0x0000000203037824 */ /* 0x000fe200078e00ff */
[----:B------:R-:W-:Y:S01]  /*1030*/  LEA R4, R5, R4, 0x6 ;  /* 0x0000000405047211 */ /* 0x000fe200078e30ff */
[----:B------:R-:W-:Y:S06]  /*1040*/  @!P0 BRA `(.L_x_16) ;  /* 0x0000000000048947 */ /* 0x000fec0003800000 */
[----:B------:R-:W-:Y:S01]  /*1050*/  BPT.TRAP 0x1 ;  /* 0x000000040000795c */ /* 0x000fe20000300000 */
.L_x_16:
[----:B-1----:R-:W-:Y:S01]  /*1060*/  SHF.L.U32 R2, RZ, 0x1f, RZ ;  /* 0x0000001fff027819 */ /* 0x002fe200000006ff */
[----:B------:R-:W-:Y:S01]  /*1070*/  UIADD3 UR15, UR60, 0x38090, URZ ;  /* 0x000380903c0f7890 */ /* 0x000fe2000fffe03f */
[----:B------:R-:W-:Y:S02]  /*1080*/  ISETP.NE.AND P2, PT, RZ, UR10, PT ;  /* 0x0000000aff007c0c */ /* 0x000fe4000bf45270 */
[----:B------:R-:W1:Y:S02]  /*1090*/  SYNCS.PHASECHK.TRANS64.TRYWAIT P1, [UR60+0x38000], R2 ;  /* 0x03800002ff0075a7 */ /* 0x000e64000802017c */
[----:B-1----:R-:W-:Y:S09]  /*10a0*/  @!P1 BRA `(.L_x_17) ;  /* 0x0000019c00f89947 */ /* 0x002ff20003800000 */
.L_x_115:
[----:B-1----:R-:W2:Y:S02]  /*10b0*/  LDL R5, [R1+0x200] ;  /* 0x0002000001057983 */ /* 0x002ea40000100800 */
[----:B--2---:R-:W-:Y:S02]  /*10c0*/  R2UR UR4, R5 ;  /* 0x00000000050472ca */ /* 0x004fe400000e0000 */
[----:B------:R-:W-:-:S04]  /*10d0*/  SEL R5, RZ, 0x1, P2 ;  /* 0x00000001ff057807 */ /* 0x000fc80001000000 */
[----:B------:R-:W-:-:S07]  /*10e0*/  SHF.L.U32 R5, R5, 0x1f, RZ ;  /* 0x0000001f05057819 */ /* 0x000fce00000006ff */
[----:B------:R-:W-:-:S06]  /*10f0*/  ULEA UR4, UR4, UR15, 0x3 ;  /* 0x0000000f04047291 */ /* 0x000fcc000f8e183f */
[----:B------:R-:W-:-:S03]  /*1100*/  MOV R6, UR4 ;  /* 0x0000000400067c02 */ /* 0x000fc60008000f00 */
[----:B------:R-:W1:Y:S02]  /*1110*/  SYNCS.PHASECHK.TRANS64.TRYWAIT P1, [UR4+-0x8], R5 ;  /* 0xfffff805ff0075a7 */ /* 0x000e640008020144 */
[----:B------:R2:W-:Y:S02]  /*1120*/  STL [R1+0x240], R6 ;  /* 0x0002400601007387 */ /* 0x0005e40000100800 */
[----:B-12---:R-:W-:Y:S05]  /*1130*/  @!P1 BRA `(.L_x_18) ;  /* 0x0000019c00ec9947 */ /* 0x006fea0003800000 */
.L_x_116:
[----:B------:R-:W-:Y:S01]  /*1140*/  USHF.R.U32.HI UR4, URZ, 0x4, UR60 ;  /* 0x000000043f047899 */ /* 0x000fe2000801163c */
[----:B------:R-:W-:Y:S01]  /*1150*/  WARPGROUP.ARRIVE ;  /* 0x00000000000079c5 */ /* 0x000fe20000000000 */
[----:B------:R-:W-:Y:S01]  /*1160*/  UIADD3 UR5, UR60, 0x10000, URZ ;  /* 0x000100003c057890 */ /* 0x000fe2000fffe03f */
[C---:B------:R-:W-:Y:S01]  /*1170*/  VIADD R7, R3.reuse, 0x9 ;  /* 0x0000000903077836 */ /* 0x040fe20000000000 */
[----:B------:R-:W-:Y:S01]  /*1180*/  ULOP3.LUT UR4, UR4, 0x3fff, URZ, 0xc0, !UPT ;  /* 0x00003fff04047892 */ /* 0x000fe2000f8ec03f */
[C---:B-1----:R-:W-:Y:S01]  /*1190*/  IADD3 R5, R3.reuse, 0x8, RZ ;  /* 0x0000000803057810 */ /* 0x042fe20007ffe0ff */
[----:B------:R-:W-:Y:S01]  /*11a0*/  USHF.R.U32.HI UR5, URZ, 0x4, UR5 ;  /* 0x000000043f057899 */ /* 0x000fe20008011605 */
[C---:B------:R-:W-:Y:S01]  /*11b0*/  ISETP.GT.AND P2, PT, R4.reuse, R3, PT ;  /* 0x000000030400720c */ /* 0x040fe20003f44270 */
[----:B------:R-:W-:Y:S01]  /*11c0*/  ULOP3.LUT UR4, UR4, 0x10000, URZ, 0xfc, !UPT ;  /* 0x0001000004047892 */ /* 0x000fe2000f8efc3f */
[C---:B------:R-:W-:Y:S01]  /*11d0*/  ISETP.GE.AND P4, PT, R4.reuse, R7, PT ;  /* 0x000000070400720c */ /* 0x040fe20003f86270 */
[----:B------:R-:W-:Y:S01]  /*11e0*/  ULOP3.LUT UR5, UR5, 0x3fff, URZ, 0xc0, !UPT ;  /* 0x00003fff05057892 */ /* 0x000fe2000f8ec03f */
[C---:B------:R-:W-:Y:S01]  /*11f0*/  VIADD R7, R3.reuse, 0x19 ;  /* 0x0000001903077836 */ /* 0x040fe20000000000 */
[----:B------:R-:W-:Y:S01]  /*1200*/  ULEA UR11, UR11, UR4, 0xb ;  /* 0x000000040b0b7291 */ /* 0x000fe2000f8e583f */
[C---:B------:R-:W-:Y:S01]  /*1210*/  ISETP.GE.AND P3, PT, R4.reuse, R5, PT ;  /* 0x000000050400720c */ /* 0x040fe20003f66270 */
[----:B------:R-:W-:Y:S01]  /*1220*/  ULOP3.LUT UR61, UR5, 0x10000, URZ, 0xfc, !UPT ;  /* 0x00010000053d7892 */ /* 0x000fe2000f8efc3f */
[C---:B------:R-:W-:Y:S01]  /*1230*/  ISETP.GE.AND P1, PT, R4.reuse, R3, PT ;  /* 0x000000030400720c */ /* 0x040fe20003f26270 */
[----:B------:R-:W-:Y:S01]  /*1240*/  UMOV UR7, 0x40000040 ;  /* 0x4000004000077882 */ /* 0x000fe20000000000 */
[----:B------:R-:W-:Y:S01]  /*1250*/  UMOV UR9, 0x40000040 ;  /* 0x4000004000097882 */ /* 0x000fe20000000000 */
[----:B------:R-:W-:Y:S01]  /*1260*/  UMOV UR5, UR7 ;  /* 0x0000000700057c82 */ /* 0x000fe20008000000 */
[----:B------:R-:W-:Y:S01]  /*1270*/  UMOV UR6, UR11 ;  /* 0x0000000b00067c82 */ /* 0x000fe20008000000 */
[----:B------:R-:W-:Y:S01]  /*1280*/  IMAD.U32 R195, RZ, RZ, UR7 ;  /* 0x00000007ffc37e24 */ /* 0x000fe2000f8e00ff */
[----:B------:R-:W-:Y:S01]  /*1290*/  MOV R194, UR6 ;  /* 0x0000000600c27c02 */ /* 0x000fe20008000f00 */
[----:B------:R-:W-:Y:S01]  /*12a0*/  UMOV UR4, UR6 ;  /* 0x0000000600047c82 */ /* 0x000fe20008000000 */
[----:B------:R-:W-:Y:S01]  /*12b0*/  UMOV UR6, UR61 ;  /* 0x0000003d00067c82 */ /* 0x000fe20008000000 */
[----:B------:R-:W-:Y:S01]  /*12c0*/  MOV R193, UR9 ;  /* 0x0000000900c17c02 */ /* 0x000fe20008000f00 */
[----:B------:R-:W-:Y:S01]  /*12d0*/  QGMMA.64x64x32.F32.E4M3.E4M3 R24, gdesc[UR4], RZ, !UPT, gsb0 ;  /* 0x00e00000041879f3 */ /* 0x000fe2000c0008ff */
[----:B------:R-:W-:Y:S01]  /*12e0*/  UIADD3 UR4, UR11, 0x2, URZ ;  /* 0x000000020b047890 */ /* 0x000fe2000fffe03f */
[C---:B------:R-:W-:Y:S01]  /*12f0*/  IADD3 R5, R3.reuse, 0x18, RZ ;  /* 0x0000001803057810 */ /* 0x040fe20007ffe0ff */
[----:B------:R-:W-:Y:S01]  /*1300*/  UIADD3 UR6, UR61, 0x2, URZ ;  /* 0x000000023d067890 */ /* 0x000fe2000fffe03f */
[C---:B------:R-:W-:Y:S01]  /*1310*/  IADD3 R9, R3.reuse, 0x10, RZ ;  /* 0x0000001003097810 */ /* 0x040fe20007ffe0ff */
[----:B------:R-:W-:Y:S01]  /*1320*/  UMOV UR5, UR9 ;  /* 0x0000000900057c82 */ /* 0x000fe20008000000 */
[----:B------:R-:W-:Y:S01]  /*1330*/  UMOV UR7, 0x40000040 ;  /* 0x4000004000077882 */ /* 0x000fe20000000000 */
[----:B------:R-:W-:Y:S01]  /*1340*/  UMOV UR9, 0x40000040 ;  /* 0x4000004000097882 */ /* 0x000fe20000000000 */
[----:B------:R-:W-:Y:S01]  /*1350*/  UMOV UR8, UR4 ;  /* 0x0000000400087c82 */ /* 0x000fe20008000000 */
[----:B------:R-:W-:Y:S01]  /*1360*/  IMAD.U32 R199, RZ, RZ, UR9 ;  /* 0x00000009ffc77e24 */ /* 0x000fe2000f8e00ff */
[----:B------:R-:W-:Y:S01]  /*1370*/  UMOV UR4, UR8 ;  /* 0x0000000800047c82 */ /* 0x000fe20008000000 */
[----:B------:R-:W-:Y:S01]  /*1380*/  MOV R192, UR8 ;  /* 0x0000000800c07c02 */ /* 0x000fe20008000f00 */
[----:B------:R-:W-:Y:S01]  /*1390*/  UIADD3 UR12, UR11, 0x200, URZ ;  /* 0x000002000b0c7890 */ /* 0x000fe2000fffe03f */
[----:B------:R-:W-:Y:S01]  /*13a0*/  ISETP.GE.AND P5, PT, R4, R9, PT ;  /* 0x000000090400720c */ /* 0x000fe20003fa6270 */
[----:B------:R-:W-:Y:S01]  /*13b0*/  UMOV UR13, 0x40000040 ;  /* 0x40000040000d7882 */ /* 0x000fe20000000000 */
[----:B------:R-:W-:Y:S01]  /*13c0*/  UIADD3 UR16, UR11, 0x202, URZ ;  /* 0x000002020b107890 */ /* 0x000fe2000fffe03f */
[----:B------:R-:W-:Y:S01]  /*13d0*/  IADD3 R13, R3, 0x11, RZ ;  /* 0x00000011030d7810 */ /* 0x000fe20007ffe0ff */
[----:B------:R-:W-:Y:S01]  /*13e0*/  UMOV UR17, 0x40000040 ;  /* 0x4000004000117882 */ /* 0x000fe20000000000 */
[----:B------:R-:W-:Y:S01]  /*13f0*/  UIADD3 UR20, UR11, 0x204, URZ ;  /* 0x000002040b147890 */ /* 0x000fe2000fffe03f */
[----:B------:R-:W-:Y:S01]  /*1400*/  LOP3.LUT R15, R0, 0x3, RZ, 0xc0, !PT ;  /* 0x00000003000f7812 */ /* 0x000fe200078ec0ff */
[----:B------:R-:W-:Y:S01]  /*1410*/  UMOV UR21, 0x40000040 ;  /* 0x4000004000157882 */ /* 0x000fe20000000000 */
[----:B------:R-:W-:Y:S01]  /*1420*/  UIADD3 UR24, UR11, 0x206, URZ ;  /* 0x000002060b187890 */ /* 0x000fe2000fffe03f */
[----:B------:R-:W-:Y:S01]  /*1430*/  ISETP.GE.AND P6, PT, R4, R13, PT ;  /* 0x0000000d0400720c */ /* 0x000fe20003fc6270 */
[----:B------:R-:W-:Y:S01]  /*1440*/  UMOV UR25, 0x40000040 ;  /* 0x4000004000197882 */ /* 0x000fe20000000000 */
[----:B------:R-:W-:Y:S01]  /*1450*/  UIADD3 UR28, UR11, 0x400, URZ ;  /* 0x000004000b1c7890 */ /* 0x000fe2000fffe03f */
[----:B------:R-:W-:Y:S01]  /*1460*/  IMAD.MOV.U32 R151, RZ, RZ, RZ ;  /* 0x000000ffff977224 */ /* 0x000fe200078e00ff */
[----:B------:R-:W-:Y:S01]  /*1470*/  UMOV UR29, 0x40000040 ;  /* 0x40000040001d7882 */ /* 0x000fe20000000000 */
[----:B------:R-:W-:Y:S01]  /*1480*/  UIADD3 UR32, UR11, 0x402, URZ ;  /* 0x000004020b207890 */ /* 0x000fe2000fffe03f */
[----:B------:R-:W-:Y:S01]  /*1490*/  IADD3 R15, R15, -0x1, RZ ;  /* 0xffffffff0f0f7810 */ /* 0x000fe20007ffe0ff */
[----:B------:R-:W-:Y:S01]  /*14a0*/  UMOV UR33, 0x40000040 ;  /* 0x4000004000217882 */ /* 0x000fe20000000000 */
[----:B------:R-:W-:Y:S01]  /*14b0*/  UIADD3 UR36, UR11, 0x404, URZ ;  /* 0x000004040b247890 */ /* 0x000fe2000fffe03f */
[----:B------:R-:W-:Y:S01]  /*14c0*/  SHF.L.U32 R184, R0, 0x2, RZ ;  /* 0x0000000200b87819 */ /* 0x000fe200000006ff */
[----:B------:R-:W-:Y:S01]  /*14d0*/  UMOV UR37, 0x40000040 ;  /* 0x4000004000257882 */ /* 0x000fe20000000000 */
[----:B------:R-:W-:Y:S01]  /*14e0*/  UIADD3 UR40, UR11, 0x406, URZ ;  /* 0x000004060b287890 */ /* 0x000fe2000fffe03f */
[----:B------:R-:W-:Y:S01]  /*14f0*/  IMAD.MOV.U32 R202, RZ, RZ, 0x1054 ;  /* 0x00001054ffca7424 */ /* 0x000fe200078e00ff */
[----:B------:R-:W-:Y:S01]  /*1500*/  UMOV UR41, 0x40000040 ;  /* 0x4000004000297882 */ /* 0x000fe20000000000 */
[----:B------:R-:W-:Y:S01]  /*1510*/  UIADD3 UR44, UR11, 0x600, URZ ;  /* 0x000006000b2c7890 */ /* 0x000fe2000fffe03f */
[----:B------:R-:W-:Y:S01]  /*1520*/  LOP3.LUT R184, R184, 0xc, RZ, 0xc0, !PT ;  /* 0x0000000cb8b87812 */ /* 0x000fe200078ec0ff */
[----:B------:R-:W-:Y:S01]  /*1530*/  UMOV UR45, 0x40000040 ;  /* 0x40000040002d7882 */ /* 0x000fe20000000000 */
[----:B------:R-:W-:Y:S01]  /*1540*/  UIADD3 UR48, UR11, 0x602, URZ ;  /* 0x000006020b307890 */ /* 0x000fe2000fffe03f */
[----:B------:R-:W-:Y:S01]  /*1550*/  MOV R201, 0x3276 ;  /* 0x0000327600c97802 */ /* 0x000fe20000000f00 */
[----:B------:R-:W-:Y:S01]  /*1560*/  UMOV UR49, 0x40000040 ;  /* 0x4000004000317882 */ /* 0x000fe20000000000 */
[----:B------:R-:W-:Y:S01]  /*1570*/  UIADD3 UR52, UR11, 0x604, URZ ;  /* 0x000006040b347890 */ /* 0x000fe2000fffe03f */
[----:B------:R-:W-:Y:S01]  /*1580*/  UMOV UR53, 0x40000040 ;  /* 0x4000004000357882 */ /* 0x000fe20000000000 */
[----:B------:R-:W-:Y:S01]  /*1590*/  UMOV UR19, 0x40000040 ;  /* 0x4000004000137882 */ /* 0x000fe20000000000 */
[----:B------:R-:W-:Y:S01]  /*15a0*/  USHF.L.U32 UR10, UR10, 0x3, URZ ;  /* 0x000000030a0a7899 */ /* 0x000fe2000800063f */
[----:B------:R-:W-:-:S03]  /*15b0*/  MOV R197, UR19 ;  /* 0x0000001300c57c02 */ /* 0x000fc60008000f00 */
[----:B------:R-:W-:-:S06]  /*15c0*/  ULOP3.LUT UR10, UR10, 0x8, URZ, 0xc, !UPT ;  /* 0x000000080a0a7892 */ /* 0x000fcc000f8e0c3f */
[----:B------:R-:W-:Y:S01]  /*15d0*/  MOV R17, UR10 ;  /* 0x0000000a00117c02 */ /* 0x000fe20008000f00 */
[----:B------:R-:W-:Y:S02]  /*15e0*/  WARPGROUP.DEPBAR.LE gsb0, 0x0 ;  /* 0x00008000000079c5 */ /* 0x000fe40000010000 */
[----:B------:R-:W-:-:S06]  /*15f0*/  WARPGROUP.ARRIVE ;  /* 0x00000000000079c5 */ /* 0x000fcc0000000000 */
[----:B------:R-:W-:Y:S01]  /*1600*/  QGMMA.64x64x32.F32.E4M3.E4M3 R24, gdesc[UR4], R24, gsb0 ;  /* 0x00e00000041879f3 */ /* 0x000fe20008000818 */
[----:B------:R-:W-:Y:S02]  /*1610*/  UIADD3 UR4, UR11, 0x4, URZ ;  /* 0x000000040b047890 */ /* 0x000fe4000fffe03f */
[----:B------:R-:W-:Y:S01]  /*1620*/  UIADD3 UR6, UR61, 0x4, URZ ;  /* 0x000000043d067890 */ /* 0x000fe2000fffe03f */
[----:B------:R-:W-:Y:S01]  /*1630*/  UMOV UR5, UR9 ;  /* 0x0000000900057c82 */ /* 0x000fe20008000000 */
[----:B------:R-:W-:Y:S01]  /*1640*/  UMOV UR7, 0x40000040 ;  /* 0x4000004000077882 */ /* 0x000fe20000000000 */
[----:B------:R-:W-:Y:S02]  /*1650*/  UMOV UR9, 0x40000040 ;  /* 0x4000004000097882 */ /* 0x000fe40000000000 */
[----:B------:R-:W-:Y:S02]  /*1660*/  UMOV UR8, UR4 ;  /* 0x0000000400087c82 */ /* 0x000fe40008000000 */
[----:B------:R-:W-:Y:S01]  /*1670*/  UMOV UR4, UR8 ;  /* 0x0000000800047c82 */ /* 0x000fe20008000000 */
[----:B------:R-:W-:Y:S01]  /*1680*/  MOV R198, UR8 ;  /* 0x0000000800c67c02 */ /* 0x000fe20008000f00 */
[----:B------:R-:W-:Y:S01]  /*1690*/  UIADD3 UR8, UR11, 0x6, URZ ;  /* 0x000000060b087890 */ /* 0x000fe2000fffe03f */
[----:B------:R-:W-:-:S02]  /*16a0*/  WARPGROUP.DEPBAR.LE gsb0, 0x0 ;  /* 0x00008000000079c5 */ /* 0x000fc40000010000 */
[----:B------:R-:W-:-:S06]  /*16b0*/  WARPGROUP.ARRIVE ;  /* 0x00000000000079c5 */ /* 0x000fcc0000000000 */
[----:B------:R-:W-:Y:S01]  /*16c0*/  QGMMA.64x64x32.F32.E4M3.E4M3 R24, gdesc[UR4], R24, gsb0 ;  /* 0x00e00000041879f3 */ /* 0x000fe20008000818 */
[----:B------:R-:W-:Y:S01]  /*16d0*/  UIADD3 UR6, UR61, 0x6, URZ ;  /* 0x000000063d067890 */ /* 0x000fe2000fffe03f */
[----:B------:R-:W-:Y:S01]  /*16e0*/  UMOV UR4, UR8 ;  /* 0x0000000800047c82 */ /* 0x000fe20008000000 */
[----:B------:R-:W-:Y:S01]  /*16f0*/  UMOV UR5, UR9 ;  /* 0x0000000900057c82 */ /* 0x000fe20008000000 */
[----:B------:R-:W-:Y:S01]  /*1700*/  UMOV UR7, 0x40000040 ;  /* 0x4000004000077882 */ /* 0x000fe20000000000 */
[----:B------:R-:W-:Y:S02]  /*1710*/  WARPGROUP.DEPBAR.LE gsb0, 0x0 ;  /* 0x00008000000079c5 */ /* 0x000fe40000010000 */
        /* <DEDUP_REMOVED lines=79> */
[----:B------:R-:W-:Y:S02]  /*1c10*/  UIADD3 UR4, UR11, 0x606, URZ ;  /* 0x000006060b047890 */ /* 0x000fe4000fffe03f */
[----:B------:R-:W-:Y:S01]  /*1c20*/  UIADD3 UR6, UR61, 0x606, URZ ;  /* 0x000006063d067890 */ /* 0x000fe2000fffe03f */
[----:B------:R-:W-:Y:S01]  /*1c30*/  UMOV UR5, UR19 ;  /* 0x0000001300057c82 */ /* 0x000fe20008000000 */
[----:B------:R-:W-:-:S03]  /*1c40*/  UMOV UR7, 0x40000040 ;  /* 0x4000004000077882 */ /* 0x000fc60000000000 */
[----:B------:R-:W-:Y:S02]  /*1c50*/  UMOV UR18, UR4 ;  /* 0x0000000400127c82 */ /* 0x000fe40008000000 */
[----:B------:R-:W-:Y:S01]  /*1c60*/  UMOV UR4, UR18 ;  /* 0x0000001200047c82 */ /* 0x000fe20008000000 */
[----:B------:R-:W-:Y:S01]  /*1c70*/  MOV R196, UR18 ;  /* 0x0000001200c47c02 */ /* 0x000fe20008000f00 */
[----:B------:R-:W-:Y:S02]  /*1c80*/  WARPGROUP.DEPBAR.LE gsb0, 0x0 ;  /* 0x00008000000079c5 */ /* 0x000fe40000010000 */
[----:B------:R-:W-:-:S06]  /*1c90*/  WARPGROUP.ARRIVE ;  /* 0x00000000000079c5 */ /* 0x000fcc0000000000 */
[----:B------:R-:W-:Y:S01]  /*1ca0*/  QGMMA.64x64x32.F32.E4M3.E4M3 R24, gdesc[UR4], R24, gsb0 ;  /* 0x00e00000041879f3 */ /* 0x000fe20008000818 */
[----:B------:R-:W-:Y:S01]  /*1cb0*/  ULDC UR4, c[0x0][0x604] ;  /* 0x0001810000047ab9 */ /* 0x000fe20000000800 */
[----:B------:R-:W-:Y:S01]  /*1cc0*/  ULDC UR5, c[0x0][0x604] ;  /* 0x0001810000057ab9 */ /* 0x000fe20000000800 */
[----:B------:R-:W-:Y:S02]  /*1cd0*/  WARPGROUP.DEPBAR.LE gsb0, 0x0 ;  /* 0x00008000000079c5 */ /* 0x000fe40000010000 */
[----:B------:R-:W-:Y:S01]  /*1ce0*/  FSEL R25, R25, -INF , P2 ;  /* 0xff80000019197808 */ /* 0x000fe20001000000 */
[----:B------:R1:W-:Y:S01]  /*1cf0*/  SYNCS.ARRIVE.TRANS64.A1T0 RZ, [R17+UR15], RZ ;  /* 0x000000ff11ff79a7 */ /* 0x0003e2000810000f */
[----:B------:R-:W-:Y:S02]  /*1d00*/  FSEL R31, R31, -INF , P2 ;  /* 0xff8000001f1f7808 */ /* 0x000fe40001000000 */
[----:B------:R-:W-:Y:S02]  /*1d10*/  ISETP.GE.AND P2, PT, R4, R7, PT ;  /* 0x000000070400720c */ /* 0x000fe40003f46270 */
[----:B------:R-:W-:-:S02]  /*1d20*/  IADD3 R7, R3, 0x21, RZ ;  /* 0x0000002103077810 */ /* 0x000fc40007ffe0ff */
[----:B------:R-:W-:Y:S02]  /*1d30*/  FSEL R24, R24, -INF , P1 ;  /* 0xff80000018187808 */ /* 0x000fe40000800000 */
[----:B------:R-:W-:Y:S02]  /*1d40*/  FSEL R30, R30, -INF , P1 ;  /* 0xff8000001e1e7808 */ /* 0x000fe40000800000 */
[----:B------:R-:W-:Y:S02]  /*1d50*/  ISETP.GE.AND P1, PT, R4, R5, PT ;  /* 0x000000050400720c */ /* 0x000fe40003f26270 */
[----:B------:R-:W-:Y:S02]  /*1d60*/  IADD3 R5, R3, 0x20, RZ ;  /* 0x0000002003057810 */ /* 0x000fe40007ffe0ff */
[----:B------:R-:W-:Y:S02]  /*1d70*/  FSEL R29, R29, -INF , P4 ;  /* 0xff8000001d1d7808 */ /* 0x000fe40002000000 */
[----:B------:R-:W-:-:S02]  /*1d80*/  FSEL R35, R35, -INF , P4 ;  /* 0xff80000023237808 */ /* 0x000fc40002000000 */
[----:B------:R-:W-:Y:S02]  /*1d90*/  ISETP.GE.AND P4, PT, R4, R7, PT ;  /* 0x000000070400720c */ /* 0x000fe40003f86270 */
[----:B------:R-:W-:Y:S02]  /*1da0*/  FSEL R28, R28, -INF , P3 ;  /* 0xff8000001c1c7808 */ /* 0x000fe40001800000 */
[----:B------:R-:W-:Y:S02]  /*1db0*/  FMNMX R7, R24, R25, !PT ;  /* 0x0000001918077209 */ /* 0x000fe40007800000 */
[----:B------:R-:W-:Y:S02]  /*1dc0*/  FSEL R34, R34, -INF , P3 ;  /* 0xff80000022227808 */ /* 0x000fe40001800000 */
[----:B------:R-:W-:Y:S02]  /*1dd0*/  ISETP.GE.AND P3, PT, R4, R5, PT ;  /* 0x000000050400720c */ /* 0x000fe40003f66270 */
[----:B------:R-:W-:-:S02]  /*1de0*/  IADD3 R5, R3, 0x28, RZ ;  /* 0x0000002803057810 */ /* 0x000fc40007ffe0ff */
[----:B------:R-:W-:Y:S02]  /*1df0*/  FMNMX R6, R28, R7, !PT ;  /* 0x000000071c067209 */ /* 0x000fe40007800000 */
[----:B------:R-:W-:Y:S02]  /*1e00*/  FSEL R32, R32, -INF , P5 ;  /* 0xff80000020207808 */ /* 0x000fe40002800000 */
[----:B------:R-:W-:Y:S02]  /*1e10*/  FSEL R38, R38, -INF , P5 ;  /* 0xff80000026267808 */ /* 0x000fe40002800000 */
[----:B------:R-:W-:Y:S01]  /*1e20*/  ISETP.GE.AND P5, PT, R4, R5, PT ;  /* 0x000000050400720c */ /* 0x000fe20003fa6270 */
[----:B------:R-:W-:Y:S01]  /*1e30*/  VIADD R5, R3, 0x29 ;  /* 0x0000002903057836 */ /* 0x000fe20000000000 */
[----:B------:R-:W-:Y:S02]  /*1e40*/  FMNMX R7, R29, R6, !PT ;  /* 0x000000061d077209 */ /* 0x000fe40007800000 */
[----:B------:R-:W-:-:S02]  /*1e50*/  FSEL R33, R33, -INF , P6 ;  /* 0xff80000021217808 */ /* 0x000fc40003000000 */
[----:B------:R-:W-:Y:S02]  /*1e60*/  FSEL R39, R39, -INF , P6 ;  /* 0xff80000027277808 */ /* 0x000fe40003000000 */
[----:B------:R-:W-:Y:S02]  /*1e70*/  FMNMX R6, R32, R7, !PT ;  /* 0x0000000720067209 */ /* 0x000fe40007800000 */
[----:B------:R-:W-:Y:S02]  /*1e80*/  ISETP.GE.AND P6, PT, R4, R5, PT ;  /* 0x000000050400720c */ /* 0x000fe40003fc6270 */
[----:B------:R-:W-:Y:S02]  /*1e90*/  IADD3 R5, R3, 0x38, RZ ;  /* 0x0000003803057810 */ /* 0x000fe40007ffe0ff */
[----:B------:R-:W-:Y:S02]  /*1ea0*/  FSEL R36, R36, -INF , P1 ;  /* 0xff80000024247808 */ /* 0x000fe40000800000 */
[----:B------:R-:W-:-:S02]  /*1eb0*/  FMNMX R9, R33, R6, !PT ;  /* 0x0000000621097209 */ /* 0x000fc40007800000 */
[----:B------:R-:W-:Y:S02]  /*1ec0*/  FSEL R42, R42, -INF , P1 ;  /* 0xff8000002a2a7808 */ /* 0x000fe40000800000 */
[----:B------:R-:W-:Y:S02]  /*1ed0*/  ISETP.GE.AND P1, PT, R4, R5, PT ;  /* 0x000000050400720c */ /* 0x000fe40003f26270 */
[----:B------:R-:W-:Y:S02]  /*1ee0*/  IADD3 R5, R3, 0x39, RZ ;  /* 0x0000003903057810 */ /* 0x000fe40007ffe0ff */
[----:B------:R-:W-:Y:S02]  /*1ef0*/  FSEL R37, R37, -INF , P2 ;  /* 0xff80000025257808 */ /* 0x000fe40001000000 */
[----:B------:R-:W-:Y:S02]  /*1f00*/  FMNMX R6, R36, R9, !PT ;  /* 0x0000000924067209 */ /* 0x000fe40007800000 */
[----:B------:R-:W-:-:S02]  /*1f10*/  FSEL R43, R43, -INF , P2 ;  /* 0xff8000002b2b7808 */ /* 0x000fc40001000000 */
[C---:B------:R-:W-:Y:S01]  /*1f20*/  ISETP.GE.AND P2, PT, R4.reuse, R5, PT ;  /* 0x000000050400720c */ /* 0x040fe20003f46270 */
[----:B------:R-:W-:Y:S01]  /*1f30*/  VIADD R5, R4, 0x8 ;  /* 0x0000000804057836 */ /* 0x000fe20000000000 */
[----:B------:R-:W-:Y:S02]  /*1f40*/  FSEL R40, R40, -INF , P3 ;  /* 0xff80000028287808 */ /* 0x000fe40001800000 */
[----:B------:R-:W-:Y:S02]  /*1f50*/  FMNMX R9, R37, R6, !PT ;  /* 0x0000000625097209 */ /* 0x000fe40007800000 */
[----:B------:R-:W-:Y:S02]  /*1f60*/  FSEL R52, R52, -INF , P1 ;  /* 0xff80000034347808 */ /* 0x000fe40000800000 */
[----:B------:R-:W-:Y:S02]  /*1f70*/  FSEL R41, R41, -INF , P4 ;  /* 0xff80000029297808 */ /* 0x000fe40002000000 */
[----:B------:R-:W-:-:S02]  /*1f80*/  FMNMX R6, R40, R9, !PT ;  /* 0x0000000928067209 */ /* 0x000fc40007800000 */
[----:B------:R-:W-:Y:S02]  /*1f90*/  ISETP.GE.AND P1, PT, R5, R3, PT ;  /* 0x000000030500720c */ /* 0x000fe40003f26270 */
[----:B------:R-:W-:Y:S02]  /*1fa0*/  IADD3 R7, R3, 0x30, RZ ;  /* 0x0000003003077810 */ /* 0x000fe40007ffe0ff */
[----:B------:R-:W-:Y:S02]  /*1fb0*/  FSEL R44, R44, -INF , P5 ;  /* 0xff8000002c2c7808 */ /* 0x000fe40002800000 */
[----:B------:R-:W-:Y:S02]  /*1fc0*/  FMNMX R9, R41, R6, !PT ;  /* 0x0000000629097209 */ /* 0x000fe40007800000 */
[----:B------:R-:W-:Y:S02]  /*1fd0*/  FSEL R53, R53, -INF , P2 ;  /* 0xff80000035357808 */ /* 0x000fe40001000000 */
[----:B------:R-:W-:-:S02]  /*1fe0*/  FSEL R26, R26, -INF , P1 ;  /* 0xff8000001a1a7808 */ /* 0x000fc40000800000 */
[----:B------:R-:W-:Y:S02]  /*1ff0*/  ISETP.GE.AND P2, PT, R4, R7, PT ;  /* 0x000000070400720c */ /* 0x000fe40003f46270 */
[----:B------:R-:W-:Y:S02]  /*2000*/  ISETP.GT.AND P1, PT, R5, R3, PT ;  /* 0x000000030500720c */ /* 0x000fe40003f24270 */
[----:B------:R-:W-:Y:S02]  /*2010*/  IADD3 R7, R3, 0x31, RZ ;  /* 0x0000003103077810 */ /* 0x000fe40007ffe0ff */
[----:B------:R-:W-:Y:S02]  /*2020*/  FSEL R45, R45, -INF , P6 ;  /* 0xff8000002d2d7808 */ /* 0x000fe40003000000 */
[----:B------:R-:W-:Y:S02]  /*2030*/  FMNMX R6, R44, R9, !PT ;  /* 0x000000092c067209 */ /* 0x000fe40007800000 */
[----:B------:R-:W-:-:S02]  /*2040*/  FSEL R27, R27, -INF , P1 ;  /* 0xff8000001b1b7808 */ /* 0x000fc40000800000 */
[----:B------:R-:W-:Y:S02]  /*2050*/  ISETP.GE.AND P1, PT, R4, R7, PT ;  /* 0x000000070400720c */ /* 0x000fe40003f26270 */
[----:B------:R-:W-:Y:S02]  /*2060*/  FSEL R48, R48, -INF , P2 ;  /* 0xff80000030307808 */ /* 0x000fe40001000000 */
[----:B------:R-:W-:Y:S02]  /*2070*/  FMNMX R7, R45, R6, !PT ;  /* 0x000000062d077209 */ /* 0x000fe40007800000 */
[----:B------:R-:W-:Y:S02]  /*2080*/  FSEL R49, R49, -INF , P1 ;  /* 0xff80000031317808 */ /* 0x000fe40000800000 */
[----:B------:R-:W-:Y:S02]  /*2090*/  FMNMX R6, R48, R7, !PT ;  /* 0x0000000730067209 */ /* 0x000fe40007800000 */
[----:B------:R-:W-:-:S02]  /*20a0*/  FMNMX R7, R26, R27, !PT ;  /* 0x0000001b1a077209 */ /* 0x000fc40007800000 */
[----:B------:R-:W-:Y:S02]  /*20b0*/  FMNMX R9, R49, R6, !PT ;  /* 0x0000000631097209 */ /* 0x000fe40007800000 */
[----:B------:R-:W-:Y:S02]  /*20c0*/  FMNMX R6, R30, R7, !PT ;  /* 0x000000071e067209 */ /* 0x000fe40007800000 */
[----:B------:R-:W-:Y:S02]  /*20d0*/  FMNMX R8, R52, R9, !PT ;  /* 0x0000000934087209 */ /* 0x000fe40007800000 */
[----:B------:R-:W-:Y:S02]  /*20e0*/  FMNMX R7, R31, R6, !PT ;  /* 0x000000061f077209 */ /* 0x000fe40007800000 */
[----:B------:R-:W-:Y:S02]  /*20f0*/  FMNMX R8, R53, R8, !PT ;  /* 0x0000000835087209 */ /* 0x000fe40007800000 */
[----:B------:R-:W-:-:S02]  /*2100*/  FMNMX R6, R34, R7, !PT ;  /* 0x0000000722067209 */ /* 0x000fc40007800000 */
[----:B------:R-:W-:Y:S01]  /*2110*/  FSEL R46, R46, -INF , P3 ;  /* 0xff8000002e2e7808 */ /* 0x000fe20001800000 */
[----:B------:R-:W2:Y:S01]  /*2120*/  SHFL.BFLY PT, R9, R8, 0x1, 0x1f ;  /* 0x0c201f0008097f89 */ /* 0x000ea200000e0000 */
[----:B------:R-:W-:Y:S02]  /*2130*/  FMNMX R7, R35, R6, !PT ;  /* 0x0000000623077209 */ /* 0x000fe40007800000 */
[----:B------:R-:W-:Y:S02]  /*2140*/  FSEL R47, R47, -INF , P4 ;  /* 0xff8000002f2f7808 */ /* 0x000fe40002000000 */
[----:B------:R-:W-:Y:S02]  /*2150*/  FMNMX R6, R38, R7, !PT ;  /* 0x0000000726067209 */ /* 0x000fe40007800000 */
[----:B------:R-:W-:Y:S02]  /*2160*/  FSEL R50, R50, -INF , P5 ;  /* 0xff80000032327808 */ /* 0x000fe40002800000 */
[----:B------:R-:W-:-:S02]  /*2170*/  FMNMX R7, R39, R6, !PT ;  /* 0x0000000627077209 */ /* 0x000fc40007800000 */
[----:B------:R-:W-:Y:S02]  /*2180*/  FSEL R51, R51, -INF , P6 ;  /* 0xff80000033337808 */ /* 0x000fe40003000000 */
[----:B------:R-:W-:Y:S02]  /*2190*/  FMNMX R6, R42, R7, !PT ;  /* 0x000000072a067209 */ /* 0x000fe40007800000 */
[----:B------:R-:W-:Y:S02]  /*21a0*/  FSEL R54, R54, -INF , P2 ;  /* 0xff80000036367808 */ /* 0x000fe40001000000 */
[----:B------:R-:W-:Y:S02]  /*21b0*/  FMNMX R7, R43, R6, !PT ;  /* 0x000000062b077209 */ /* 0x000fe40007800000 */
[----:B------:R-:W-:Y:S02]  /*21c0*/  FSEL R55, R55, -INF , P1 ;  /* 0xff80000037377808 */ /* 0x000fe40000800000 */
[----:B------:R-:W-:-:S02]  /*21d0*/  FMNMX R6, R46, R7, !PT ;  /* 0x000000072e067209 */ /* 0x000fc40007800000 */
[----:B--2---:R-:W-:Y:S02]  /*21e0*/  FMNMX R10, R8, R9, !PT ;  /* 0x00000009080a7209 */ /* 0x004fe40007800000 */
[----:B------:R-:W-:-:S03]  /*21f0*/  FMNMX R7, R47, R6, !PT ;  /* 0x000000062f077209 */ /* 0x000fc60007800000 */
[----:B------:R-:W2:Y:S01]  /*2200*/  SHFL.BFLY PT, R9, R10, 0x2, 0x1f ;  /* 0x0c401f000a097f89 */ /* 0x000ea200000e0000 */
[----:B------:R-:W-:-:S04]  /*2210*/  FMNMX R6, R50, R7, !PT ;  /* 0x0000000732067209 */ /* 0x000fc80007800000 */
[----:B------:R-:W-:-:S04]  /*2220*/  FMNMX R7, R51, R6, !PT ;  /* 0x0000000633077209 */ /* 0x000fc80007800000 */
[----:B------:R-:W-:-:S04]  /*2230*/  FMNMX R6, R54, R7, !PT ;  /* 0x0000000736067209 */ /* 0x000fc80007800000 */
[----:B------:R-:W-:-:S05]  /*2240*/  FMNMX R6, R55, R6, !PT ;  /* 0x0000000637067209 */ /* 0x000fca0007800000 */
[----:B------:R-:W3:Y:S01]  /*2250*/  SHFL.BFLY PT, R7, R6, 0x1, 0x1f ;  /* 0x0c201f0006077f89 */ /* 0x000ee200000e0000 */
[----:B--2---:R-:W-:-:S04]  /*2260*/  FMNMX R9, R10, R9, !PT ;  /* 0x000000090a097209 */ /* 0x004fc80007800000 */
[----:B------:R-:W-:-:S04]  /*2270*/  FSETP.NEU.AND P1, PT, R9, -INF , PT ;  /* 0xff8000000900780b */ /* 0x000fc80003f2d000 */
[----:B------:R-:W-:-:S05]  /*2280*/  FSEL R8, R9, RZ, P1 ;  /* 0x000000ff09087208 */ /* 0x000fca0000800000 */
[----:B------:R-:W-:Y:S01]  /*2290*/  FMUL R10, R8, UR4 ;  /* 0x00000004080a7c20 */ /* 0x000fe20008400000 */
[----:B------:R-:W-:-:S03]  /*22a0*/  ULDC UR4, c[0x0][0x604] ;  /* 0x0001810000047ab9 */ /* 0x000fc60000000800 */
[--C-:B------:R-:W-:Y:S01]  /*22b0*/  FFMA R24, R24, UR4, -R10.reuse ;  /* 0x0000000418187c23 */ /* 0x100fe2000800080a */
[----:B------:R-:W-:Y:S01]  /*22c0*/  ULDC UR4, c[0x0][0x604] ;  /* 0x0001810000047ab9 */ /* 0x000fe20000000800 */
[----:B---3--:R-:W-:Y:S01]  /*22d0*/  FMNMX R7, R6, R7, !PT ;  /* 0x0000000706077209 */ /* 0x008fe20007800000 */
[--C-:B------:R-:W-:Y:S01]  /*22e0*/  FFMA R25, R25, UR4, -R10.reuse ;  /* 0x0000000419197c23 */ /* 0x100fe2000800080a */
[----:B------:R-:W-:Y:S01]  /*22f0*/  ULDC UR4, c[0x0][0x604] ;  /* 0x0001810000047ab9 */ /* 0x000fe20000000800 */
[----:B------:R-:W-:Y:S01]  /*2300*/  FSETP.GEU.AND P5, PT, R24, -126, PT ;  /* 0xc2fc00001800780b */ /* 0x000fe20003fae000 */
[--C-:B------:R-:W-:Y:S01]  /*2310*/  FFMA R28, R28, UR4, -R10.reuse ;  /* 0x000000041c1c7c23 */ /* 0x100fe2000800080a */
[----:B------:R-:W2:Y:S01]  /*2320*/  SHFL.BFLY PT, R8, R7, 0x2, 0x1f ;  /* 0x0c401f0007087f89 */ /* 0x000ea200000e0000 */
[----:B------:R-:W-:Y:S01]  /*2330*/  FSETP.GEU.AND P6, PT, R25, -126, PT ;  /* 0xc2fc00001900780b */ /* 0x000fe20003fce000 */
[----:B------:R-:W-:Y:S02]  /*2340*/  ULDC UR4, c[0x0][0x604] ;  /* 0x0001810000047ab9 */ /* 0x000fe40000000800 */
[--C-:B------:R-:W-:Y:S01]  /*2350*/  FFMA R29, R29, UR4, -R10.reuse ;  /* 0x000000041d1d7c23 */ /* 0x100fe2000800080a */
[----:B------:R-:W-:Y:S01]  /*2360*/  ULDC UR4, c[0x0][0x604] ;  /* 0x0001810000047ab9 */ /* 0x000fe20000000800 */
[----:B------:R-:W-:Y:S01]  /*2370*/  FSETP.GEU.AND P1, PT, R28, -126, PT ;  /* 0xc2fc00001c00780b */ /* 0x000fe20003f2e000 */
[--C-:B------:R-:W-:Y:S01]  /*2380*/  FFMA R32, R32, UR4, -R10.reuse ;  /* 0x0000000420207c23 */ /* 0x100fe2000800080a */
[----:B------:R-:W-:Y:S01]  /*2390*/  ULDC UR4, c[0x0][0x604] ;  /* 0x0001810000047ab9 */ /* 0x000fe20000000800 */
[----:B------:R-:W-:Y:S01]  /*23a0*/  FSETP.GEU.AND P2, PT, R29, -126, PT ;  /* 0xc2fc00001d00780b */ /* 0x000fe20003f4e000 */
[--C-:B------:R-:W-:Y:S01]  /*23b0*/  FFMA R33, R33, UR4, -R10.reuse ;  /* 0x0000000421217c23 */ /* 0x100fe2000800080a */
[----:B------:R-:W-:Y:S01]  /*23c0*/  @!P5 FMUL R24, R24, 0.5 ;  /* 0x3f0000001818d820 */ /* 0x000fe20000400000 */
[----:B------:R-:W-:Y:S01]  /*23d0*/  ULDC UR4, c[0x0][0x604] ;  /* 0x0001810000047ab9 */ /* 0x000fe20000000800 */
[----:B------:R-:W-:Y:S01]  /*23e0*/  FSETP.GEU.AND P3, PT, R32, -126, PT ;  /* 0xc2fc00002000780b */ /* 0x000fe20003f6e000 */
[----:B------:R-:W-:Y:S01]  /*23f0*/  @!P6 FMUL R25, R25, 0.5 ;  /* 0x3f0000001919e820 */ /* 0x000fe20000400000 */
[--C-:B------:R-:W-:Y:S01]  /*2400*/  FFMA R36, R36, UR4, -R10.reuse ;  /* 0x0000000424247c23 */ /* 0x100fe2000800080a */
[----:B------:R-:W-:Y:S01]  /*2410*/  ULDC UR4, c[0x0][0x604] ;  /* 0x0001810000047ab9 */ /* 0x000fe20000000800 */
[----:B------:R-:W3:Y:S01]  /*2420*/  MUFU.EX2 R24, R24 ;  /* 0x0000001800187308 */ /* 0x000ee20000000800 */
[----:B------:R-:W-:Y:S01]  /*2430*/  FFMA R37, R37, UR4, -R10 ;  /* 0x0000000425257c23 */ /* 0x000fe2000800080a */
[----:B------:R-:W-:Y:S01]  /*2440*/  @!P1 FMUL R28, R28, 0.5 ;  /* 0x3f0000001c1c9820 */ /* 0x000fe20000400000 */
[----:B------:R-:W-:-:S02]  /*2450*/  ULDC UR4, c[0x0][0x604] ;  /* 0x0001810000047ab9 */ /* 0x000fc40000000800 */
[----:B------:R-:W-:Y:S01]  /*2460*/  @!P2 FMUL R29, R29, 0.5 ;  /* 0x3f0000001d1da820 */ /* 0x000fe20000400000 */
[--C-:B------:R-:W-:Y:S01]  /*2470*/  FFMA R40, R40, UR4, -R10.reuse ;  /* 0x0000000428287c23 */ /* 0x100fe2000800080a */
[----:B--2---:R-:W-:Y:S01]  /*2480*/  FMNMX R8, R7, R8, !PT ;  /* 0x0000000807087209 */ /* 0x004fe20007800000 */
[----:B------:R-:W2:Y:S01]  /*2490*/  MUFU.EX2 R6, R25 ;  /* 0x0000001900067308 */ /* 0x000ea20000000800 */
[----:B------:R-:W-:Y:S01]  /*24a0*/  @!P3 FMUL R32, R32, 0.5 ;  /* 0x3f0000002020b820 */ /* 0x000fe20000400000 */
[----:B------:R-:W-:Y:S01]  /*24b0*/  ULDC UR4, c[0x0][0x604] ;  /* 0x0001810000047ab9 */ /* 0x000fe20000000800 */
[C---:B------:R-:W-:Y:S01]  /*24c0*/  FSETP.NEU.AND P4, PT, R8.reuse, -INF , PT ;  /* 0xff8000000800780b */ /* 0x040fe20003f8d000 */
[--C-:B------:R-:W-:Y:S01]  /*24d0*/  FFMA R41, R41, UR4, -R10.reuse ;  /* 0x0000000429297c23 */ /* 0x100fe2000800080a */
[----:B------:R-:W-:Y:S02]  /*24e0*/  ULDC UR4, c[0x0][0x604] ;  /* 0x0001810000047ab9 */ /* 0x000fe40000000800 */
[----:B------:R-:W-:Y:S01]  /*24f0*/  FSEL R7, R8, RZ, P4 ;  /* 0x000000ff08077208 */ /* 0x000fe20002000000 */
[----:B------:R-:W4:Y:S01]  /*2500*/  MUFU.EX2 R28, R28 ;  /* 0x0000001c001c7308 */ /* 0x000f220000000800 */
[----:B---3--:R-:W-:Y:S01]  /*2510*/  @!P5 FMUL R24, R24, R24 ;  /* 0x000000181818d220 */ /* 0x008fe20000400000 */
[----:B------:R-:W-:Y:S01]  /*2520*/  FSETP.GEU.AND P5, PT, R36, -126, PT ;  /* 0xc2fc00002400780b */ /* 0x000fe20003fae000 */
[----:B------:R-:W-:Y:S01]  /*2530*/  FFMA R44, R44, UR4, -R10 ;  /* 0x000000042c2c7c23 */ /* 0x000fe2000800080a */
[----:B------:R-:W-:Y:S01]  /*2540*/  FSETP.GEU.AND P4, PT, R33, -126, PT ;  /* 0xc2fc00002100780b */ /* 0x000fe20003f8e000 */
[----:B------:R-:W-:-:S02]  /*2550*/  ULDC UR4, c[0x0][0x604] ;  /* 0x0001810000047ab9 */ /* 0x000fc40000000800 */
[--C-:B------:R-:W-:Y:S01]  /*2560*/  FFMA R45, R45, UR4, -R10.reuse ;  /* 0x000000042d2d7c23 */ /* 0x100fe2000800080a */
[----:B------:R-:W3:Y:S01]  /*2570*/  MUFU.EX2 R32, R32 ;  /* 0x0000002000207308 */ /* 0x000ee20000000800 */
[----:B--2---:R-:W-:Y:S01]  /*2580*/  @!P6 FMUL R6, R6, R6 ;  /* 0x000000060606e220 */ /* 0x004fe20000400000 */
[----:B------:R-:W-:Y:S01]  /*2590*/  FSETP.GEU.AND P6, PT, R37, -126, PT ;  /* 0xc2fc00002500780b */ /* 0x000fe20003fce000 */
[----:B------:R-:W-:Y:S02]  /*25a0*/  ULDC UR4, c[0x0][0x604] ;  /* 0x0001810000047ab9 */ /* 0x000fe40000000800 */
[--C-:B------:R-:W-:Y:S01]  /*25b0*/  FFMA R48, R48, UR4, -R10.reuse ;  /* 0x0000000430307c23 */ /* 0x100fe2000800080a */
[----:B------:R-:W-:Y:S01]  /*25c0*/  ULDC UR4, c[0x0][0x604] ;  /* 0x0001810000047ab9 */ /* 0x000fe20000000800 */
[----:B------:R-:W-:Y:S01]  /*25d0*/  @!P5 FMUL R36, R36, 0.5 ;  /* 0x3f0000002424d820 */ /* 0x000fe20000400000 */
[----:B------:R-:W2:Y:S01]  /*25e0*/  MUFU.EX2 R12, R29 ;  /* 0x0000001d000c7308 */ /* 0x000ea20000000800 */
[----:B------:R-:W-:Y:S01]  /*25f0*/  @!P4 FMUL R33, R33, 0.5 ;  /* 0x3f0000002121c820 */ /* 0x000fe20000400000 */
[----:B------:R-:W-:Y:S01]  /*2600*/  FFMA R49, R49, UR4, -R10 ;  /* 0x0000000431317c23 */ /* 0x000fe2000800080a */
[----:B----4-:R-:W-:Y:S01]  /*2610*/  @!P1 FMUL R28, R28, R28 ;  /* 0x0000001c1c1c9220 */ /* 0x010fe20000400000 */
[----:B------:R-:W-:Y:S01]  /*2620*/  FSETP.GEU.AND P1, PT, R40, -126, PT ;  /* 0xc2fc00002800780b */ /* 0x000fe20003f2e000 */
[----:B------:R-:W-:-:S02]  /*2630*/  ULDC UR4, c[0x0][0x604] ;  /* 0x0001810000047ab9 */ /* 0x000fc40000000800 */
[----:B------:R-:W-:Y:S01]  /*2640*/  @!P6 FMUL R37, R37, 0.5 ;  /* 0x3f0000002525e820 */ /* 0x000fe20000400000 */
[----:B------:R-:W4:Y:S01]  /*2650*/  MUFU.EX2 R36, R36 ;  /* 0x0000002400247308 */ /* 0x000f220000000800 */
[----:B---3--:R-:W-:Y:S01]  /*2660*/  @!P3 FMUL R32, R32, R32 ;  /* 0x000000202020b220 */ /* 0x008fe20000400000 */
[----:B------:R-:W-:Y:S01]  /*2670*/  FSETP.GEU.AND P3, PT, R44, -126, PT ;  /* 0xc2fc00002c00780b */ /* 0x000fe20003f6e000 */
[--C-:B------:R-:W-:Y:S01]  /*2680*/  FFMA R52, R52, UR4, -R10.reuse ;  /* 0x0000000434347c23 */ /* 0x100fe2000800080a */
[----:B------:R-:W-:Y:S02]  /*2690*/  ULDC UR4, c[0x0][0x604] ;  /* 0x0001810000047ab9 */ /* 0x000fe40000000800 */
[----:B------:R-:W-:Y:S01]  /*26a0*/  FFMA R10, R53, UR4, -R10 ;  /* 0x00000004350a7c23 */ /* 0x000fe2000800080a */
[----:B------:R-:W-:Y:S01]  /*26b0*/  ULDC UR4, c[0x0][0x604] ;  /* 0x0001810000047ab9 */ /* 0x000fe20000000800 */
[----:B------:R-:W3:Y:S01]  /*26c0*/  MUFU.EX2 R16, R37 ;  /* 0x0000002500107308 */ /* 0x000ee20000000800 */
[----:B--2---:R-:W-:Y:S01]  /*26d0*/  @!P2 FMUL R12, R12, R12 ;  /* 0x0000000c0c0ca220 */ /* 0x004fe20000400000 */
[----:B------:R-:W-:Y:S01]  /*26e0*/  FSETP.GEU.AND P2, PT, R41, -126, PT ;  /* 0xc2fc00002900780b */ /* 0x000fe20003f4e000 */
[----:B------:R-:W-:Y:S01]  /*26f0*/  @!P1 FMUL R40, R40, 0.5 ;  /* 0x3f00000028289820 */ /* 0x000fe20000400000 */
[----:B------:R-:W-:Y:S01]  /*2700*/  FMUL R7, R7, UR4 ;  /* 0x0000000407077c20 */ /* 0x000fe20008400000 */
[----:B------:R-:W-:-:S02]  /*2710*/  ULDC UR4, c[0x0][0x604] ;  /* 0x0001810000047ab9 */ /* 0x000fc40000000800 */
[----:B------:R-:W-:Y:S01]  /*2720*/  @!P3 FMUL R44, R44, 0.5 ;  /* 0x3f0000002c2cb820 */ /* 0x000fe20000400000 */
[----:B------:R-:W2:Y:S01]  /*2730*/  MUFU.EX2 R14, R33 ;  /* 0x00000021000e7308 */ /* 0x000ea20000000800 */
[----:B----4-:R-:W-:Y:S01]  /*2740*/  @!P5 FMUL R36, R36, R36 ;  /* 0x000000242424d220 */ /* 0x010fe20000400000 */
[----:B------:R-:W-:Y:S01]  /*2750*/  FSETP.GEU.AND P5, PT, R48, -126, PT ;  /* 0xc2fc00003000780b */ /* 0x000fe20003fae000 */
[--C-:B------:R-:W-:Y:S01]  /*2760*/  FFMA R26, R26, UR4, -R7.reuse ;  /* 0x000000041a1a7c23 */ /* 0x100fe20008000807 */
[----:B------:R-:W-:Y:S01]  /*2770*/  ULDC UR4, c[0x0][0x604] ;  /* 0x0001810000047ab9 */ /* 0x000fe20000000800 */
[--C-:B------:R-:W-:Y:S01]  /*2780*/  FFMA R43, R43, UR5, -R7.reuse ;  /* 0x000000052b2b7c23 */ /* 0x100fe20008000807 */
[--C-:B------:R-:W-:Y:S01]  /*2790*/  FFMA R27, R27, UR4, -R7.reuse ;  /* 0x000000041b1b7c23 */ /* 0x100fe20008000807 */
[----:B------:R-:W-:Y:S01]  /*27a0*/  @!P2 FMUL R41, R41, 0.5 ;  /* 0x3f0000002929a820 */ /* 0x000fe20000400000 */
[----:B------:R-:W4:Y:S01]  /*27b0*/  MUFU.EX2 R40, R40 ;  /* 0x0000002800287308 */ /* 0x000f220000000800 */
[----:B---3--:R-:W-:Y:S01]  /*27c0*/  @!P6 FMUL R16, R16, R16 ;  /* 0x000000101010e220 */ /* 0x008fe20000400000 */
[----:B------:R-:W-:Y:S01]  /*27d0*/  FSETP.GEU.AND P6, PT, R49, -126, PT ;  /* 0xc2fc00003100780b */ /* 0x000fe20003fce000 */
[----:B------:R-:W-:Y:S01]  /*27e0*/  ULDC UR4, c[0x0][0x604] ;  /* 0x0001810000047ab9 */ /* 0x000fe20000000800 */
[----:B------:R-:W-:Y:S01]  /*27f0*/  ULDC UR5, c[0x0][0x604] ;  /* 0x0001810000057ab9 */ /* 0x000fe20000000800 */
[--C-:B------:R-:W-:Y:S01]  /*2800*/  FFMA R30, R30, UR4, -R7.reuse ;  /* 0x000000041e1e7c23 */ /* 0x100fe20008000807 */
[----:B------:R-:W-:Y:S01]  /*2810*/  ULDC UR4, c[0x0][0x604] ;  /* 0x0001810000047ab9 */ /* 0x000fe20000000800 */
[----:B------:R-:W-:Y:S01]  /*2820*/  @!P5 FMUL R48, R48, 0.5 ;  /* 0x3f0000003030d820 */ /* 0x000fe20000400000 */
[----:B------:R-:W3:Y:S01]  /*2830*/  MUFU.EX2 R44, R44 ;  /* 0x0000002c002c7308 */ /* 0x000ee20000000800 */
[----:B--2---:R-:W-:Y:S01]  /*2840*/  @!P4 FMUL R14, R14, R14 ;  /* 0x0000000e0e0ec220 */ /* 0x004fe20000400000 */
[----:B------:R-:W-:Y:S01]  /*2850*/  FSETP.GEU.AND P4, PT, R45, -126, PT ;  /* 0xc2fc00002d00780b */ /* 0x000fe20003f8e000 */
[--C-:B------:R-:W-:Y:S01]  /*2860*/  FFMA R31, R31, UR4, -R7.reuse ;  /* 0x000000041f1f7c23 */ /* 0x100fe20008000807 */
[----:B------:R-:W-:Y:S01]  /*2870*/  ULDC UR4, c[0x0][0x604] ;  /* 0x0001810000047ab9 */ /* 0x000fe20000000800 */
[--C-:B------:R-:W-:Y:S01]  /*2880*/  FFMA R54, R54, UR5, -R7.reuse ;  /* 0x0000000536367c23 */ /* 0x100fe20008000807 */
[--C-:B------:R-:W-:Y:S01]  /*2890*/  FFMA R34, R34, UR4, -R7.reuse ;  /* 0x0000000422227c23 */ /* 0x100fe20008000807 */
[----:B------:R-:W-:Y:S01]  /*28a0*/  @!P6 FMUL R49, R49, 0.5 ;  /* 0x3f0000003131e820 */ /* 0x000fe20000400000 */
[----:B------:R-:W2:Y:S01]  /*28b0*/  MUFU.EX2 R48, R48 ;  /* 0x0000003000307308 */ /* 0x000ea20000000800 */
[----:B----4-:R-:W-:Y:S01]  /*28c0*/  @!P1 FMUL R40, R40, R40 ;  /* 0x0000002828289220 */ /* 0x010fe20000400000 */
[----:B------:R-:W-:Y:S01]  /*28d0*/  FSETP.GEU.AND P1, PT, R52, -126, PT ;  /* 0xc2fc00003400780b */ /* 0x000fe20003f2e000 */
[----:B------:R-:W-:Y:S01]  /*28e0*/  ULDC UR4, c[0x0][0x604] ;  /* 0x0001810000047ab9 */ /* 0x000fe20000000800 */
[----:B------:R-:W-:Y:S01]  /*28f0*/  F2FP.SATFINITE.E4M3.F32.PACK_AB_MERGE_C R33, R151, R6, RZ ;  /* 0x000000069721723e */ /* 0x000fe200048070ff */
[--C-:B------:R-:W-:Y:S01]  /*2900*/  FFMA R35, R35, UR4, -R7.reuse ;  /* 0x0000000423237c23 */ /* 0x100fe20008000807 */
[----:B------:R-:W-:Y:S01]  /*2910*/  ULDC UR4, c[0x0][0x604] ;  /* 0x0001810000047ab9 */ /* 0x000fe20000000800 */
[----:B------:R-:W-:Y:S01]  /*2920*/  @!P4 FMUL R45, R45, 0.5 ;  /* 0x3f0000002d2dc820 */ /* 0x000fe20000400000 */
[----:B------:R-:W4:Y:S01]  /*2930*/  MUFU.EX2 R41, R41 ;  /* 0x0000002900297308 */ /* 0x000f220000000800 */
[----:B---3--:R-:W-:Y:S01]  /*2940*/  @!P3 FMUL R44, R44, R44 ;  /* 0x0000002c2c2cb220 */ /* 0x008fe20000400000 */
[----:B------:R-:W-:Y:S01]  /*2950*/  FSETP.GEU.AND P3, PT, R26, -126, PT ;  /* 0xc2fc00001a00780b */ /* 0x000fe20003f6e000 */
[--C-:B------:R-:W-:Y:S01]  /*2960*/  FFMA R38, R38, UR4, -R7.reuse ;  /* 0x0000000426267c23 */ /* 0x100fe20008000807 */
[----:B------:R-:W-:Y:S01]  /*2970*/  ULDC UR4, c[0x0][0x604] ;  /* 0x0001810000047ab9 */ /* 0x000fe20000000800 */
[----:B------:R-:W-:Y:S01]  /*2980*/  F2FP.SATFINITE.E4M3.F32.PACK_AB_MERGE_C R56, R151, R16, RZ ;  /* 0x000000109738723e */ /* 0x000fe200048070ff */
[----:B------:R-:W-:Y:S01]  /*2990*/  FFMA R39, R39, UR4, -R7 ;  /* 0x0000000427277c23 */ /* 0x000fe20008000807 */
[----:B------:R-:W-:Y:S01]  /*29a0*/  @!P1 FMUL R52, R52, 0.5 ;  /* 0x3f00000034349820 */ /* 0x000fe20000400000 */
[----:B------:R-:W3:Y:S01]  /*29b0*/  MUFU.EX2 R49, R49 ;  /* 0x0000003100317308 */ /* 0x000ee20000000800 */
[----:B--2---:R-:W-:Y:S01]  /*29c0*/  @!P5 FMUL R48, R48, R48 ;  /* 0x000000303030d220 */ /* 0x004fe20000400000 */
[----:B------:R-:W-:Y:S01]  /*29d0*/  FSETP.GEU.AND P5, PT, R30, -126, PT ;  /* 0xc2fc00001e00780b */ /* 0x000fe20003fae000 */
[----:B------:R-:W-:-:S02]  /*29e0*/  ULDC UR4, c[0x0][0x604] ;  /* 0x0001810000047ab9 */ /* 0x000fc40000000800 */
[--C-:B------:R-:W-:Y:S01]  /*29f0*/  FFMA R13, R42, UR4, -R7.reuse ;  /* 0x000000042a0d7c23 */ /* 0x100fe20008000807 */
[----:B------:R-:W-:Y:S01]  /*2a00*/  ULDC UR4, c[0x0][0x604] ;  /* 0x0001810000047ab9 */ /* 0x000fe20000000800 */
[----:B------:R-:W-:Y:S01]  /*2a10*/  @!P3 FMUL R26, R26, 0.5 ;  /* 0x3f0000001a1ab820 */ /* 0x000fe20000400000 */
[----:B------:R-:W2:Y:S01]  /*2a20*/  MUFU.EX2 R45, R45 ;  /* 0x0000002d002d7308 */ /* 0x000ea20000000800 */
[----:B----4-:R-:W-:Y:S01]  /*2a30*/  @!P2 FMUL R41, R41, R41 ;  /* 0x000000292929a220 */ /* 0x010fe20000400000 */
[----:B------:R-:W-:Y:S01]  /*2a40*/  FSETP.GEU.AND P2, PT, R10, -126, PT ;  /* 0xc2fc00000a00780b */ /* 0x000fe20003f4e000 */
[----:B------:R-:W-:Y:S01]  /*2a50*/  FFMA R46, R46, UR4, -R7 ;  /* 0x000000042e2e7c23 */ /* 0x000fe20008000807 */
[----:B------:R-:W-:Y:S01]  /*2a60*/  ULDC UR4, c[0x0][0x604] ;  /* 0x0001810000047ab9 */ /* 0x000fe20000000800 */
[----:B-1----:R-:W-:Y:S01]  /*2a70*/  FADD R17, R6, R41 ;  /* 0x0000002906117221 */ /* 0x002fe20000000000 */
[--C-:B------:R-:W-:Y:S01]  /*2a80*/  FFMA R47, R47, UR4, -R7.reuse ;  /* 0x000000042f2f7c23 */ /* 0x100fe20008000807 */
[----:B------:R-:W-:Y:S01]  /*2a90*/  @!P5 FMUL R30, R30, 0.5 ;  /* 0x3f0000001e1ed820 */ /* 0x000fe20000400000 */
[----:B------:R-:W1:Y:S01]  /*2aa0*/  MUFU.EX2 R52, R52 ;  /* 0x0000003400347308 */ /* 0x000e620000000800 */
[----:B---3--:R-:W-:Y:S01]  /*2ab0*/  @!P6 FMUL R49, R49, R49 ;  /* 0x000000313131e220 */ /* 0x008fe20000400000 */
[----:B------:R-:W-:Y:S01]  /*2ac0*/  FSETP.GEU.AND P6, PT, R31, -126, PT ;  /* 0xc2fc00001f00780b */ /* 0x000fe20003fce000 */
[----:B------:R-:W-:Y:S01]  /*2ad0*/  ULDC UR4, c[0x0][0x604] ;  /* 0x0001810000047ab9 */ /* 0x000fe20000000800 */
[----:B------:R-:W-:Y:S01]  /*2ae0*/  FADD R6, R32, R48 ;  /* 0x0000003020067221 */ /* 0x000fe20000000000 */
[--C-:B------:R-:W-:Y:S01]  /*2af0*/  FFMA R50, R50, UR4, -R7.reuse ;  /* 0x0000000432327c23 */ /* 0x100fe20008000807 */
[----:B------:R-:W-:Y:S01]  /*2b00*/  ULDC UR4, c[0x0][0x604] ;  /* 0x0001810000047ab9 */ /* 0x000fe20000000800 */
[----:B------:R-:W-:Y:S01]  /*2b10*/  @!P2 FMUL R10, R10, 0.5 ;  /* 0x3f0000000a0aa820 */ /* 0x000fe20000400000 */
[----:B------:R-:W3:Y:S01]  /*2b20*/  MUFU.EX2 R26, R26 ;  /* 0x0000001a001a7308 */ /* 0x000ee20000000800 */
[----:B--2---:R-:W-:Y:S01]  /*2b30*/  @!P4 FMUL R45, R45, R45 ;  /* 0x0000002d2d2dc220 */ /* 0x004fe20000400000 */
[----:B------:R-:W-:Y:S01]  /*2b40*/  FSETP.GEU.AND P4, PT, R27, -126, PT ;  /* 0xc2fc00001b00780b */ /* 0x000fe20003f8e000 */
[----:B------:R-:W-:Y:S01]  /*2b50*/  FFMA R51, R51, UR4, -R7 ;  /* 0x0000000433337c23 */ /* 0x000fe20008000807 */
[----:B------:R-:W-:Y:S01]  /*2b60*/  ULDC UR4, c[0x0][0x604] ;  /* 0x0001810000047ab9 */ /* 0x000fe20000000800 */
[----:B------:R-:W-:Y:S01]  /*2b70*/  FADD R19, R12, R45 ;  /* 0x0000002d0c137221 */ /* 0x000fe20000000000 */
[----:B------:R-:W-:Y:S01]  /*2b80*/  FFMA R7, R55, UR4, -R7 ;  /* 0x0000000437077c23 */ /* 0x000fe20008000807 */
[----:B------:R-:W-:Y:S01]  /*2b90*/  @!P6 FMUL R31, R31, 0.5 ;  /* 0x3f0000001f1fe820 */ /* 0x000fe20000400000 */
[----:B------:R-:W2:Y:S01]  /*2ba0*/  MUFU.EX2 R30, R30 ;  /* 0x0000001e001e7308 */ /* 0x000ea20000000800 */
[----:B-1----:R-:W-:Y:S01]  /*2bb0*/  @!P1 FMUL R52, R52, R52 ;  /* 0x0000003434349220 */ /* 0x002fe20000400000 */
[----:B------:R-:W-:-:S02]  /*2bc0*/  FSETP.GEU.AND P1, PT, R34, -126, PT ;  /* 0xc2fc00002200780b */ /* 0x000fc40003f2e000 */
[C---:B------:R-:W-:Y:S01]  /*2bd0*/  F2FP.SATFINITE.E4M3.F32.PACK_AB_MERGE_C R32, R151.reuse, R32, RZ ;  /* 0x000000209720723e */ /* 0x040fe200048070ff */
[----:B------:R-:W-:Y:S01]  /*2be0*/  FADD R21, R36, R52 ;  /* 0x0000003424157221 */ /* 0x000fe20000000000 */
[----:B------:R-:W-:Y:S01]  /*2bf0*/  F2FP.SATFINITE.E4M3.F32.PACK_AB_MERGE_C R52, R151, R52, RZ ;  /* 0x000000349734723e */ /* 0x000fe200048070ff */
[----:B------:R-:W-:Y:S01]  /*2c00*/  @!P4 FMUL R27, R27, 0.5 ;  /* 0x3f0000001b1bc820 */ /* 0x000fe20000400000 */
[----:B------:R1:W4:Y:S01]  /*2c10*/  MUFU.EX2 R20, R31 ;  /* 0x0000001f00147308 */ /* 0x0003220000000800 */
[----:B---3--:R-:W-:Y:S01]  /*2c20*/  @!P3 FMUL R26, R26, R26 ;  /* 0x0000001a1a1ab220 */ /* 0x008fe20000400000 */
[----:B------:R-:W-:Y:S02]  /*2c30*/  FSETP.GEU.AND P3, PT, R38, -126, PT ;  /* 0xc2fc00002600780b */ /* 0x000fe40003f6e000 */
[C---:B------:R-:W-:Y:S02]  /*2c40*/  F2FP.SATFINITE.E4M3.F32.PACK_AB_MERGE_C R55, R151.reuse, R14, RZ ;  /* 0x0000000e9737723e */ /* 0x040fe400048070ff */
[----:B------:R-:W-:Y:S01]  /*2c50*/  F2FP.SATFINITE.E4M3.F32.PACK_AB_MERGE_C R36, R151, R36, RZ ;  /* 0x000000249724723e */ /* 0x000fe200048070ff */
[----:B------:R-:W-:Y:S01]  /*2c60*/  @!P1 FMUL R34, R34, 0.5 ;  /* 0x3f00000022229820 */ /* 0x000fe20000400000 */
[----:B------:R-:W3:Y:S01]  /*2c70*/  MUFU.EX2 R10, R10 ;  /* 0x0000000a000a7308 */ /* 0x000ee20000000800 */
[----:B--2---:R-:W-:Y:S01]  /*2c80*/  @!P5 FMUL R30, R30, R30 ;  /* 0x0000001e1e1ed220 */ /* 0x004fe20000400000 */
[----:B------:R-:W-:-:S02]  /*2c90*/  FSETP.GEU.AND P5, PT, R13, -126, PT ;  /* 0xc2fc00000d00780b */ /* 0x000fc40003fae000 */
[----:B-1----:R-:W-:Y:S02]  /*2ca0*/  F2FP.SATFINITE.E4M3.F32.PACK_AB_MERGE_C R31, R151, R24, RZ ;  /* 0x00000018971f723e */ /* 0x002fe400048070ff */
[----:B------:R-:W-:Y:S01]  /*2cb0*/  LOP3.LUT R52, R52, 0xff, RZ, 0xc0, !PT ;  /* 0x000000ff34347812 */ /* 0x000fe200078ec0ff */
[----:B------:R-:W-:Y:S01]  /*2cc0*/  @!P3 FMUL R38, R38, 0.5 ;  /* 0x3f0000002626b820 */ /* 0x000fe20000400000 */
[----:B------:R-:W1:Y:S01]  /*2cd0*/  MUFU.EX2 R18, R27 ;  /* 0x0000001b00127308 */ /* 0x000e620000000800 */
[----:B----4-:R-:W-:Y:S01]  /*2ce0*/  @!P6 FMUL R20, R20, R20 ;  /* 0x000000141414e220 */ /* 0x010fe20000400000 */
[----:B------:R-:W-:Y:S02]  /*2cf0*/  FSETP.GEU.AND P6, PT, R43, -126, PT ;  /* 0xc2fc00002b00780b */ /* 0x000fe40003fce000 */
[C---:B------:R-:W-:Y:S02]  /*2d00*/  F2FP.SATFINITE.E4M3.F32.PACK_AB_MERGE_C R41, R151.reuse, R41, RZ ;  /* 0x000000299729723e */ /* 0x040fe400048070ff */
[----:B------:R-:W-:Y:S01]  /*2d10*/  F2FP.SATFINITE.E4M3.F32.PACK_AB_MERGE_C R53, R151, R20, RZ ;  /* 0x000000149735723e */ /* 0x000fe200048070ff */
[----:B------:R-:W-:Y:S01]  /*2d20*/  @!P5 FMUL R13, R13, 0.5 ;  /* 0x3f0000000d0dd820 */ /* 0x000fe20000400000 */
[----:B------:R-:W2:Y:S01]  /*2d30*/  MUFU.EX2 R34, R34 ;  /* 0x0000002200227308 */ /* 0x000ea20000000800 */
[----:B---3--:R-:W-:Y:S01]  /*2d40*/  @!P2 FMUL R10, R10, R10 ;  /* 0x0000000a0a0aa220 */ /* 0x008fe20000400000 */
[----:B------:R-:W-:-:S02]  /*2d50*/  FSETP.GEU.AND P2, PT, R35, -126, PT ;  /* 0xc2fc00002300780b */ /* 0x000fc40003f4e000 */
[C---:B------:R-:W-:Y:S02]  /*2d60*/  F2FP.SATFINITE.E4M3.F32.PACK_AB_MERGE_C R45, R151.reuse, R45, RZ ;  /* 0x0000002d972d723e */ /* 0x040fe400048070ff */
[----:B------:R-:W-:Y:S01]  /*2d70*/  F2FP.SATFINITE.E4M3.F32.PACK_AB_MERGE_C R48, R151, R48, RZ ;  /* 0x000000309730723e */ /* 0x000fe200048070ff */
[----:B------:R-:W-:Y:S01]  /*2d80*/  @!P6 FMUL R43, R43, 0.5 ;  /* 0x3f0000002b2be820 */ /* 0x000fe20000400000 */
[----:B------:R-:W3:Y:S01]  /*2d90*/  MUFU.EX2 R38, R38 ;  /* 0x0000002600267308 */ /* 0x000ee20000000800 */
[----:B-1----:R-:W-:Y:S01]  /*2da0*/  @!P4 FMUL R18, R18, R18 ;  /* 0x000000121212c220 */ /* 0x002fe20000400000 */
[----:B------:R-:W-:Y:S02]  /*2db0*/  FSETP.GEU.AND P4, PT, R39, -126, PT ;  /* 0xc2fc00002700780b */ /* 0x000fe40003f8e000 */
[----:B------:R-:W-:Y:S02]  /*2dc0*/  LOP3.LUT R31, R31, 0xff, RZ, 0xc0, !PT ;  /* 0x000000ff1f1f7812 */ /* 0x000fe400078ec0ff */
[----:B------:R-:W-:Y:S01]  /*2dd0*/  F2FP.SATFINITE.E4M3.F32.PACK_AB_MERGE_C R37, R151, R18, RZ ;  /* 0x000000129725723e */ /* 0x000fe200048070ff */
[----:B------:R-:W-:Y:S01]  /*2de0*/  @!P2 FMUL R35, R35, 0.5 ;  /* 0x3f0000002323a820 */ /* 0x000fe20000400000 */
[----:B------:R-:W1:Y:S01]  /*2df0*/  MUFU.EX2 R13, R13 ;  /* 0x0000000d000d7308 */ /* 0x000e620000000800 */
[----:B--2---:R-:W-:Y:S01]  /*2e00*/  @!P1 FMUL R34, R34, R34 ;  /* 0x0000002222229220 */ /* 0x004fe20000400000 */
[----:B------:R-:W-:-:S02]  /*2e10*/  FSETP.GEU.AND P1, PT, R46, -126, PT ;  /* 0xc2fc00002e00780b */ /* 0x000fc40003f2e000 */
[----:B------:R-:W-:Y:S02]  /*2e20*/  LOP3.LUT R32, R32, 0xff, RZ, 0xc0, !PT ;  /* 0x000000ff20207812 */ /* 0x000fe400078ec0ff */
[----:B------:R-:W-:Y:S01]  /*2e30*/  LOP3.LUT R55, R55, 0xffff, RZ, 0xc0, !PT ;  /* 0x0000ffff37377812 */ /* 0x000fe200078ec0ff */
[----:B------:R-:W-:Y:S01]  /*2e40*/  @!P4 FMUL R39, R39, 0.5 ;  /* 0x3f0000002727c820 */ /* 0x000fe20000400000 */
[----:B------:R2:W4:Y:S01]  /*2e50*/  MUFU.EX2 R22, R35 ;  /* 0x0000002300167308 */ /* 0x0005220000000800 */
[----:B---3--:R-:W-:Y:S01]  /*2e60*/  @!P3 FMUL R38, R38, R38 ;  /* 0x000000262626b220 */ /* 0x008fe20000400000 */
[----:B------:R-:W-:Y:S02]  /*2e70*/  FSETP.GEU.AND P3, PT, R50, -126, PT ;  /* 0xc2fc00003200780b */ /* 0x000fe40003f6e000 */
[----:B------:R-:W-:Y:S02]  /*2e80*/  LOP3.LUT R36, R36, 0xff, RZ, 0xc0, !PT ;  /* 0x000000ff24247812 */ /* 0x000fe400078ec0ff */
[----:B------:R-:W-:Y:S01]  /*2e90*/  PRMT R32, R55, 0x7604, R32 ;  /* 0x0000760437207816 */ /* 0x000fe20000000020 */
[----:B------:R-:W-:Y:S01]  /*2ea0*/  @!P1 FMUL R46, R46, 0.5 ;  /* 0x3f0000002e2e9820 */ /* 0x000fe20000400000 */
[----:B------:R3:W5:Y:S01]  /*2eb0*/  MUFU.EX2 R42, R39 ;  /* 0x00000027002a7308 */ /* 0x0007620000000800 */
[----:B-1----:R-:W-:Y:S01]  /*2ec0*/  @!P5 FMUL R13, R13, R13 ;  /* 0x0000000d0d0dd220 */ /* 0x002fe20000400000 */
[----:B------:R-:W-:-:S02]  /*2ed0*/  FSETP.GEU.AND P5, PT, R54, -126, PT ;  /* 0xc2fc00003600780b */ /* 0x000fc40003fae000 */
[C---:B--2---:R-:W-:Y:S01]  /*2ee0*/  F2FP.SATFINITE.E4M3.F32.PACK_AB_MERGE_C R35, R151.reuse, R26, RZ ;  /* 0x0000001a9723723e */ /* 0x044fe200048070ff */
[----:B------:R-:W-:Y:S01]  /*2ef0*/  FADD R23, R26, R13 ;  /* 0x0000000d1a177221 */ /* 0x000fe20000000000 */
[----:B------:R-:W-:Y:S01]  /*2f00*/  F2FP.SATFINITE.E4M3.F32.PACK_AB_MERGE_C R57, R151, R13, RZ ;  /* 0x0000000d9739723e */ /* 0x000fe200048070ff */
[----:B------:R-:W-:Y:S01]  /*2f10*/  @!P3 FMUL R50, R50, 0.5 ;  /* 0x3f0000003232b820 */ /* 0x000fe20000400000 */
[----:B------:R-:W1:Y:S01]  /*2f20*/  MUFU.EX2 R43, R43 ;  /* 0x0000002b002b7308 */ /* 0x000e620000000800 */
[----:B----4-:R-:W-:Y:S01]  /*2f30*/  @!P2 FMUL R22, R22, R22 ;  /* 0x000000161616a220 */ /* 0x010fe20000400000 */
[----:B------:R-:W-:Y:S02]  /*2f40*/  FSETP.GEU.AND P2, PT, R47, -126, PT ;  /* 0xc2fc00002f00780b */ /* 0x000fe40003f4e000 */
[C---:B------:R-:W-:Y:S02]  /*2f50*/  F2FP.SATFINITE.E4M3.F32.PACK_AB_MERGE_C R13, R151.reuse, R10, RZ ;  /* 0x0000000a970d723e */ /* 0x040fe400048070ff */
[----:B---3--:R-:W-:Y:S01]  /*2f60*/  F2FP.SATFINITE.E4M3.F32.PACK_AB_MERGE_C R39, R151, R12, RZ ;  /* 0x0000000c9727723e */ /* 0x008fe200048070ff */
[----:B------:R-:W-:Y:S01]  /*2f70*/  @!P5 FMUL R54, R54, 0.5 ;  /* 0x3f0000003636d820 */ /* 0x000fe20000400000 */
[----:B------:R-:W2:Y:S01]  /*2f80*/  MUFU.EX2 R46, R46 ;  /* 0x0000002e002e7308 */ /* 0x000ea20000000800 */
[----:B-----5:R-:W-:Y:S01]  /*2f90*/  @!P4 FMUL R42, R42, R42 ;  /* 0x0000002a2a2ac220 */ /* 0x020fe20000400000 */
[----:B------:R-:W-:Y:S01]  /*2fa0*/  FSETP.GEU.AND P4, PT, R51, -126, PT ;  /* 0xc2fc00003300780b */ /* 0x000fe20003f8e000 */
[----:B------:R-:W-:Y:S01]  /*2fb0*/  FADD R12, R14, R49 ;  /* 0x000000310e0c7221 */ /* 0x000fe20000000000 */
[----:B------:R-:W-:Y:S01]  /*2fc0*/  FADD R14, R16, R10 ;  /* 0x0000000a100e7221 */ /* 0x000fe20000000000 */
[----:B------:R-:W-:-:S02]  /*2fd0*/  LOP3.LUT R13, R13, 0xffff, RZ, 0xc0, !PT ;  /* 0x0000ffff0d0d7812 */ /* 0x000fc400078ec0ff */
[----:B------:R-:W-:Y:S01]  /*2fe0*/  @!P2 FMUL R47, R47, 0.5 ;  /* 0x3f0000002f2fa820 */ /* 0x000fe20000400000 */
[----:B------:R-:W3:Y:S01]  /*2ff0*/  MUFU.EX2 R50, R50 ;  /* 0x0000003200327308 */ /* 0x000ee20000000800 */
[----:B-1----:R-:W-:Y:S01]  /*3000*/  @!P6 FMUL R43, R43, R43 ;  /* 0x0000002b2b2be220 */ /* 0x002fe20000400000 */
[----:B------:R-:W-:Y:S01]  /*3010*/  FSETP.GEU.AND P6, PT, R7, -126, PT ;  /* 0xc2fc00000700780b */ /* 0x000fe20003fce000 */
[----:B------:R-:W-:Y:S01]  /*3020*/  FADD R12, R17, R12 ;  /* 0x0000000c110c7221 */ /* 0x000fe20000000000 */
[----:B------:R-:W-:Y:S01]  /*3030*/  F2FP.SATFINITE.E4M3.F32.PACK_AB_MERGE_C R49, R151, R49, RZ ;  /* 0x000000319731723e */ /* 0x000fe200048070ff */
[----:B------:R-:W-:Y:S01]  /*3040*/  FADD R19, R19, R14 ;  /* 0x0000000e13137221 */ /* 0x000fe20000000000 */
[----:B------:R-:W-:Y:S01]  /*3050*/  LOP3.LUT R10, R33, 0xffff, RZ, 0xc0, !PT ;  /* 0x0000ffff210a7812 */ /* 0x000fe200078ec0ff */
[----:B------:R-:W-:Y:S01]  /*3060*/  @!P4 FMUL R51, R51, 0.5 ;  /* 0x3f0000003333c820 */ /* 0x000fe20000400000 */
[----:B------:R-:W1:Y:S01]  /*3070*/  MUFU.EX2 R47, R47 ;  /* 0x0000002f002f7308 */ /* 0x000e620000000800 */
[----:B--2---:R-:W-:Y:S01]  /*3080*/  @!P1 FMUL R46, R46, R46 ;  /* 0x0000002e2e2e9220 */ /* 0x004fe20000400000 */
[----:B------:R-:W-:Y:S01]  /*3090*/  ISETP.GT.U32.AND P1, PT, R15, 0x1, PT ;  /* 0x000000010f00780c */ /* 0x000fe20003f24070 */
[----:B------:R-:W-:Y:S01]  /*30a0*/  FADD R15, R24, R40 ;  /* 0x00000028180f7221 */ /* 0x000fe20000000000 */
[----:B------:R-:W-:Y:S01]  /*30b0*/  FADD R24, R18, R43 ;  /* 0x0000002b12187221 */ /* 0x000fe20000000000 */
[----:B------:R-:W-:Y:S01]  /*30c0*/  FADD R18, R28, R44 ;  /* 0x0000002c1c127221 */ /* 0x000fe20000000000 */
[----:B------:R-:W-:Y:S01]  /*30d0*/  F2FP.SATFINITE.E4M3.F32.PACK_AB_MERGE_C R28, R151, R28, RZ ;  /* 0x0000001c971c723e */ /* 0x000fe200048070ff */
[----:B------:R-:W-:Y:S01]  /*30e0*/  @!P6 FMUL R7, R7, 0.5 ;  /* 0x3f0000000707e820 */ /* 0x000fe20000400000 */
[----:B------:R-:W2:Y:S01]  /*30f0*/  MUFU.EX2 R51, R51 ;  /* 0x0000003300337308 */ /* 0x000ea20000000800 */
[----:B---3--:R-:W-:Y:S01]  /*3100*/  @!P3 FMUL R50, R50, R50 ;  /* 0x000000323232b220 */ /* 0x008fe20000400000 */
[----:B------:R-:W-:Y:S01]  /*3110*/  FADD R25, R30, R46 ;  /* 0x0000002e1e197221 */ /* 0x000fe20000000000 */
[----:B------:R-:W-:Y:S01]  /*3120*/  F2FP.SATFINITE.E4M3.F32.PACK_AB_MERGE_C R30, R151, R30, RZ ;  /* 0x0000001e971e723e */ /* 0x000fe200048070ff */
[----:B------:R-:W-:Y:S01]  /*3130*/  FADD R15, R15, R6 ;  /* 0x000000060f0f7221 */ /* 0x000fe20000000000 */
[C---:B------:R-:W-:Y:S01]  /*3140*/  F2FP.SATFINITE.E4M3.F32.PACK_AB_MERGE_C R40, R151.reuse, R40, RZ ;  /* 0x000000289728723e */ /* 0x040fe200048070ff */
[----:B------:R-:W-:Y:S01]  /*3150*/  FADD R18, R18, R21 ;  /* 0x0000001512127221 */ /* 0x000fe20000000000 */
[----:B------:R-:W-:Y:S01]  /*3160*/  F2FP.SATFINITE.E4M3.F32.PACK_AB_MERGE_C R43, R151, R43, RZ ;  /* 0x0000002b972b723e */ /* 0x000fe200048070ff */
[----:B------:R-:W3:Y:S01]  /*3170*/  MUFU.EX2 R54, R54 ;  /* 0x0000003600367308 */ /* 0x000ee20000000800 */
[----:B-1----:R-:W-:Y:S01]  /*3180*/  @!P2 FMUL R47, R47, R47 ;  /* 0x0000002f2f2fa220 */ /* 0x002fe20000400000 */
[----:B------:R-:W-:Y:S01]  /*3190*/  F2FP.SATFINITE.E4M3.F32.PACK_AB_MERGE_C R44, R151, R44, RZ ;  /* 0x0000002c972c723e */ /* 0x000fe200048070ff */
[----:B------:R-:W-:Y:S01]  /*31a0*/  FADD R15, R15, R18 ;  /* 0x000000120f0f7221 */ /* 0x000fe20000000000 */
[C---:B------:R-:W-:Y:S01]  /*31b0*/  F2FP.SATFINITE.E4M3.F32.PACK_AB_MERGE_C R46, R151.reuse, R46, RZ ;  /* 0x0000002e972e723e */ /* 0x040fe200048070ff */
[----:B------:R-:W-:Y:S01]  /*31c0*/  FADD R26, R20, R47 ;  /* 0x0000002f141a7221 */ /* 0x000fe20000000000 */
[----:B------:R-:W-:Y:S01]  /*31d0*/  FADD R20, R34, R50 ;  /* 0x0000003222147221 */ /* 0x000fe20000000000 */
[----:B------:R-:W-:Y:S01]  /*31e0*/  F2FP.SATFINITE.E4M3.F32.PACK_AB_MERGE_C R34, R151, R34, RZ ;  /* 0x000000229722723e */ /* 0x000fe200048070ff */
[----:B------:R-:W1:Y:S01]  /*31f0*/  MUFU.EX2 R7, R7 ;  /* 0x0000000700077308 */ /* 0x000e620000000800 */
[----:B--2---:R-:W-:Y:S01]  /*3200*/  @!P4 FMUL R51, R51, R51 ;  /* 0x000000333333c220 */ /* 0x004fe20000400000 */
[----:B------:R-:W-:Y:S01]  /*3210*/  F2FP.SATFINITE.E4M3.F32.PACK_AB_MERGE_C R47, R151, R47, RZ ;  /* 0x0000002f972f723e */ /* 0x000fe200048070ff */
[----:B------:R-:W-:Y:S01]  /*3220*/  FADD R20, R23, R20 ;  /* 0x0000001417147221 */ /* 0x000fe20000000000 */
[C---:B------:R-:W-:Y:S01]  /*3230*/  F2FP.SATFINITE.E4M3.F32.PACK_AB_MERGE_C R50, R151.reuse, R50, RZ ;  /* 0x000000329732723e */ /* 0x040fe200048070ff */
[----:B------:R-:W-:Y:S01]  /*3240*/  FADD R27, R22, R51 ;  /* 0x00000033161b7221 */ /* 0x000fe20000000000 */
[C---:B------:R-:W-:Y:S01]  /*3250*/  F2FP.SATFINITE.E4M3.F32.PACK_AB_MERGE_C R22, R151.reuse, R22, RZ ;  /* 0x000000169716723e */ /* 0x040fe200048070ff */
[----:B------:R-:W-:Y:S01]  /*3260*/  FADD R12, R12, R19 ;  /* 0x000000130c0c7221 */ /* 0x000fe20000000000 */
[----:B------:R-:W-:Y:S01]  /*3270*/  F2FP.SATFINITE.E4M3.F32.PACK_AB_MERGE_C R51, R151, R51, RZ ;  /* 0x000000339733723e */ /* 0x000fe200048070ff */
[----:B---3--:R-:W-:Y:S01]  /*3280*/  @!P5 FMUL R54, R54, R54 ;  /* 0x000000363636d220 */ /* 0x008fe20000400000 */
[----:B------:R-:W-:Y:S01]  /*3290*/  LOP3.LUT R28, R28, 0xff, RZ, 0xc0, !PT ;  /* 0x000000ff1c1c7812 */ /* 0x000fe200078ec0ff */
[----:B------:R-:W-:Y:S01]  /*32a0*/  FADD R24, R24, R27 ;  /* 0x0000001b18187221 */ /* 0x000fe20000000000 */
[----:B------:R-:W-:Y:S01]  /*32b0*/  LOP3.LUT R39, R39, 0xffff, RZ, 0xc0, !PT ;  /* 0x0000ffff27277812 */ /* 0x000fe200078ec0ff */
[----:B------:R-:W-:Y:S01]  /*32c0*/  FADD R16, R38, R54 ;  /* 0x0000003626107221 */ /* 0x000fe20000000000 */
[----:B------:R-:W-:Y:S01]  /*32d0*/  F2FP.SATFINITE.E4M3.F32.PACK_AB_MERGE_C R38, R151, R38, RZ ;  /* 0x000000269726723e */ /* 0x000fe200048070ff */
[----:B------:R-:W-:Y:S01]  /*32e0*/  FADD R191, R15, R12 ;  /* 0x0000000c0fbf7221 */ /* 0x000fe20000000000 */
[----:B------:R-:W-:Y:S01]  /*32f0*/  F2FP.SATFINITE.E4M3.F32.PACK_AB_MERGE_C R54, R151, R54, RZ ;  /* 0x000000369736723e */ /* 0x000fe200048070ff */
[----:B-1----:R-:W-:Y:S01]  /*3300*/  @!P6 FMUL R7, R7, R7 ;  /* 0x000000070707e220 */ /* 0x002fe20000400000 */
[----:B------:R-:W-:Y:S01]  /*3310*/  PRMT R52, R13, 0x7604, R52 ;  /* 0x000076040d347816 */ /* 0x000fe20000000034 */
[----:B------:R-:W-:Y:S01]  /*3320*/  FADD R25, R25, R16 ;  /* 0x0000001019197221 */ /* 0x000fe20000000000 */
[----:B------:R-:W-:Y:S01]  /*3330*/  PRMT R10, R10, 0x7604, R31 ;  /* 0x000076040a0a7816 */ /* 0x000fe2000000001f */
[----:B------:R-:W-:Y:S01]  /*3340*/  FADD R29, R42, R7 ;  /* 0x000000072a1d7221 */ /* 0x000fe20000000000 */
[C---:B------:R-:W-:Y:S01]  /*3350*/  F2FP.SATFINITE.E4M3.F32.PACK_AB_MERGE_C R42, R151.reuse, R42, RZ ;  /* 0x0000002a972a723e */ /* 0x040fe200048070ff */
[----:B------:R-:W-:Y:S01]  /*3360*/  IMAD.U32 R31, R38, 0x10000, RZ ;  /* 0x00010000261f7824 */ /* 0x000fe200078e00ff */
[----:B------:R-:W-:Y:S01]  /*3370*/  F2FP.SATFINITE.E4M3.F32.PACK_AB_MERGE_C R151, R151, R7, RZ ;  /* 0x000000079797723e */ /* 0x000fe200048070ff */
[----:B------:R-:W-:Y:S01]  /*3380*/  FADD R29, R26, R29 ;  /* 0x0000001d1a1d7221 */ /* 0x000fe20000000000 */
[----:B------:R-:W-:Y:S01]  /*3390*/  LOP3.LUT R7, R56, 0xffff, RZ, 0xc0, !PT ;  /* 0x0000ffff38077812 */ /* 0x000fe200078ec0ff */
[----:B------:R-:W-:Y:S01]  /*33a0*/  FADD R20, R20, R25 ;  /* 0x0000001914147221 */ /* 0x000fe20000000000 */
[----:B------:R-:W-:Y:S01]  /*33b0*/  SHF.L.U32 R35, R35, 0x10, RZ ;  /* 0x0000001023237819 */ /* 0x000fe200000006ff */
[----:B------:R-:W-:Y:S01]  /*33c0*/  FADD R29, R24, R29 ;  /* 0x0000001d181d7221 */ /* 0x000fe20000000000 */
[----:B------:R-:W-:-:S02]  /*33d0*/  SHF.L.U32 R13, R34, 0x10, RZ ;  /* 0x00000010220d7819 */ /* 0x000fc400000006ff */
[----:B------:R-:W-:Y:S01]  /*33e0*/  LOP3.LUT R22, R22, 0xffff, RZ, 0xc0, !PT ;  /* 0x0000ffff16167812 */ /* 0x000fe200078ec0ff */
[----:B------:R-:W-:Y:S01]  /*33f0*/  FADD R190, R20, R29 ;  /* 0x0000001d14be7221 */ /* 0x000fe20000000000 */
[----:B------:R-:W-:Y:S02]  /*3400*/  LOP3.LUT R48, R48, 0xff, RZ, 0xc0, !PT ;  /* 0x000000ff30307812 */ /* 0x000fe400078ec0ff */
[----:B------:R-:W-:Y:S02]  /*3410*/  LOP3.LUT R49, R49, 0xffff, RZ, 0xc0, !PT ;  /* 0x0000ffff31317812 */ /* 0x000fe400078ec0ff */
[----:B------:R-:W-:Y:S02]  /*3420*/  PRMT R36, R7, 0x7604, R36 ;  /* 0x0000760407247816 */ /* 0x000fe40000000024 */
[----:B------:R-:W-:Y:S01]  /*3430*/  PRMT R28, R39, 0x7604, R28 ;  /* 0x00007604271c7816 */ /* 0x000fe2000000001c */
[----:B------:R-:W-:Y:S01]  /*3440*/  IMAD.U32 R39, R54, 0x10000, RZ ;  /* 0x0001000036277824 */ /* 0x000fe200078e00ff */
[----:B------:R-:W-:-:S02]  /*3450*/  SHF.L.U32 R7, R30, 0x10, RZ ;  /* 0x000000101e077819 */ /* 0x000fc400000006ff */
[----:B------:R-:W-:Y:S02]  /*3460*/  LOP3.LUT R53, R53, 0xffff, RZ, 0xc0, !PT ;  /* 0x0000ffff35357812 */ /* 0x000fe400078ec0ff */
[----:B------:R-:W-:Y:S02]  /*3470*/  LOP3.LUT R40, R40, 0xff, RZ, 0xc0, !PT ;  /* 0x000000ff28287812 */ /* 0x000fe400078ec0ff */
[----:B------:R-:W-:Y:S02]  /*3480*/  LOP3.LUT R41, R41, 0xffff, RZ, 0xc0, !PT ;  /* 0x0000ffff29297812 */ /* 0x000fe400078ec0ff */
[----:B------:R-:W-:Y:S02]  /*3490*/  LOP3.LUT R44, R44, 0xff, RZ, 0xc0, !PT ;  /* 0x000000ff2c2c7812 */ /* 0x000fe400078ec0ff */
[----:B------:R-:W-:Y:S02]  /*34a0*/  LOP3.LUT R45, R45, 0xffff, RZ, 0xc0, !PT ;  /* 0x0000ffff2d2d7812 */ /* 0x000fe400078ec0ff */
[----:B------:R-:W-:-:S02]  /*34b0*/  LOP3.LUT R10, R10, 0xff0000, R35, 0xf8, !PT ;  /* 0x00ff00000a0a7812 */ /* 0x000fc400078ef823 */
[----:B------:R-:W-:Y:S02]  /*34c0*/  LOP3.LUT R13, R32, 0xff0000, R13, 0xf8, !PT ;  /* 0x00ff0000200d7812 */ /* 0x000fe400078ef80d */
[----:B------:R-:W-:Y:S02]  /*34d0*/  SHF.L.U32 R22, R22, 0x18, RZ ;  /* 0x0000001816167819 */ /* 0x000fe400000006ff */
[----:B------:R-:W-:Y:S02]  /*34e0*/  PRMT R48, R49, 0x7604, R48 ;  /* 0x0000760431307816 */ /* 0x000fe40000000030 */
[----:B------:R-:W-:Y:S02]  /*34f0*/  SHF.L.U32 R35, R50, 0x10, RZ ;  /* 0x0000001032237819 */ /* 0x000fe400000006ff */
[----:B------:R-:W-:Y:S02]  /*3500*/  LOP3.LUT R37, R37, 0xffff, RZ, 0xc0, !PT ;  /* 0x0000ffff25257812 */ /* 0x000fe400078ec0ff */
[----:B------:R-:W-:-:S02]  /*3510*/  LOP3.LUT R51, R51, 0xffff, RZ, 0xc0, !PT ;  /* 0x0000ffff33337812 */ /* 0x000fc400078ec0ff */
[----:B------:R-:W-:Y:S02]  /*3520*/  LOP3.LUT R42, R42, 0xffff, RZ, 0xc0, !PT ;  /* 0x0000ffff2a2a7812 */ /* 0x000fe400078ec0ff */
[----:B------:R-:W-:Y:S02]  /*3530*/  LOP3.LUT R151, R151, 0xffff, RZ, 0xc0, !PT ;  /* 0x0000ffff97977812 */ /* 0x000fe400078ec0ff */
[----:B------:R-:W-:Y:S01]  /*3540*/  LOP3.LUT R7, R28, 0xff0000, R7, 0xf8, !PT ;  /* 0x00ff00001c077812 */ /* 0x000fe200078ef807 */
[----:B------:R-:W-:Y:S01]  /*3550*/  IMAD.SHL.U32 R42, R42, 0x1000000, RZ ;  /* 0x010000002a2a7824 */ /* 0x000fe200078e00ff */
[----:B------:R-:W-:Y:S01]  /*3560*/  SHF.L.U32 R6, R53, 0x18, RZ ;  /* 0x0000001835067819 */ /* 0x000fe200000006ff */
[----:B------:R-:W-:Y:S01]  /*3570*/  IMAD.SHL.U32 R28, R151, 0x1000000, RZ ;  /* 0x01000000971c7824 */ /* 0x000fe200078e00ff */
[----:B------:R-:W-:Y:S02]  /*3580*/  PRMT R40, R41, 0x7604, R40 ;  /* 0x0000760429287816 */ /* 0x000fe40000000028 */
[----:B------:R-:W-:-:S02]  /*3590*/  PRMT R44, R45, 0x7604, R44 ;  /* 0x000076042d2c7816 */ /* 0x000fc4000000002c */
[----:B------:R-:W-:Y:S02]  /*35a0*/  SHF.L.U32 R57, R57, 0x10, RZ ;  /* 0x0000001039397819 */ /* 0x000fe400000006ff */
[----:B------:R-:W-:Y:S02]  /*35b0*/  SHF.L.U32 R33, R46, 0x10, RZ ;  /* 0x000000102e217819 */ /* 0x000fe400000006ff */
[----:B------:R-:W-:Y:S02]  /*35c0*/  LOP3.LUT R43, R43, 0xffff, RZ, 0xc0, !PT ;  /* 0x0000ffff2b2b7812 */ /* 0x000fe400078ec0ff */
[----:B------:R-:W-:Y:S02]  /*35d0*/  LOP3.LUT R13, R13, R22, RZ, 0xfc, !PT ;  /* 0x000000160d0d7212 */ /* 0x000fe400078efcff */
[----:B------:R-:W-:Y:S02]  /*35e0*/  LOP3.LUT R47, R47, 0xffff, RZ, 0xc0, !PT ;  /* 0x0000ffff2f2f7812 */ /* 0x000fe400078ec0ff */
[----:B------:R-:W-:-:S02]  /*35f0*/  LOP3.LUT R35, R48, 0xff0000, R35, 0xf8, !PT ;  /* 0x00ff000030237812 */ /* 0x000fc400078ef823 */
[----:B------:R-:W-:Y:S02]  /*3600*/  SHF.L.U32 R37, R37, 0x18, RZ ;  /* 0x0000001825257819 */ /* 0x000fe400000006ff */
[----:B------:R-:W-:Y:S02]  /*3610*/  SHF.L.U32 R22, R51, 0x18, RZ ;  /* 0x0000001833167819 */ /* 0x000fe400000006ff */
[----:B------:R-:W-:Y:S02]  /*3620*/  LOP3.LUT R7, R7, R6, RZ, 0xfc, !PT ;  /* 0x0000000607077212 */ /* 0x000fe400078efcff */
[----:B------:R-:W-:Y:S02]  /*3630*/  LOP3.LUT R31, R36, 0xff0000, R31, 0xf8, !PT ;  /* 0x00ff0000241f7812 */ /* 0x000fe400078ef81f */
[----:B------:R-:W-:Y:S02]  /*3640*/  LOP3.LUT R40, R40, 0xff0000, R57, 0xf8, !PT ;  /* 0x00ff000028287812 */ /* 0x000fe400078ef839 */
[----:B------:R-:W-:-:S02]  /*3650*/  LOP3.LUT R33, R44, 0xff0000, R33, 0xf8, !PT ;  /* 0x00ff00002c217812 */ /* 0x000fc400078ef821 */
[----:B------:R-:W-:Y:S02]  /*3660*/  LOP3.LUT R39, R52, 0xff0000, R39, 0xf8, !PT ;  /* 0x00ff000034277812 */ /* 0x000fe400078ef827 */
[----:B------:R-:W-:Y:S02]  /*3670*/  SHF.L.U32 R43, R43, 0x18, RZ ;  /* 0x000000182b2b7819 */ /* 0x000fe400000006ff */
[----:B------:R-:W-:Y:S02]  /*3680*/  SHF.L.U32 R6, R47, 0x18, RZ ;  /* 0x000000182f067819 */ /* 0x000fe400000006ff */
[----:B------:R-:W-:Y:S02]  /*3690*/  LOP3.LUT R10, R10, R37, RZ, 0xfc, !PT ;  /* 0x000000250a0a7212 */ /* 0x000fe400078efcff */
[----:B------:R-:W-:Y:S02]  /*36a0*/  LOP3.LUT R22, R35, R22, RZ, 0xfc, !PT ;  /* 0x0000001623167212 */ /* 0x000fe400078efcff */
[----:B------:R-:W-:-:S02]  /*36b0*/  MOV R35, 0x3021 ;  /* 0x0000302100237802 */ /* 0x000fc40000000f00 */
[----:B------:R-:W-:Y:S02]  /*36c0*/  MOV R37, 0x2130 ;  /* 0x0000213000257802 */ /* 0x000fe40000000f00 */
[----:B------:R-:W-:Y:S02]  /*36d0*/  LOP3.LUT R42, R31, R42, RZ, 0xfc, !PT ;  /* 0x0000002a1f2a7212 */ /* 0x000fe400078efcff */
[----:B------:R-:W-:Y:S02]  /*36e0*/  LOP3.LUT R40, R40, R43, RZ, 0xfc, !PT ;  /* 0x0000002b28287212 */ /* 0x000fe400078efcff */
[----:B------:R-:W-:Y:S02]  /*36f0*/  LOP3.LUT R33, R33, R6, RZ, 0xfc, !PT ;  /* 0x0000000621217212 */ /* 0x000fe400078efcff */
[----:B------:R-:W-:Y:S02]  /*3700*/  LOP3.LUT R39, R39, R28, RZ, 0xfc, !PT ;  /* 0x0000001c27277212 */ /* 0x000fe400078efcff */
[----:B------:R-:W-:-:S02]  /*3710*/  SEL R0, R7, R10, P1 ;  /* 0x0000000a07007207 */ /* 0x000fc40000800000 */
[----:B------:R-:W-:Y:S02]  /*3720*/  SEL R31, R10, R7, P1 ;  /* 0x000000070a1f7207 */ /* 0x000fe40000800000 */
[-C--:B------:R-:W-:Y:S02]  /*3730*/  SHF.R.U32.HI R7, RZ, R184.reuse, R35 ;  /* 0x000000b8ff077219 */ /* 0x080fe40000011623 */
[----:B------:R-:W-:Y:S02]  /*3740*/  SHF.R.U32.HI R6, RZ, R184, R37 ;  /* 0x000000b8ff067219 */ /* 0x000fe40000011625 */
[----:B------:R-:W-:Y:S02]  /*3750*/  SEL R10, R42, R13, P1 ;  /* 0x0000000d2a0a7207 */ /* 0x000fe40000800000 */
[----:B------:R-:W-:Y:S02]  /*3760*/  SEL R28, R33, R40, P1 ;  /* 0x00000028211c7207 */ /* 0x000fe40000800000 */
[----:B------:R-:W-:-:S02]  /*3770*/  SEL R30, R39, R22, P1 ;  /* 0x00000016271e7207 */ /* 0x000fc40000800000 */
[----:B------:R-:W-:Y:S02]  /*3780*/  SEL R13, R13, R42, P1 ;  /* 0x0000002a0d0d7207 */ /* 0x000fe40000800000 */
[----:B------:R-:W-:Y:S02]  /*3790*/  SEL R33, R40, R33, P1 ;  /* 0x0000002128217207 */ /* 0x000fe40000800000 */
[----:B------:R-:W-:Y:S02]  /*37a0*/  SEL R39, R22, R39, P1 ;  /* 0x0000002716277207 */ /* 0x000fe40000800000 */
[----:B------:R-:W-:Y:S02]  /*37b0*/  LOP3.LUT R7, R7, 0xf, RZ, 0xc0, !PT ;  /* 0x0000000f07077812 */ /* 0x000fe400078ec0ff */
[----:B------:R-:W-:Y:S02]  /*37c0*/  LOP3.LUT R6, R6, 0xf, RZ, 0xc0, !PT ;  /* 0x0000000f06067812 */ /* 0x000fe400078ec0ff */
[----:B------:R-:W-:Y:S01]  /*37d0*/  SEL R202, R202, 0x5410, P1 ;  /* 0x00005410caca7807 */ /* 0x000fe20000800000 */
[----:B------:R-:W-:Y:S01]  /*37e0*/  SHFL.IDX PT, R0, R0, R7, 0x1c1f ;  /* 0x001c1f0700007589 */ /* 0x000fe200000e0000 */
[----:B------:R-:W-:-:S03]  /*37f0*/  SEL R201, R201, 0x7632, P1 ;  /* 0x00007632c9c97807 */ /* 0x000fc60000800000 */
[----:B------:R-:W1:Y:S04]  /*3800*/  SHFL.IDX PT, R31, R31, R6, 0x1c1f ;  /* 0x001c1f061f1f7589 */ /* 0x000e6800000e0000 */
[----:B------:R-:W-:Y:S04]  /*3810*/  SHFL.IDX PT, R10, R10, R7, 0x1c1f ;  /* 0x001c1f070a0a7589 */ /* 0x000fe800000e0000 */
[----:B------:R-:W2:Y:S04]  /*3820*/  SHFL.IDX PT, R13, R13, R6, 0x1c1f ;  /* 0x001c1f060d0d7589 */ /* 0x000ea800000e0000 */
[----:B------:R-:W-:Y:S04]  /*3830*/  SHFL.IDX PT, R28, R28, R7, 0x1c1f ;  /* 0x001c1f071c1c7589 */ /* 0x000fe800000e0000 */
[----:B------:R-:W3:Y:S04]  /*3840*/  SHFL.IDX PT, R33, R33, R6, 0x1c1f ;  /* 0x001c1f0621217589 */ /* 0x000ee800000e0000 */
[----:B------:R-:W-:Y:S04]  /*3850*/  SHFL.IDX PT, R30, R30, R7, 0x1c1f ;  /* 0x001c1f071e1e7589 */ /* 0x000fe800000e0000 */
[----:B------:R-:W4:Y:S01]  /*3860*/  SHFL.IDX PT, R39, R39, R6, 0x1c1f ;  /* 0x001c1f0627277589 */ /* 0x000f2200000e0000 */
[----:B-1----:R-:W-:-:S02]  /*3870*/  PRMT R156, R0, R202, R31 ;  /* 0x000000ca009c7216 */ /* 0x002fc4000000001f */
[-C--:B------:R-:W-:Y:S02]  /*3880*/  PRMT R157, R0, R201.reuse, R31 ;  /* 0x000000c9009d7216 */ /* 0x080fe4000000001f */
[CCC-:B--2---:R-:W-:Y:S02]  /*3890*/  PRMT R158, R10.reuse, R202.reuse, R13.reuse ;  /* 0x000000ca0a9e7216 */ /* 0x1c4fe4000000000d */
[-C--:B------:R-:W-:Y:S02]  /*38a0*/  PRMT R159, R10, R201.reuse, R13 ;  /* 0x000000c90a9f7216 */ /* 0x080fe4000000000d */
[CCC-:B---3--:R-:W-:Y:S02]  /*38b0*/  PRMT R152, R28.reuse, R202.reuse, R33.reuse ;  /* 0x000000ca1c987216 */ /* 0x1c8fe40000000021 */
[----:B------:R-:W-:Y:S02]  /*38c0*/  PRMT R153, R28, R201, R33 ;  /* 0x000000c91c997216 */ /* 0x000fe40000000021 */
[----:B----4-:R-:W-:-:S02]  /*38d0*/  PRMT R154, R30, R202, R39 ;  /* 0x000000ca1e9a7216 */ /* 0x010fc40000000027 */
[----:B------:R-:W-:Y:S01]  /*38e0*/  PRMT R155, R30, R201, R39 ;  /* 0x000000c91e9b7216 */ /* 0x000fe20000000027 */
[----:B------:R-:W-:Y:S06]  /*38f0*/  @!P0 BRA `(.L_x_19) ;  /* 0x0000000000048947 */ /* 0x000fec0003800000 */
[----:B------:R-:W-:Y:S01]  /*3900*/  BPT.TRAP 0x1 ;  /* 0x000000040000795c */ /* 0x000fe20000300000 */
.L_x_19:
[----:B------:R-:W1:Y:S02]  /*3910*/  SYNCS.PHASECHK.TRANS64.TRYWAIT P2, [UR60+0x38008], R2 ;  /* 0x03800802ff0075a7 */ /* 0x000e64000804017c */
[----:B-1----:R-:W-:Y:S05]  /*3920*/  @!P2 BRA `(.L_x_20) ;  /* 0x000001780010a947 */ /* 0x002fea0003800000 */
.L_x_117:
[----:B------:R-:W-:Y:S01]  /*3930*/  UIADD3 UR4, UR61, 0x800, URZ ;  /* 0x000008003d047890 */ /* 0x000fe2000fffe03f */
[----:B------:R-:W-:Y:S01]  /*3940*/  WARPGROUP.ARRIVE ;  /* 0x00000000000079c5 */ /* 0x000fe20000000000 */
[----:B------:R-:W-:-:S05]  /*3950*/  UMOV UR7, 0x80000020 ;  /* 0x8000002000077882 */ /* 0x000fca0000000000 */
[----:B------:R-:W-:Y:S01]  /*3960*/  UMOV UR6, UR4 ;  /* 0x0000000400067c82 */ /* 0x000fe20008000000 */
[----:B------:R-:W-:-:S09]  /*3970*/  UIADD3 UR4, UR61, 0xc00, URZ ;  /* 0x00000c003d047890 */ /* 0x000fd2000fffe03f */
[----:B------:R-:W-:Y:S01]  /*3980*/  QGMMA.64x256x32.F32.E4M3.E4M3 R24, R156, gdesc[UR4], RZ, !UPT, gsb0 ;  /* 0x03e000049c187df3 */ /* 0x000fe2000c0008ff */
[----:B------:R-:W-:Y:S01]  /*3990*/  UMOV UR7, 0x80000020 ;  /* 0x8000002000077882 */ /* 0x000fe20000000000 */
[----:B------:R-:W-:Y:S01]  /*39a0*/  UMOV UR6, UR4 ;  /* 0x0000000400067c82 */ /* 0x000fe20008000000 */
[----:B------:R-:W-:Y:S02]  /*39b0*/  WARPGROUP.DEPBAR.LE gsb0, 0x0 ;  /* 0x00008000000079c5 */ /* 0x000fe40000010000 */
[----:B------:R-:W-:Y:S01]  /*39c0*/  STL.64 [R1], R24 ;  /* 0x0000001801007387 */ /* 0x000fe20000100a00 */
[----:B------:R-:W-:Y:S01]  /*39d0*/  MOV R184, R74 ;  /* 0x0000004a00b87202 */ /* 0x000fe20000000f00 */
[----:B------:R-:W-:Y:S01]  /*39e0*/  IMAD.MOV.U32 R234, RZ, RZ, R76 ;  /* 0x000000ffffea7224 */ /* 0x000fe200078e004c */
[----:B------:R-:W-:Y:S01]  /*39f0*/  MOV R235, R75 ;  /* 0x0000004b00eb7202 */ /* 0x000fe20000000f00 */
[----:B------:R-:W-:Y:S01]  /*3a00*/  STL.64 [R1+0x8], R26 ;  /* 0x0000081a01007387 */ /* 0x000fe20000100a00 */
        /* <DEDUP_REMOVED lines=72> */
[----:B------:R-:W-:-:S02]  /*3e90*/  MOV R171, R125 ;  /* 0x0000007d00ab7202 */ /* 0x000fc40000000f00 */
[----:B------:R-:W-:Y:S01]  /*3ea0*/  MOV R170, R126 ;  /* 0x0000007e00aa7202 */ /* 0x000fe20000000f00 */
[----:B------:R-:W-:Y:S01]  /*3eb0*/  STL.64 [R1+0xa0], R64 ;  /* 0x0000a04001007387 */ /* 0x000fe20000100a00 */
[----:B------:R-:W-:Y:S02]  /*3ec0*/  MOV R169, R127 ;  /* 0x0000007f00a97202 */ /* 0x000fe40000000f00 */
[----:B------:R-:W-:Y:S01]  /*3ed0*/  MOV R167, R129 ;  /* 0x0000008100a77202 */ /* 0x000fe20000000f00 */
[----:B------:R-:W-:Y:S01]  /*3ee0*/  STL.64 [R1+0xa8], R66 ;  /* 0x0000a84201007387 */ /* 0x000fe20000100a00 */
[----:B------:R-:W-:Y:S02]  /*3ef0*/  MOV R166, R130 ;  /* 0x0000008200a67202 */ /* 0x000fe40000000f00 */
[----:B------:R-:W-:Y:S01]  /*3f00*/  MOV R165, R131 ;  /* 0x0000008300a57202 */ /* 0x000fe20000000f00 */
[----:B------:R-:W-:Y:S01]  /*3f10*/  STL.64 [R1+0xb0], R68 ;  /* 0x0000b04401007387 */ /* 0x000fe20000100a00 */
[----:B------:R-:W-:-:S02]  /*3f20*/  MOV R163, R133 ;  /* 0x0000008500a37202 */ /* 0x000fc40000000f00 */
[----:B------:R-:W-:Y:S01]  /*3f30*/  MOV R162, R134 ;  /* 0x0000008600a27202 */ /* 0x000fe20000000f00 */
[----:B------:R-:W-:Y:S01]  /*3f40*/  STL.64 [R1+0xb8], R70 ;  /* 0x0000b84601007387 */ /* 0x000fe20000100a00 */
[----:B------:R-:W-:Y:S02]  /*3f50*/  MOV R161, R135 ;  /* 0x0000008700a17202 */ /* 0x000fe40000000f00 */
[----:B------:R-:W-:Y:S01]  /*3f60*/  MOV R23, R137 ;  /* 0x0000008900177202 */ /* 0x000fe20000000f00 */
[----:B------:R2:W-:Y:S01]  /*3f70*/  STL.64 [R1+0xc0], R72 ;  /* 0x0000c04801007387 */ /* 0x0005e20000100a00 */
[----:B------:R-:W-:Y:S02]  /*3f80*/  MOV R22, R138 ;  /* 0x0000008a00167202 */ /* 0x000fe40000000f00 */
[----:B------:R-:W-:Y:S02]  /*3f90*/  MOV R21, R139 ;  /* 0x0000008b00157202 */ /* 0x000fe40000000f00 */
[----:B------:R-:W-:-:S02]  /*3fa0*/  MOV R19, R141 ;  /* 0x0000008d00137202 */ /* 0x000fc40000000f00 */
[----:B------:R-:W-:Y:S02]  /*3fb0*/  MOV R18, R142 ;  /* 0x0000008e00127202 */ /* 0x000fe40000000f00 */
[----:B------:R-:W-:Y:S02]  /*3fc0*/  MOV R17, R143 ;  /* 0x0000008f00117202 */ /* 0x000fe40000000f00 */
[----:B------:R-:W-:Y:S02]  /*3fd0*/  MOV R15, R145 ;  /* 0x00000091000f7202 */ /* 0x000fe40000000f00 */
[----:B------:R-:W-:Y:S02]  /*3fe0*/  MOV R14, R146 ;  /* 0x00000092000e7202 */ /* 0x000fe40000000f00 */
[----:B-1----:R-:W-:Y:S02]  /*3ff0*/  MOV R13, R147 ;  /* 0x00000093000d7202 */ /* 0x002fe40000000f00 */
[----:B------:R-:W-:-:S02]  /*4000*/  MOV R10, R149 ;  /* 0x00000095000a7202 */ /* 0x000fc40000000f00 */
[----:B------:R-:W-:Y:S02]  /*4010*/  MOV R2, R150 ;  /* 0x0000009600027202 */ /* 0x000fe40000000f00 */
[----:B------:R-:W-:Y:S02]  /*4020*/  MOV R0, R151 ;  /* 0x0000009700007202 */ /* 0x000fe40000000f00 */
[----:B--2---:R-:W-:-:S06]  /*4030*/  WARPGROUP.ARRIVE ;  /* 0x00000000000079c5 */ /* 0x004fcc0000000000 */
[----:B------:R-:W-:Y:S03]  /*4040*/  QGMMA.64x256x32.F32.E4M3.E4M3 R24, R156, gdesc[UR4], RZ, !UPT, gsb0 ;  /* 0x03e000049c187df3 */ /* 0x000fe6000c0008ff */
[----:B------:R-:W-:Y:S02]  /*4050*/  WARPGROUP.DEPBAR.LE gsb0, 0x0 ;  /* 0x00008000000079c5 */ /* 0x000fe40000010000 */
[----:B------:R-:W-:Y:S04]  /*4060*/  STL.64 [R1+0x440], R150 ;  /* 0x0004409601007387 */ /* 0x000fe80000100a00 */
        /* <DEDUP_REMOVED lines=62> */
[----:B------:R1:W-:Y:S04]  /*4450*/  STL.64 [R1+0x248], R24 ;  /* 0x0002481801007387 */ /* 0x0003e80000100a00 */
[----:B-1----:R-:W2:Y:S04]  /*4460*/  LDL.LU R24, [R1] ;  /* 0x0000000001187983 */ /* 0x002ea80000300800 */
[----:B------:R-:W2:Y:S04]  /*4470*/  LDL.LU R25, [R1+0x4] ;  /* 0x0000040001197983 */ /* 0x000ea80000300800 */
        /* <DEDUP_REMOVED lines=47> */
[----:B------:R-:W2:Y:S01]  /*4770*/  LDL.LU R73, [R1+0xc4] ;  /* 0x0000c40001497983 */ /* 0x000ea20000300800 */
[----:B------:R-:W-:Y:S01]  /*4780*/  IMAD.MOV.U32 R74, RZ, RZ, R184 ;  /* 0x000000ffff4a7224 */ /* 0x000fe200078e00b8 */
[----:B------:R-:W-:Y:S01]  /*4790*/  MOV R75, R235 ;  /* 0x000000eb004b7202 */ /* 0x000fe20000000f00 */
        /* <DEDUP_REMOVED lines=38> */
[----:B------:R-:W-:Y:S01]  /*4a00*/  UIADD3 UR4, UR61, 0x802, URZ ;  /* 0x000008023d047890 */ /* 0x000fe2000fffe03f */
[----:B------:R-:W-:Y:S01]  /*4a10*/  MOV R102, R208 ;  /* 0x000000d000667202 */ /* 0x000fe20000000f00 */
[----:B------:R-:W-:Y:S01]  /*4a20*/  UMOV UR7, 0x80000020 ;  /* 0x8000002000077882 */ /* 0x000fe20000000000 */
[----:B------:R-:W-:Y:S01]  /*4a30*/  MOV R103, R207 ;  /* 0x000000cf00677202 */ /* 0x000fe20000000f00 */
[----:B------:R-:W1:Y:S01]  /*4a40*/  S2R R184, SR_TID.X ;  /* 0x0000000000b87919 */ /* 0x000e620000002100 */
[----:B------:R-:W-:-:S02]  /*4a50*/  MOV R104, R206 ;  /* 0x000000ce00687202 */ /* 0x000fc40000000f00 */
[----:B------:R-:W-:Y:S01]  /*4a60*/  MOV R106, R204 ;  /* 0x000000cc006a7202 */ /* 0x000fe20000000f00 */
[----:B------:R-:W-:Y:S01]  /*4a70*/  UMOV UR6, UR4 ;  /* 0x0000000400067c82 */ /* 0x000fe20008000000 */
[----:B------:R-:W-:Y:S02]  /*4a80*/  MOV R107, R203 ;  /* 0x000000cb006b7202 */ /* 0x000fe40000000f00 */
[----:B------:R-:W-:Y:S02]  /*4a90*/  MOV R108, R189 ;  /* 0x000000bd006c7202 */ /* 0x000fe40000000f00 */
[----:B------:R-:W-:Y:S02]  /*4aa0*/  MOV R110, R187 ;  /* 0x000000bb006e7202 */ /* 0x000fe40000000f00 */
[----:B------:R-:W-:Y:S02]  /*4ab0*/  MOV R111, R186 ;  /* 0x000000ba006f7202 */ /* 0x000fe40000000f00 */
[----:B------:R-:W-:-:S02]  /*4ac0*/  MOV R112, R185 ;  /* 0x000000b900707202 */ /* 0x000fc40000000f00 */
[----:B------:R-:W-:Y:S02]  /*4ad0*/  MOV R114, R182 ;  /* 0x000000b600727202 */ /* 0x000fe40000000f00 */
        /* <DEDUP_REMOVED lines=28> */
[----:B-1----:R-:W-:Y:S01]  /*4ca0*/  SHF.L.U32 R184, R184, 0x2, RZ ;  /* 0x00000002b8b87819 */ /* 0x002fe200000006ff */
[----:B------:R-:W-:-:S03]  /*4cb0*/  UIADD3 UR4, UR61, 0xc02, URZ ;  /* 0x00000c023d047890 */ /* 0x000fc6000fffe03f */
[----:B------:R-:W-:Y:S01]  /*4cc0*/  LOP3.LUT R184, R184, 0xc, RZ, 0xc0, !PT ;  /* 0x0000000cb8b87812 */ /* 0x000fe200078ec0ff */
[----:B--2---:R-:W-:-:S06]  /*4cd0*/  WARPGROUP.ARRIVE ;  /* 0x00000000000079c5 */ /* 0x004fcc0000000000 */
[----:B------:R-:W-:Y:S03]  /*4ce0*/  QGMMA.64x256x32.F32.E4M3.E4M3 R24, R152, gdesc[UR4], R24, gsb0 ;  /* 0x03e0000498187df3 */ /* 0x000fe60008000818 */
[----:B------:R-:W-:Y:S02]  /*4cf0*/  WARPGROUP.DEPBAR.LE gsb0, 0x0 ;  /* 0x00008000000079c5 */ /* 0x000fe40000010000 */
[----:B------:R-:W-:Y:S04]  /*4d00*/  STL.64 [R1], R24 ;  /* 0x0000001801007387 */ /* 0x000fe80000100a00 */
        /* <DEDUP_REMOVED lines=63> */
[----:B-1----:R-:W2:Y:S04]  /*5100*/  LDL.LU.64 R150, [R1+0x440] ;  /* 0x0004400001967983 */ /* 0x002ea80000300a00 */
[----:B------:R-:W2:Y:S04]  /*5110*/  LDL.LU.64 R148, [R1+0x438] ;  /* 0x0004380001947983 */ /* 0x000ea80000300a00 */
        /* <DEDUP_REMOVED lines=61> */
[----:B------:R-:W2:Y:S01]  /*54f0*/  LDL.LU.64 R24, [R1+0x248] ;  /* 0x0002480001187983 */ /* 0x000ea20000300a00 */
[----:B------:R-:W-:Y:S01]  /*5500*/  UMOV UR6, UR4 ;  /* 0x0000000400067c82 */ /* 0x000fe20008000000 */
[----:B------:R-:W-:Y:S01]  /*5510*/  UMOV UR7, 0x80000020 ;  /* 0x8000002000077882 */ /* 0x000fe20000000000 */
[----:B--2---:R-:W-:-:S06]  /*5520*/  WARPGROUP.ARRIVE ;  /* 0x00000000000079c5 */ /* 0x004fcc0000000000 */
[----:B------:R-:W-:Y:S03]  /*5530*/  QGMMA.64x256x32.F32.E4M3.E4M3 R24, R152, gdesc[UR4], R24, gsb0 ;  /* 0x03e0000498187df3 */ /* 0x000fe60008000818 */
[----:B------:R-:W-:Y:S02]  /*5540*/  WARPGROUP.DEPBAR.LE gsb0, 0x0 ;  /* 0x00008000000079c5 */ /* 0x000fe40000010000 */
[----:B------:R-:W-:Y:S05]  /*5550*/  @!P0 BRA `(.L_x_21) ;  /* 0x0000000000048947 */ /* 0x000fea0003800000 */
[----:B------:R-:W-:Y:S01]  /*5560*/  BPT.TRAP 0x1 ;  /* 0x000000040000795c */ /* 0x000fe20000300000 */
.L_x_21:
[----:B------:R-:W-:Y:S01]  /*5570*/  UISETP.GT.U32.AND UP0, UPT, UR14, 0x1, UPT ;  /* 0x000000010e00788c */ /* 0x000fe2000bf04070 */
[----:B------:R-:W-:Y:S01]  /*5580*/  MOV R0, RZ ;  /* 0x000000ff00007202 */ /* 0x000fe20000000f00 */
[----:B------:R-:W-:-:S04]  /*5590*/  UIADD3 UR4, UR60, 0x38028, URZ ;  /* 0x000380283c047890 */ /* 0x000fc8000fffe03f */
[----:B------:R-:W-:Y:S01]  /*55a0*/  PLOP3.LUT P2, PT, PT, PT, UP0, 0x80, 0x0 ;  /* 0x000000000000781c */ /* 0x000fe20003f4f008 */
[----:B------:R-:W-:-:S09]  /*55b0*/  UPRMT UR4, URZ, 0x654, UR4 ;  /* 0x000006543f047896 */ /* 0x000fd20008000004 */
[----:B------:R-:W-:Y:S03]  /*55c0*/  SYNCS.ARRIVE.TRANS64.RED.A1T0 RZ, [UR4], RZ ;  /* 0x000000ffffff79a7 */ /* 0x000fe60008100404 */
[----:B------:R-:W-:Y:S05]  /*55d0*/  @P2 BRA `(.L_x_22) ;  /* 0x0000000000042947 */ /* 0x000fea0003800000 */
[----:B------:R-:W-:Y:S01]  /*55e0*/  BPT.TRAP 0x1 ;  /* 0x000000040000795c */ /* 0x000fe20000300000 */
.L_x_22:
[----:B------:R-:W-:Y:S01]  /*55f0*/  ISETP.GE.AND P3, PT, R11, 0x4, PT ;  /* 0x000000040b00780c */ /* 0x000fe20003f66270 */
[----:B------:R-:W-:Y:S01]  /*5600*/  UMOV UR7, 0x1 ;  /* 0x0000000100077882 */ /* 0x000fe20000000000 */
[----:B------:R-:W-:Y:S01]  /*5610*/  UMOV UR4, 0x2 ;  /* 0x0000000200047882 */ /* 0x000fe20000000000 */
[----:B------:R-:W-:Y:S01]  /*5620*/  VIADD R3, R3, 0x40 ;  /* 0x0000004003037836 */ /* 0x000fe20000000000 */
[----:B------:R-:W-:-:S09]  /*5630*/  IADD3 R17, R11, -0x2, RZ ;  /* 0xfffffffe0b117810 */ /* 0x000fd20007ffe0ff */
[----:B------:R-:W-:Y:S05]  /*5640*/  @!P3 BRA `(.L_x_23) ;  /* 0x0000006c00f8b947 */ /* 0x000fea0003800000 */
[----:B------:R-:W-:Y:S01]  /*5650*/  IADD3 R11, R11, -0x3, RZ ;  /* 0xfffffffd0b0b7810 */ /* 0x000fe20007ffe0ff */
[----:B------:R-:W-:Y:S01]  /*5660*/  IMAD.MOV.U32 R10, RZ, RZ, R8 ;  /* 0x000000ffff0a7224 */ /* 0x000fe200078e0008 */
[----:B------:R-:W-:Y:S01]  /*5670*/  MOV R2, R9 ;  /* 0x0000000900027202 */ /* 0x000fe20000000f00 */
[----:B------:R-:W-:Y:S01]  /*5680*/  UMOV UR4, 0x2 ;  /* 0x0000000200047882 */ /* 0x000fe20000000000 */
[----:B------:R-:W-:Y:S01]  /*5690*/  MOV R0, RZ ;  /* 0x000000ff00007202 */ /* 0x000fe20000000f00 */
[----:B------:R-:W-:Y:S01]  /*56a0*/  UMOV UR7, 0x1 ;  /* 0x0000000100077882 */ /* 0x000fe20000000000 */
[----:B------:R-:W-:-:S05]  /*56b0*/  ULDC UR6, c[0x0][0x604] ;  /* 0x0001810000067ab9 */ /* 0x000fca0000000800 */
.L_x_34:
[----:B------:R-:W-:Y:S02]  /*56c0*/  PLOP3.LUT P4, PT, PT, PT, UP1, 0x80, 0x0 ;  /* 0x000000000000781c */ /* 0x000fe40003f8f018 */
[----:B------:R-:W-:-:S11]  /*56d0*/  MOV R17, R11 ;  /* 0x0000000b00117202 */ /* 0x000fd60000000f00 */
[----:B------:R-:W-:Y:S05]  /*56e0*/  @!P4 BRA `(.L_x_24) ;  /* 0x000000000004c947 */ /* 0x000fea0003800000 */
[----:B------:R-:W-:Y:S01]  /*56f0*/  BPT.TRAP 0x1 ;  /* 0x000000040000795c */ /* 0x000fe20000300000 */
.L_x_24:
[----:B------:R-:W-:Y:S01]  /*5700*/  ULEA UR5, UR4, UR60, 0x3 ;  /* 0x0000003c04057291 */ /* 0x000fe2000f8e183f */
[----:B------:R-:W-:-:S08]  /*5710*/  SHF.L.U32 R6, R0, 0x1f, RZ ;  /* 0x0000001f00067819 */ /* 0x000fd000000006ff */
[----:B------:R-:W1:Y:S02]  /*5720*/  SYNCS.PHASECHK.TRANS64.TRYWAIT P3, [UR5+0x38000], R6 ;  /* 0x03800006ff0075a7 */ /* 0x000e640008060145 */
[----:B-1----:R-:W-:Y:S05]  /*5730*/  @!P3 BRA `(.L_x_25) ;  /* 0x0000015800a4b947 */ /* 0x002fea0003800000 */
.L_x_118:
[----:B------:R-:W-:Y:S01]  /*5740*/  MOV R9, UR49 ;  /* 0x0000003100097c02 */ /* 0x000fe20008000f00 */
[----:B------:R-:W-:Y:S01]  /*5750*/  ULEA UR5, UR4, UR61, 0xb ;  /* 0x0000003d04057291 */ /* 0x000fe2000f8e583f */
[----:B------:R-:W-:Y:S01]  /*5760*/  MOV R8, UR48 ;  /* 0x0000003000087c02 */ /* 0x000fe20008000f00 */
[----:B------:R-:W-:Y:S01]  /*5770*/  WARPGROUP.ARRIVE ;  /* 0x00000000000079c5 */ /* 0x000fe20000000000 */
[----:B------:R-:W-:Y:S01]  /*5780*/  R2UR UR48, R194 ;  /* 0x00000000c23072ca */ /* 0x000fe200000e0000 */
[----:B------:R-:W-:Y:S01]  /*5790*/  UMOV UR51, 0x40000040 ;  /* 0x4000004000337882 */ /* 0x000fe20000000000 */
[----:B------:R-:W-:Y:S01]  /*57a0*/  R2UR UR49, R195 ;  /* 0x00000000c33172ca */ /* 0x000fe200000e0000 */
[----:B------:R-:W-:Y:S01]  /*57b0*/  UIADD3 UR10, UR5, 0x2, URZ ;  /* 0x00000002050a7890 */ /* 0x000fe2000fffe03f */
[----:B-1----:R-:W-:Y:S01]  /*57c0*/  MOV R7, UR53 ;  /* 0x0000003500077c02 */ /* 0x002fe20008000f00 */
[----:B------:R-:W-:Y:S01]  /*57d0*/  UMOV UR50, UR5 ;  /* 0x0000000500327c82 */ /* 0x000fe20008000000 */
[----:B------:R-:W-:Y:S01]  /*57e0*/  MOV R6, UR52 ;  /* 0x0000003400067c02 */ /* 0x000fe20008000f00 */
[----:B------:R-:W-:Y:S01]  /*57f0*/  UMOV UR55, 0x40000040 ;  /* 0x4000004000377882 */ /* 0x000fe20000000000 */
[----:B------:R-:W-:Y:S01]  /*5800*/  R2UR UR52, R192 ;  /* 0x00000000c03472ca */ /* 0x000fe200000e0000 */
[----:B------:R-:W-:Y:S01]  /*5810*/  UMOV UR59, 0x40000040 ;  /* 0x40000040003b7882 */ /* 0x000fe20000000000 */
[----:B------:R-:W-:Y:S01]  /*5820*/  R2UR UR53, R193 ;  /* 0x00000000c13572ca */ /* 0x000fe200000e0000 */
[----:B------:R-:W-:Y:S01]  /*5830*/  UMOV UR54, UR10 ;  /* 0x0000000a00367c82 */ /* 0x000fe20008000000 */
[----:B------:R-:W-:Y:S01]  /*5840*/  R2UR UR56, R198 ;  /* 0x00000000c63872ca */ /* 0x000fe200000e0000 */
[----:B------:R-:W-:Y:S01]  /*5850*/  UIADD3 UR10, UR5, 0x4, URZ ;  /* 0x00000004050a7890 */ /* 0x000fe2000fffe03f */
[----:B------:R-:W-:Y:S01]  /*5860*/  R2UR UR57, R199 ;  /* 0x00000000c73972ca */ /* 0x000fe200000e0000 */
[----:B------:R-:W-:Y:S01]  /*5870*/  QGMMA.64x64x32.F32.E4M3.E4M3 R152, gdesc[UR48], RZ, !UPT, gsb0 ;  /* 0x00e00000309879f3 */ /* 0x000fe2000c0008ff */
[----:B------:R-:W-:Y:S01]  /*5880*/  UMOV UR11, 0x40000040 ;  /* 0x40000040000b7882 */ /* 0x000fe20000000000 */
[----:B------:R-:W-:Y:S01]  /*5890*/  UIADD3 UR14, UR5, 0x200, URZ ;  /* 0x00000200050e7890 */ /* 0x000fe2000fffe03f */
[----:B------:R-:W-:Y:S01]  /*58a0*/  R2UR UR49, R9 ;  /* 0x00000000093172ca */ /* 0x000fe200000e0000 */
[----:B------:R-:W-:Y:S01]  /*58b0*/  UMOV UR15, 0x40000040 ;  /* 0x40000040000f7882 */ /* 0x000fe20000000000 */
[----:B------:R-:W-:Y:S01]  /*58c0*/  UMOV UR58, UR10 ;  /* 0x0000000a003a7c82 */ /* 0x000fe20008000000 */
[----:B------:R-:W-:Y:S01]  /*58d0*/  UIADD3 UR10, UR5, 0x6, URZ ;  /* 0x00000006050a7890 */ /* 0x000fe2000fffe03f */
[----:B------:R-:W-:Y:S01]  /*58e0*/  R2UR UR48, R8 ;  /* 0x00000000083072ca */ /* 0x000fe200000e0000 */
[----:B------:R-:W-:Y:S01]  /*58f0*/  UIADD3 UR18, UR5, 0x202, URZ ;  /* 0x0000020205127890 */ /* 0x000fe2000fffe03f */
[----:B------:R-:W-:Y:S01]  /*5900*/  UMOV UR19, 0x40000040 ;  /* 0x4000004000137882 */ /* 0x000fe20000000000 */
        /* <DEDUP_REMOVED lines=16> */
[----:B------:R-:W-:-:S04]  /*5a10*/  UIADD3 UR4, UR4, 0x1, URZ ;  /* 0x0000000104047890 */ /* 0x000fc8000fffe03f */
[----:B------:R-:W-:-:S04]  /*5a20*/  UISETP.NE.AND UP0, UPT, UR4, 0x5, UPT ;  /* 0x000000050400788c */ /* 0x000fc8000bf05270 */
[----:B------:R-:W-:Y:S01]  /*5a30*/  USEL UR4, UR4, URZ, UP0 ;  /* 0x0000003f04047287 */ /* 0x000fe20008000000 */
[----:B------:R-:W-:Y:S02]  /*5a40*/  WARPGROUP.DEPBAR.LE gsb0, 0x0 ;  /* 0x00008000000079c5 */ /* 0x000fe40000010000 */
[----:B------:R-:W-:-:S06]  /*5a50*/  WARPGROUP.ARRIVE ;  /* 0x00000000000079c5 */ /* 0x000fcc0000000000 */
[----:B------:R-:W-:Y:S01]  /*5a60*/  QGMMA.64x64x32.F32.E4M3.E4M3 R152, gdesc[UR52], R152, gsb0 ;  /* 0x00e00000349879f3 */ /* 0x000fe20008000898 */
[----:B------:R-:W-:Y:S01]  /*5a70*/  R2UR UR53, R7 ;  /* 0x00000000073572ca */ /* 0x000fe200000e0000 */
[----:B------:R-:W-:Y:S01]  /*5a80*/  UIADD3 UR54, UR5, 0x604, URZ ;  /* 0x0000060405367890 */ /* 0x000fe2000fffe03f */
[----:B------:R-:W-:Y:S01]  /*5a90*/  R2UR UR52, R6 ;  /* 0x00000000063472ca */ /* 0x000fe200000e0000 */
[----:B------:R-:W-:Y:S01]  /*5aa0*/  UMOV UR55, 0x40000040 ;  /* 0x4000004000377882 */ /* 0x000fe20000000000 */
[----:B------:R-:W-:Y:S01]  /*5ab0*/  UIADD3 UR5, UR5, 0x606, URZ ;  /* 0x0000060605057890 */ /* 0x000fe2000fffe03f */
[----:B------:R-:W-:Y:S02]  /*5ac0*/  WARPGROUP.DEPBAR.LE gsb0, 0x0 ;  /* 0x00008000000079c5 */ /* 0x000fe40000010000 */
[----:B------:R-:W-:-:S06]  /*5ad0*/  WARPGROUP.ARRIVE ;  /* 0x00000000000079c5 */ /* 0x000fcc0000000000 */
[----:B------:R-:W-:Y:S01]  /*5ae0*/  QGMMA.64x64x32.F32.E4M3.E4M3 R152, gdesc[UR56], R152, gsb0 ;  /* 0x00e00000389879f3 */ /* 0x000fe20008000898 */
[----:B------:R-:W-:Y:S01]  /*5af0*/  R2UR UR56, R196 ;  /* 0x00000000c43872ca */ /* 0x000fe200000e0000 */
[----:B------:R-:W-:Y:S01]  /*5b00*/  UMOV UR58, UR5 ;  /* 0x00000005003a7c82 */ /* 0x000fe20008000000 */
[----:B------:R-:W-:Y:S01]  /*5b10*/  R2UR UR57, R197 ;  /* 0x00000000c53972ca */ /* 0x000fe200000e0000 */
[----:B------:R-:W-:Y:S01]  /*5b20*/  UMOV UR59, 0x40000040 ;  /* 0x40000040003b7882 */ /* 0x000fe20000000000 */
[----:B------:R-:W-:-:S06]  /*5b30*/  USEL UR5, URZ, 0x1, UP0 ;  /* 0x000000013f057887 */ /* 0x000fcc0008000000 */
[----:B------:R-:W-:Y:S01]  /*5b40*/  LOP3.LUT R19, R0, UR5, RZ, 0x3c, !PT ;  /* 0x0000000500137c12 */ /* 0x000fe2000f8e3cff */
[----:B------:R-:W-:Y:S02]  /*5b50*/  WARPGROUP.DEPBAR.LE gsb0, 0x0 ;  /* 0x00008000000079c5 */ /* 0x000fe40000010000 */
[----:B------:R-:W-:-:S06]  /*5b60*/  WARPGROUP.ARRIVE ;  /* 0x00000000000079c5 */ /* 0x000fcc0000000000 */
[----:B------:R-:W-:Y:S03]  /*5b70*/  QGMMA.64x64x32.F32.E4M3.E4M3 R152, gdesc[UR8], R152, gsb0 ;  /* 0x00e00000089879f3 */ /* 0x000fe60008000898 */
        /* <DEDUP_REMOVED lines=37> */
[----:B------:R-:W-:Y:S05]  /*5dd0*/  @!P4 BRA `(.L_x_26) ;  /* 0x000000000004c947 */ /* 0x000fea0003800000 */
[----:B------:R-:W-:Y:S01]  /*5de0*/  BPT.TRAP 0x1 ;  /* 0x000000040000795c */ /* 0x000fe20000300000 */
.L_x_26:
[----:B------:R-:W-:Y:S01]  /*5df0*/  FMNMX R9, R152, R2, !PT ;  /* 0x0000000298097209 */ /* 0x000fe20007800000 */
[----:B------:R1:W-:Y:S03]  /*5e00*/  STL [R1+0x304], R87 ;  /* 0x0003045701007387 */ /* 0x0003e60000100800 */
[----:B------:R-:W-:-:S04]  /*5e10*/  FMNMX R9, R153, R9, !PT ;  /* 0x0000000999097209 */ /* 0x000fc80007800000 */
[----:B------:R-:W-:Y:S01]  /*5e20*/  FMNMX R9, R156, R9, !PT ;  /* 0x000000099c097209 */ /* 0x000fe20007800000 */
[----:B-1----:R-:W2:Y:S03]  /*5e30*/  LDL.LU R87, [R1] ;  /* 0x0000000001577983 */ /* 0x002ea60000300800 */
[----:B------:R-:W-:Y:S01]  /*5e40*/  FMNMX R9, R157, R9, !PT ;  /* 0x000000099d097209 */ /* 0x000fe20007800000 */
[----:B------:R1:W-:Y:S03]  /*5e50*/  STL [R1+0x300], R90 ;  /* 0x0003005a01007387 */ /* 0x0003e60000100800 */
[----:B------:R-:W-:-:S04]  /*5e60*/  FMNMX R9, R160, R9, !PT ;  /* 0x00000009a0097209 */ /* 0x000fc80007800000 */
[----:B------:R-:W-:-:S04]  /*5e70*/  FMNMX R9, R161, R9, !PT ;  /* 0x00000009a1097209 */ /* 0x000fc80007800000 */
[----:B------:R-:W-:Y:S01]  /*5e80*/  FMNMX R9, R164, R9, !PT ;  /* 0x00000009a4097209 */ /* 0x000fe20007800000 */
[----:B-1----:R-:W3:Y:S03]  /*5e90*/  LDL.LU R90, [R1+0x4] ;  /* 0x00000400015a7983 */ /* 0x002ee60000300800 */
[----:B------:R-:W-:Y:S01]  /*5ea0*/  FMNMX R9, R165, R9, !PT ;  /* 0x00000009a5097209 */ /* 0x000fe20007800000 */
[----:B------:R1:W-:Y:S03]  /*5eb0*/  STL [R1+0x2fc], R91 ;  /* 0x0002fc5b01007387 */ /* 0x0003e60000100800 */
[----:B------:R-:W-:-:S04]  /*5ec0*/  FMNMX R9, R168, R9, !PT ;  /* 0x00000009a8097209 */ /* 0x000fc80007800000 */
[----:B------:R-:W-:Y:S01]  /*5ed0*/  FMNMX R9, R169, R9, !PT ;  /* 0x00000009a9097209 */ /* 0x000fe20007800000 */
[----:B-1----:R-:W4:Y:S03]  /*5ee0*/  LDL.LU R91, [R1+0x10] ;  /* 0x00001000015b7983 */ /* 0x002f260000300800 */
[----:B------:R-:W-:Y:S01]  /*5ef0*/  FMNMX R9, R172, R9, !PT ;  /* 0x00000009ac097209 */ /* 0x000fe20007800000 */
[----:B------:R1:W-:Y:S03]  /*5f00*/  STL [R1+0x2f8], R94 ;  /* 0x0002f85e01007387 */ /* 0x0003e60000100800 */
[----:B------:R-:W-:-:S04]  /*5f10*/  FMNMX R9, R173, R9, !PT ;  /* 0x00000009ad097209 */ /* 0x000fc80007800000 */
[----:B------:R-:W-:-:S04]  /*5f20*/  FMNMX R9, R176, R9, !PT ;  /* 0x00000009b0097209 */ /* 0x000fc80007800000 */
[----:B------:R-:W-:Y:S01]  /*5f30*/  FMNMX R9, R177, R9, !PT ;  /* 0x00000009b1097209 */ /* 0x000fe20007800000 */
[----:B-1----:R-:W4:Y:S03]  /*5f40*/  LDL.LU R94, [R1+0x14] ;  /* 0x00001400015e7983 */ /* 0x002f260000300800 */
[----:B------:R-:W-:Y:S01]  /*5f50*/  FMNMX R9, R180, R9, !PT ;  /* 0x00000009b4097209 */ /* 0x000fe20007800000 */
[----:B------:R1:W-:Y:S03]  /*5f60*/  STL [R1+0x2f4], R95 ;  /* 0x0002f45f01007387 */ /* 0x0003e60000100800 */
[----:B------:R-:W-:-:S05]  /*5f70*/  FMNMX R9, R181, R9, !PT ;  /* 0x00000009b5097209 */ /* 0x000fca0007800000 */
[----:B------:R-:W1:Y:S04]  /*5f80*/  SHFL.BFLY PT, R0, R9, 0x1, 0x1f ;  /* 0x0c201f0009007f89 */ /* 0x000e6800000e0000 */
[----:B-1----:R-:W4:Y:S04]  /*5f90*/  LDL.LU R95, [R1+0x20] ;  /* 0x00002000015f7983 */ /* 0x002f280000300800 */
[----:B------:R1:W-:Y:S04]  /*5fa0*/  STL [R1+0x2f0], R98 ;  /* 0x0002f06201007387 */ /* 0x0003e80000100800 */
[----:B-1----:R-:W4:Y:S04]  /*5fb0*/  LDL.LU R98, [R1+0x24] ;  /* 0x0000240001627983 */ /* 0x002f280000300800 */
[----:B------:R1:W-:Y:S01]  /*5fc0*/  STL [R1+0x2ec], R99 ;  /* 0x0002ec6301007387 */ /* 0x0003e20000100800 */
[----:B------:R-:W-:-:S05]  /*5fd0*/  FMNMX R9, R9, R0, !PT ;  /* 0x0000000009097209 */ /* 0x000fca0007800000 */
[----:B------:R-:W1:Y:S04]  /*5fe0*/  SHFL.BFLY PT, R0, R9, 0x2, 0x1f ;  /* 0x0c401f0009007f89 */ /* 0x000e6800000e0000 */
[----:B-1----:R-:W4:Y:S04]  /*5ff0*/  LDL.LU R99, [R1+0x30] ;  /* 0x0000300001637983 */ /* 0x002f280000300800 */
[----:B------:R1:W-:Y:S04]  /*6000*/  STL [R1+0x2e8], R102 ;  /* 0x0002e86601007387 */ /* 0x0003e80000100800 */
[----:B-1----:R-:W4:Y:S04]  /*6010*/  LDL.LU R102, [R1+0x34] ;  /* 0x0000340001667983 */ /* 0x002f280000300800 */
[----:B------:R1:W-:Y:S01]  /*6020*/  STL [R1+0x2e4], R103 ;  /* 0x0002e46701007387 */ /* 0x0003e20000100800 */
[----:B------:R-:W-:-:S04]  /*6030*/  FMNMX R9, R9, R0, !PT ;  /* 0x0000000009097209 */ /* 0x000fc80007800000 */
[----:B------:R-:W-:-:S04]  /*6040*/  FSETP.NEU.AND P3, PT, R9, -INF , PT ;  /* 0xff8000000900780b */ /* 0x000fc80003f6d000 */
[----:B------:R-:W-:Y:S01]  /*6050*/  FSEL R6, R9, RZ, P3 ;  /* 0x000000ff09067208 */ /* 0x000fe20001800000 */
[----:B-1----:R-:W4:Y:S04]  /*6060*/  LDL.LU R103, [R1+0x40] ;  /* 0x0000400001677983 */ /* 0x002f280000300800 */
[----:B------:R-:W-:Y:S01]  /*6070*/  FMUL R0, R6, UR6 ;  /* 0x0000000606007c20 */ /* 0x000fe20008400000 */
[----:B------:R1:W-:Y:S03]  /*6080*/  STL [R1+0x2e0], R106 ;  /* 0x0002e06a01007387 */ /* 0x0003e60000100800 */
[----:B------:R-:W-:-:S01]  /*6090*/  FFMA R152, R152, UR6, -R0 ;  /* 0x0000000698987c23 */ /* 0x000fc20008000800 */
[----:B------:R-:W-:-:S04]  /*60a0*/  FFMA R156, R156, UR6, -R0 ;  /* 0x000000069c9c7c23 */ /* 0x000fc80008000800 */
[----:B------:R-:W-:Y:S01]  /*60b0*/  FSETP.GEU.AND P3, PT, R152, -126, PT ;  /* 0xc2fc00009800780b */ /* 0x000fe20003f6e000 */
[----:B------:R-:W-:-:S01]  /*60c0*/  FFMA R153, R153, UR6, -R0 ;  /* 0x0000000699997c23 */ /* 0x000fc20008000800 */
[----:B------:R-:W-:Y:S01]  /*60d0*/  FSETP.GEU.AND P6, PT, R156, -126, PT ;  /* 0xc2fc00009c00780b */ /* 0x000fe20003fce000 */
[----:B------:R-:W-:-:S01]  /*60e0*/  FFMA R157, R157, UR6, -R0 ;  /* 0x000000069d9d7c23 */ /* 0x000fc20008000800 */
[--C-:B------:R-:W-:Y:S01]  /*60f0*/  FFMA R160, R160, UR6, -R0.reuse ;  /* 0x00000006a0a07c23 */ /* 0x100fe20008000800 */
[----:B------:R-:W-:-:S01]  /*6100*/  FFMA R164, R164, UR6, -R0 ;  /* 0x00000006a4a47c23 */ /* 0x000fc20008000800 */
[----:B------:R-:W-:Y:S01]  /*6110*/  FSETP.GEU.AND P4, PT, R153, -126, PT ;  /* 0xc2fc00009900780b */ /* 0x000fe20003f8e000 */
[----:B------:R-:W-:-:S01]  /*6120*/  FFMA R161, R161, UR6, -R0 ;  /* 0x00000006a1a17c23 */ /* 0x000fc20008000800 */
[----:B------:R-:W-:Y:S01]  /*6130*/  FSETP.GEU.AND P5, PT, R157, -126, PT ;  /* 0xc2fc00009d00780b */ /* 0x000fe20003fae000 */
[----:B------:R-:W-:-:S01]  /*6140*/  FFMA R165, R165, UR6, -R0 ;  /* 0x00000006a5a57c23 */ /* 0x000fc20008000800 */
[----:B-1----:R-:W4:Y:S03]  /*6150*/  LDL.LU R106, [R1+0x44] ;  /* 0x00004400016a7983 */ /* 0x002f260000300800 */
[----:B------:R-:W-:Y:S01]  /*6160*/  @!P3 FMUL R152, R152, 0.5 ;  /* 0x3f0000009898b820 */ /* 0x000fe20000400000 */
[----:B------:R1:W-:Y:S01]  /*6170*/  STL [R1+0x2dc], R107 ;  /* 0x0002dc6b01007387 */ /* 0x0003e20000100800 */
[----:B------:R-:W-:-:S04]  /*6180*/  @!P6 FMUL R156, R156, 0.5 ;  /* 0x3f0000009c9ce820 */ /* 0x000fc80000400000 */
[----:B------:R-:W1:Y:S01]  /*6190*/  MUFU.EX2 R152, R152 ;  /* 0x0000009800987308 */ /* 0x000e620000000800 */
[----:B------:R-:W-:Y:S01]  /*61a0*/  @!P4 FMUL R153, R153, 0.5 ;  /* 0x3f0000009999c820 */ /* 0x000fe20000400000 */
[----:B------:R-:W-:Y:S01]  /*61b0*/  @!P5 FMUL R157, R157, 0.5 ;  /* 0x3f0000009d9dd820 */ /* 0x000fe20000400000 */
[----:B-1----:R-:W4:Y:S05]  /*61c0*/  LDL.LU R107, [R1+0x50] ;  /* 0x00005000016b7983 */ /* 0x002f2a0000300800 */
[----:B------:R-:W1:Y:S01]  /*61d0*/  MUFU.EX2 R156, R156 ;  /* 0x0000009c009c7308 */ /* 0x000e620000000800 */
[----:B------:R1:W-:Y:S07]  /*61e0*/  STL [R1+0x2d8], R110 ;  /* 0x0002d86e01007387 */ /* 0x0003ee0000100800 */
[----:B------:R-:W1:Y:S01]  /*61f0*/  MUFU.EX2 R153, R153 ;  /* 0x0000009900997308 */ /* 0x000e620000000800 */
[----:B------:R-:W-:Y:S01]  /*6200*/  @!P3 FMUL R152, R152, R152 ;  /* 0x000000989898b220 */ /* 0x000fe20000400000 */
[----:B------:R-:W-:Y:S01]  /*6210*/  FSETP.GEU.AND P3, PT, R160, -126, PT ;  /* 0xc2fc0000a000780b */ /* 0x000fe20003f6e000 */
[----:B-1----:R-:W4:Y:S04]  /*6220*/  LDL.LU R110, [R1+0x54] ;  /* 0x00005400016e7983 */ /* 0x002f280000300800 */
[----:B------:R1:W-:Y:S01]  /*6230*/  STL [R1+0x2d4], R111 ;  /* 0x0002d46f01007387 */ /* 0x0003e20000100800 */
[----:B------:R-:W1:Y:S01]  /*6240*/  MUFU.EX2 R157, R157 ;  /* 0x0000009d009d7308 */ /* 0x000e620000000800 */
[----:B------:R-:W-:Y:S01]  /*6250*/  @!P6 FMUL R156, R156, R156 ;  /* 0x0000009c9c9ce220 */ /* 0x000fe20000400000 */
[----:B------:R-:W-:-:S05]  /*6260*/  FSETP.GEU.AND P6, PT, R164, -126, PT ;  /* 0xc2fc0000a400780b */ /* 0x000fca0003fce000 */
[----:B------:R-:W-:Y:S01]  /*6270*/  @!P3 FMUL R160, R160, 0.5 ;  /* 0x3f000000a0a0b820 */ /* 0x000fe20000400000 */
[----:B------:R-:W-:Y:S01]  /*6280*/  @!P4 FMUL R153, R153, R153 ;  /* 0x000000999999c220 */ /* 0x000fe20000400000 */
[----:B------:R-:W-:Y:S01]  /*6290*/  FSETP.GEU.AND P4, PT, R161, -126, PT ;  /* 0xc2fc0000a100780b */ /* 0x000fe20003f8e000 */
[----:B-1----:R-:W4:Y:S01]  /*62a0*/  LDL.LU R111, [R1+0x60] ;  /* 0x00006000016f7983 */ /* 0x002f220000300800 */
[----:B------:R-:W-:Y:S01]  /*62b0*/  @!P5 FMUL R157, R157, R157 ;  /* 0x0000009d9d9dd220 */ /* 0x000fe20000400000 */
[----:B------:R-:W-:Y:S02]  /*62c0*/  FSETP.GEU.AND P5, PT, R165, -126, PT ;  /* 0xc2fc0000a500780b */ /* 0x000fe40003fae000 */
[----:B------:R1:W-:Y:S01]  /*62d0*/  STL [R1+0x2d0], R114 ;  /* 0x0002d07201007387 */ /* 0x0003e20000100800 */
[----:B------:R-:W1:Y:S01]  /*62e0*/  MUFU.EX2 R160, R160 ;  /* 0x000000a000a07308 */ /* 0x000e620000000800 */
[----:B------:R-:W-:Y:S02]  /*62f0*/  @!P6 FMUL R164, R164, 0.5 ;  /* 0x3f000000a4a4e820 */ /* 0x000fe40000400000 */
[----:B-1----:R-:W4:Y:S04]  /*6300*/  LDL.LU R114, [R1+0x64] ;  /* 0x0000640001727983 */ /* 0x002f280000300800 */
[----:B------:R1:W-:Y:S01]  /*6310*/  STL [R1+0x2cc], R115 ;  /* 0x0002cc7301007387 */ /* 0x0003e20000100800 */
[----:B------:R-:W-:-:S02]  /*6320*/  @!P4 FMUL R161, R161, 0.5 ;  /* 0x3f000000a1a1c820 */ /* 0x000fc40000400000 */
[----:B------:R-:W-:Y:S01]  /*6330*/  @!P5 FMUL R165, R165, 0.5 ;  /* 0x3f000000a5a5d820 */ /* 0x000fe20000400000 */
[----:B-1----:R-:W4:Y:S04]  /*6340*/  LDL.LU R115, [R1+0x70] ;  /* 0x0000700001737983 */ /* 0x002f280000300800 */
[----:B------:R1:W-:Y:S01]  /*6350*/  STL [R1+0x2c8], R118 ;  /* 0x0002c87601007387 */ /* 0x0003e20000100800 */
[----:B------:R-:W2:Y:S03]  /*6360*/  MUFU.EX2 R164, R164 ;  /* 0x000000a400a47308 */ /* 0x000ea60000000800 */
[----:B-1----:R-:W4:Y:S04]  /*6370*/  LDL.LU R118, [R1+0x74] ;  /* 0x0000740001767983 */ /* 0x002f280000300800 */
[----:B------:R1:W-:Y:S01]  /*6380*/  STL [R1+0x2c4], R119 ;  /* 0x0002c47701007387 */ /* 0x0003e20000100800 */
[----:B------:R-:W-:-:S03]  /*6390*/  FFMA R168, R168, UR6, -R0 ;  /* 0x00000006a8a87c23 */ /* 0x000fc60008000800 */
[----:B-1----:R-:W4:Y:S04]  /*63a0*/  LDL.LU R119, [R1+0x80] ;  /* 0x0000800001777983 */ /* 0x002f280000300800 */
[----:B------:R1:W-:Y:S01]  /*63b0*/  STL [R1+0x2c0], R122 ;  /* 0x0002c07a01007387 */ /* 0x0003e20000100800 */
[----:B------:R-:W2:Y:S03]  /*63c0*/  MUFU.EX2 R161, R161 ;  /* 0x000000a100a17308 */ /* 0x000ea60000000800 */
[----:B-1----:R-:W4:Y:S04]  /*63d0*/  LDL.LU R122, [R1+0x84] ;  /* 0x00008400017a7983 */ /* 0x002f280000300800 */
[----:B------:R1:W-:Y:S01]  /*63e0*/  STL [R1+0x2bc], R123 ;  /* 0x0002bc7b01007387 */ /* 0x0003e20000100800 */
[----:B------:R-:W3:Y:S01]  /*63f0*/  MUFU.EX2 R165, R165 ;  /* 0x000000a500a57308 */ /* 0x000ee20000000800 */
[----:B------:R-:W-:-:S02]  /*6400*/  @!P3 FMUL R160, R160, R160 ;  /* 0x000000a0a0a0b220 */ /* 0x000fc40000400000 */
[----:B-1----:R-:W4:Y:S04]  /*6410*/  LDL.LU R123, [R1+0x90] ;  /* 0x00009000017b7983 */ /* 0x002f280000300800 */
[----:B------:R1:W-:Y:S01]  /*6420*/  STL [R1+0x2b8], R126 ;  /* 0x0002b87e01007387 */ /* 0x0003e20000100800 */
[----:B------:R-:W-:-:S03]  /*6430*/  FSETP.GEU.AND P3, PT, R168, -126, PT ;  /* 0xc2fc0000a800780b */ /* 0x000fc60003f6e000 */
[----:B-1----:R-:W4:Y:S04]  /*6440*/  LDL.LU R126, [R1+0x94] ;  /* 0x00009400017e7983 */ /* 0x002f280000300800 */
[----:B------:R1:W-:Y:S01]  /*6450*/  STL [R1+0x2b4], R127 ;  /* 0x0002b47f01007387 */ /* 0x0003e20000100800 */
[----:B------:R-:W-:-:S03]  /*6460*/  FFMA R172, R172, UR6, -R0 ;  /* 0x00000006acac7c23 */ /* 0x000fc60008000800 */
[----:B-1----:R-:W4:Y:S04]  /*6470*/  LDL.LU R127, [R1+0xa0] ;  /* 0x0000a000017f7983 */ /* 0x002f280000300800 */
[----:B------:R1:W-:Y:S04]  /*6480*/  STL [R1+0x2b0], R130 ;  /* 0x0002b08201007387 */ /* 0x0003e80000100800 */
[----:B-1----:R-:W4:Y:S04]  /*6490*/  LDL.LU R130, [R1+0xa4] ;  /* 0x0000a40001827983 */ /* 0x002f280000300800 */
[----:B------:R1:W-:Y:S01]  /*64a0*/  STL [R1+0x2ac], R131 ;  /* 0x0002ac8301007387 */ /* 0x0003e20000100800 */
[----:B--2---:R-:W-:-:S03]  /*64b0*/  @!P6 FMUL R164, R164, R164 ;  /* 0x000000a4a4a4e220 */ /* 0x004fc60000400000 */
[----:B-1----:R-:W2:Y:S04]  /*64c0*/  LDL.LU R131, [R1+0xb0] ;  /* 0x0000b00001837983 */ /* 0x002ea80000300800 */
[----:B------:R1:W-:Y:S01]  /*64d0*/  STL [R1+0x2a8], R134 ;  /* 0x0002a88601007387 */ /* 0x0003e20000100800 */
[----:B------:R-:W-:-:S01]  /*64e0*/  FFMA R169, R169, UR6, -R0 ;  /* 0x00000006a9a97c23 */ /* 0x000fc20008000800 */
[----:B------:R-:W-:Y:S02]  /*64f0*/  FSETP.GEU.AND P6, PT, R172, -126, PT ;  /* 0xc2fc0000ac00780b */ /* 0x000fe40003fce000 */
[----:B-1----:R-:W2:Y:S04]  /*6500*/  LDL.LU R134, [R1+0xb4] ;  /* 0x0000b40001867983 */ /* 0x002ea80000300800 */
[----:B------:R1:W-:Y:S01]  /*6510*/  STL [R1+0x2a4], R135 ;  /* 0x0002a48701007387 */ /* 0x0003e20000100800 */
[----:B------:R-:W-:-:S03]  /*6520*/  FFMA R176, R176, UR6, -R0 ;  /* 0x00000006b0b07c23 */ /* 0x000fc60008000800 */
[----:B-1----:R-:W2:Y:S04]  /*6530*/  LDL.LU R135, [R1+0xc0] ;  /* 0x0000c00001877983 */ /* 0x002ea80000300800 */
[----:B------:R1:W-:Y:S01]  /*6540*/  STL [R1+0x2a0], R138 ;  /* 0x0002a08a01007387 */ /* 0x0003e20000100800 */
[----:B------:R-:W-:Y:S01]  /*6550*/  @!P4 FMUL R161, R161, R161 ;  /* 0x000000a1a1a1c220 */ /* 0x000fe20000400000 */
[----:B------:R-:W-:Y:S02]  /*6560*/  @!P3 FMUL R168, R168, 0.5 ;  /* 0x3f000000a8a8b820 */ /* 0x000fe40000400000 */
[----:B-1----:R-:W2:Y:S04]  /*6570*/  LDL.LU R138, [R1+0xc4] ;  /* 0x0000c400018a7983 */ /* 0x002ea80000300800 */
[----:B------:R1:W-:Y:S01]  /*6580*/  STL [R1+0x29c], R139 ;  /* 0x00029c8b01007387 */ /* 0x0003e20000100800 */
[----:B---3--:R-:W-:Y:S01]  /*6590*/  @!P5 FMUL R165, R165, R165 ;  /* 0x000000a5a5a5d220 */ /* 0x008fe20000400000 */
[----:B------:R-:W-:-:S02]  /*65a0*/  FSETP.GEU.AND P4, PT, R169, -126, PT ;  /* 0xc2fc0000a900780b */ /* 0x000fc40003f8e000 */
[----:B-1----:R-:W3:Y:S04]  /*65b0*/  LDL.LU R139, [R1+0xd0] ;  /* 0x0000d000018b7983 */ /* 0x002ee80000300800 */
[----:B------:R1:W-:Y:S01]  /*65c0*/  STL [R1+0x298], R142 ;  /* 0x0002988e01007387 */ /* 0x0003e20000100800 */
[----:B------:R-:W-:-:S03]  /*65d0*/  FSETP.GEU.AND P5, PT, R176, -126, PT ;  /* 0xc2fc0000b000780b */ /* 0x000fc60003fae000 */
[----:B-1----:R-:W3:Y:S04]  /*65e0*/  LDL.LU R142, [R1+0xd4] ;  /* 0x0000d400018e7983 */ /* 0x002ee80000300800 */
[----:B------:R1:W-:Y:S01]  /*65f0*/  STL [R1+0x294], R143 ;  /* 0x0002948f01007387 */ /* 0x0003e20000100800 */
[----:B------:R-:W1:Y:S03]  /*6600*/  MUFU.EX2 R168, R168 ;  /* 0x000000a800a87308 */ /* 0x000e660000000800 */
[----:B-1----:R-:W3:Y:S04]  /*6610*/  LDL.LU R143, [R1+0xe0] ;  /* 0x0000e000018f7983 */ /* 0x002ee80000300800 */
[----:B------:R1:W-:Y:S01]  /*6620*/  STL [R1+0x290], R146 ;  /* 0x0002909201007387 */ /* 0x0003e20000100800 */
[----:B------:R-:W-:-:S03]  /*6630*/  @!P6 FMUL R172, R172, 0.5 ;  /* 0x3f000000acace820 */ /* 0x000fc60000400000 */
[----:B-1----:R-:W3:Y:S04]  /*6640*/  LDL.LU R146, [R1+0xe4] ;  /* 0x0000e40001927983 */ /* 0x002ee80000300800 */
[----:B------:R1:W-:Y:S04]  /*6650*/  STL [R1+0x28c], R147 ;  /* 0x00028c9301007387 */ /* 0x0003e80000100800 */
[----:B-1----:R-:W3:Y:S04]  /*6660*/  LDL.LU R147, [R1+0xf0] ;  /* 0x0000f00001937983 */ /* 0x002ee80000300800 */
[----:B------:R1:W-:Y:S04]  /*6670*/  STL [R1+0x288], R150 ;  /* 0x0002889601007387 */ /* 0x0003e80000100800 */
[----:B-1----:R-:W3:Y:S04]  /*6680*/  LDL.LU R150, [R1+0xf4] ;  /* 0x0000f40001967983 */ /* 0x002ee80000300800 */
[----:B------:R1:W-:Y:S01]  /*6690*/  STL [R1+0x284], R151 ;  /* 0x0002849701007387 */ /* 0x0003e20000100800 */
[----:B------:R-:W-:Y:S01]  /*66a0*/  @!P4 FMUL R169, R169, 0.5 ;  /* 0x3f000000a9a9c820 */ /* 0x000fe20000400000 */
[----:B------:R-:W-:-:S02]  /*66b0*/  @!P5 FMUL R176, R176, 0.5 ;  /* 0x3f000000b0b0d820 */ /* 0x000fc40000400000 */
[----:B-1----:R-:W3:Y:S04]  /*66c0*/  LDL.LU R151, [R1+0x100] ;  /* 0x0001000001977983 */ /* 0x002ee80000300800 */
[----:B------:R1:W-:Y:S01]  /*66d0*/  STL [R1+0x280], R190 ;  /* 0x000280be01007387 */ /* 0x0003e20000100800 */
[----:B------:R-:W1:Y:S03]  /*66e0*/  MUFU.EX2 R172, R172 ;  /* 0x000000ac00ac7308 */ /* 0x000e660000000800 */
[----:B-1----:R-:W3:Y:S04]  /*66f0*/  LDL.LU R190, [R1+0x104] ;  /* 0x0001040001be7983 */ /* 0x002ee80000300800 */
[----:B------:R1:W-:Y:S01]  /*6700*/  STL [R1+0x27c], R202 ;  /* 0x00027cca01007387 */ /* 0x0003e20000100800 */
[----:B------:R-:W-:-:S03]  /*6710*/  FFMA R180, R180, UR6, -R0 ;  /* 0x00000006b4b47c23 */ /* 0x000fc60008000800 */
[----:B-1----:R-:W3:Y:S04]  /*6720*/  LDL.LU R202, [R1+0x110] ;  /* 0x0001100001ca7983 */ /* 0x002ee80000300800 */
[----:B------:R1:W-:Y:S01]  /*6730*/  STL [R1+0x278], R201 ;  /* 0x000278c901007387 */ /* 0x0003e20000100800 */
[----:B------:R-:W4:Y:S03]  /*6740*/  MUFU.EX2 R169, R169 ;  /* 0x000000a900a97308 */ /* 0x000f260000000800 */
[----:B-1----:R-:W3:Y:S04]  /*6750*/  LDL.LU R201, [R1+0x114] ;  /* 0x0001140001c97983 */ /* 0x002ee80000300800 */
[----:B------:R1:W-:Y:S01]  /*6760*/  STL [R1+0x274], R200 ;  /* 0x000274c801007387 */ /* 0x0003e20000100800 */
[----:B------:R-:W4:Y:S03]  /*6770*/  MUFU.EX2 R176, R176 ;  /* 0x000000b000b07308 */ /* 0x000f260000000800 */
[----:B-1----:R-:W3:Y:S04]  /*6780*/  LDL.LU R200, [R1+0x120] ;  /* 0x0001200001c87983 */ /* 0x002ee80000300800 */
[----:B------:R1:W-:Y:S01]  /*6790*/  STL [R1+0x270], R199 ;  /* 0x000270c701007387 */ /* 0x0003e20000100800 */
[----:B------:R-:W-:Y:S01]  /*67a0*/  @!P3 FMUL R168, R168, R168 ;  /* 0x000000a8a8a8b220 */ /* 0x000fe20000400000 */
[----:B------:R-:W-:-:S02]  /*67b0*/  FSETP.GEU.AND P3, PT, R180, -126, PT ;  /* 0xc2fc0000b400780b */ /* 0x000fc40003f6e000 */
[----:B-1----:R-:W3:Y:S04]  /*67c0*/  LDL.LU R199, [R1+0x124] ;  /* 0x0001240001c77983 */ /* 0x002ee80000300800 */
[----:B------:R1:W-:Y:S04]  /*67d0*/  STL [R1+0x26c], R198 ;  /* 0x00026cc601007387 */ /* 0x0003e80000100800 */
[----:B-1----:R-:W3:Y:S04]  /*67e0*/  LDL.LU R198, [R1+0x130] ;  /* 0x0001300001c67983 */ /* 0x002ee80000300800 */
[----:B------:R1:W-:Y:S01]  /*67f0*/  STL [R1+0x268], R197 ;  /* 0x000268c501007387 */ /* 0x0003e20000100800 */
[----:B------:R-:W-:-:S03]  /*6800*/  FFMA R177, R177, UR6, -R0 ;  /* 0x00000006b1b17c23 */ /* 0x000fc60008000800 */
[----:B-1----:R-:W3:Y:S04]  /*6810*/  LDL.LU R197, [R1+0x134] ;  /* 0x0001340001c57983 */ /* 0x002ee80000300800 */
[----:B------:R1:W-:Y:S04]  /*6820*/  STL [R1+0x264], R196 ;  /* 0x000264c401007387 */ /* 0x0003e80000100800 */
[----:B-1----:R-:W3:Y:S04]  /*6830*/  LDL.LU R196, [R1+0x140] ;  /* 0x0001400001c47983 */ /* 0x002ee80000300800 */
[----:B------:R1:W-:Y:S01]  /*6840*/  STL [R1+0x260], R195 ;  /* 0x000260c301007387 */ /* 0x0003e20000100800 */
[----:B------:R-:W-:-:S03]  /*6850*/  @!P6 FMUL R172, R172, R172 ;  /* 0x000000acacace220 */ /* 0x000fc60000400000 */
[----:B-1----:R-:W3:Y:S04]  /*6860*/  LDL.LU R195, [R1+0x144] ;  /* 0x0001440001c37983 */ /* 0x002ee80000300800 */
[----:B------:R1:W-:Y:S01]  /*6870*/  STL [R1+0x25c], R194 ;  /* 0x00025cc201007387 */ /* 0x0003e20000100800 */
[----:B------:R-:W-:-:S01]  /*6880*/  FFMA R173, R173, UR6, -R0 ;  /* 0x00000006adad7c23 */ /* 0x000fc20008000800 */
[----:B------:R-:W-:Y:S01]  /*6890*/  FSETP.GEU.AND P6, PT, R177, -126, PT ;  /* 0xc2fc0000b100780b */ /* 0x000fe20003fce000 */
[----:B------:R-:W-:-:S01]  /*68a0*/  FFMA R181, R181, UR6, -R0 ;  /* 0x00000006b5b57c23 */ /* 0x000fc20008000800 */
[----:B-1----:R-:W3:Y:S04]  /*68b0*/  LDL.LU R194, [R1+0x150] ;  /* 0x0001500001c27983 */ /* 0x002ee80000300800 */
[----:B------:R1:W-:Y:S01]  /*68c0*/  STL [R1+0x258], R193 ;  /* 0x000258c101007387 */ /* 0x0003e20000100800 */
[----:B----4-:R-:W-:-:S03]  /*68d0*/  @!P4 FMUL R169, R169, R169 ;  /* 0x000000a9a9a9c220 */ /* 0x010fc60000400000 */
[----:B-1----:R-:W4:Y:S04]  /*68e0*/  LDL.LU R193, [R1+0x154] ;  /* 0x0001540001c17983 */ /* 0x002f280000300800 */
[----:B------:R1:W-:Y:S01]  /*68f0*/  STL [R1+0x254], R192 ;  /* 0x000254c001007387 */ /* 0x0003e20000100800 */
[----:B------:R-:W-:Y:S01]  /*6900*/  @!P3 FMUL R180, R180, 0.5 ;  /* 0x3f000000b4b4b820 */ /* 0x000fe20000400000 */
[----:B------:R-:W-:Y:S02]  /*6910*/  @!P5 FMUL R176, R176, R176 ;  /* 0x000000b0b0b0d220 */ /* 0x000fe40000400000 */
[----:B-1----:R-:W4:Y:S04]  /*6920*/  LDL.LU R192, [R1+0x160] ;  /* 0x0001600001c07983 */ /* 0x002f280000300800 */
[----:B------:R1:W-:Y:S01]  /*6930*/  STL [R1+0x250], R17 ;  /* 0x0002501101007387 */ /* 0x0003e20000100800 */
[----:B------:R-:W-:-:S02]  /*6940*/  FSETP.GEU.AND P4, PT, R173, -126, PT ;  /* 0xc2fc0000ad00780b */ /* 0x000fc40003f8e000 */
[----:B------:R-:W-:Y:S01]  /*6950*/  FSETP.GEU.AND P5, PT, R181, -126, PT ;  /* 0xc2fc0000b500780b */ /* 0x000fe20003fae000 */
[----:B-1----:R-:W4:Y:S04]  /*6960*/  LDL.LU R17, [R1+0x164] ;  /* 0x0001640001117983 */ /* 0x002f280000300800 */
[----:B------:R1:W-:Y:S01]  /*6970*/  STL [R1+0x24c], R5 ;  /* 0x00024c0501007387 */ /* 0x0003e20000100800 */
[----:B------:R-:W2:Y:S03]  /*6980*/  MUFU.EX2 R180, R180 ;  /* 0x000000b400b47308 */ /* 0x000ea60000000800 */
[----:B-1----:R-:W4:Y:S04]  /*6990*/  LDL.LU R5, [R1+0x170] ;  /* 0x0001700001057983 */ /* 0x002f280000300800 */
[----:B------:R1:W-:Y:S04]  /*69a0*/  STL [R1+0x248], R4 ;  /* 0x0002480401007387 */ /* 0x0003e80000100800 */
[----:B-1----:R-:W4:Y:S04]  /*69b0*/  LDL.LU R4, [R1+0x174] ;  /* 0x0001740001047983 */ /* 0x002f280000300800 */
[----:B------:R1:W-:Y:S01]  /*69c0*/  STL [R1+0x244], R3 ;  /* 0x0002440301007387 */ /* 0x0003e20000100800 */
[----:B------:R-:W-:-:S03]  /*69d0*/  @!P6 FMUL R177, R177, 0.5 ;  /* 0x3f000000b1b1e820 */ /* 0x000fc60000400000 */
[----:B-1----:R-:W4:Y:S04]  /*69e0*/  LDL.LU R3, [R1+0x180] ;  /* 0x0001800001037983 */ /* 0x002f280000300800 */
[----:B------:R-:W4:Y:S04]  /*69f0*/  LDL.LU R184, [R1+0x184] ;  /* 0x0001840001b87983 */ /* 0x000f280000300800 */
[----:B------:R-:W4:Y:S04]  /*6a00*/  LDL.LU R23, [R1+0x1a4] ;  /* 0x0001a40001177983 */ /* 0x000f280000300800 */
[----:B------:R-:W4:Y:S04]  /*6a10*/  LDL.LU R22, [R1+0x1b0] ;  /* 0x0001b00001167983 */ /* 0x000f280000300800 */
[----:B------:R-:W4:Y:S04]  /*6a20*/  LDL.LU R21, [R1+0x1b4] ;  /* 0x0001b40001157983 */ /* 0x000f280000300800 */
[----:B------:R-:W4:Y:S04]  /*6a30*/  LDL.LU R20, [R1+0x1c0] ;  /* 0x0001c00001147983 */ /* 0x000f280000300800 */
[----:B------:R-:W4:Y:S04]  /*6a40*/  LDL.LU R18, [R1+0x1c4] ;  /* 0x0001c40001127983 */ /* 0x000f280000300800 */
[----:B------:R-:W4:Y:S04]  /*6a50*/  LDL.LU R16, [R1+0x1d0] ;  /* 0x0001d00001107983 */ /* 0x000f280000300800 */
[----:B------:R-:W4:Y:S04]  /*6a60*/  LDL.LU R15, [R1+0x1d4] ;  /* 0x0001d400010f7983 */ /* 0x000f280000300800 */
[----:B------:R-:W4:Y:S01]  /*6a70*/  LDL.LU R14, [R1+0x1e0] ;  /* 0x0001e000010e7983 */ /* 0x000f220000300800 */
[----:B------:R-:W-:-:S03]  /*6a80*/  @!P4 FMUL R173, R173, 0.5 ;  /* 0x3f000000adadc820 */ /* 0x000fc60000400000 */
[----:B------:R-:W4:Y:S01]  /*6a90*/  LDL.LU R13, [R1+0x1e4] ;  /* 0x0001e400010d7983 */ /* 0x000f220000300800 */
[----:B------:R-:W-:-:S03]  /*6aa0*/  @!P5 FMUL R181, R181, 0.5 ;  /* 0x3f000000b5b5d820 */ /* 0x000fc60000400000 */
[----:B------:R-:W4:Y:S01]  /*6ab0*/  LDL.LU R12, [R1+0x1f0] ;  /* 0x0001f000010c7983 */ /* 0x000f220000300800 */
[----:B------:R-:W1:Y:S03]  /*6ac0*/  MUFU.EX2 R177, R177 ;  /* 0x000000b100b17308 */ /* 0x000e660000000800 */
[----:B------:R-:W4:Y:S04]  /*6ad0*/  LDL.LU R11, [R1+0x1f4] ;  /* 0x0001f400010b7983 */ /* 0x000f280000300800 */
[----:B------:R-:W4:Y:S04]  /*6ae0*/  LDL.LU R235, [R1+0xd8] ;  /* 0x0000d80001eb7983 */ /* 0x000f280000300800 */
[----:B------:R-:W4:Y:S04]  /*6af0*/  LDL.LU R234, [R1+0xdc] ;  /* 0x0000dc0001ea7983 */ /* 0x000f280000300800 */
[----:B------:R-:W4:Y:S01]  /*6b00*/  LDL.LU R233, [R1+0xe8] ;  /* 0x0000e80001e97983 */ /* 0x000f220000300800 */
[----:B------:R-:W1:Y:S03]  /*6b10*/  MUFU.EX2 R173, R173 ;  /* 0x000000ad00ad7308 */ /* 0x000e660000000800 */
[----:B------:R-:W4:Y:S01]  /*6b20*/  LDL.LU R232, [R1+0xec] ;  /* 0x0000ec0001e87983 */ /* 0x000f220000300800 */
[----:B------:R-:W-:-:S03]  /*6b30*/  FADD R0, -R6, R2 ;  /* 0x0000000206007221 */ /* 0x000fc60000000100 */
[----:B------:R-:W4:Y:S01]  /*6b40*/  LDL.LU R231, [R1+0xf8] ;  /* 0x0000f80001e77983 */ /* 0x000f220000300800 */
[----:B------:R-:W1:Y:S03]  /*6b50*/  MUFU.EX2 R181, R181 ;  /* 0x000000b500b57308 */ /* 0x000e660000000800 */
[----:B------:R-:W4:Y:S01]  /*6b60*/  LDL.LU R230, [R1+0xfc] ;  /* 0x0000fc0001e67983 */ /* 0x000f220000300800 */
[----:B------:R-:W-:-:S01]  /*6b70*/  FADD R6, R152, R168 ;  /* 0x000000a898067221 */ /* 0x000fc20000000000 */
[----:B------:R-:W-:Y:S02]  /*6b80*/  FADD R2, R160, R176 ;  /* 0x000000b0a0027221 */ /* 0x000fe40000000000 */
[----:B------:R-:W4:Y:S01]  /*6b90*/  LDL.LU R229, [R1+0x108] ;  /* 0x0001080001e57983 */ /* 0x000f220000300800 */
[----:B--2---:R-:W-:-:S03]  /*6ba0*/  @!P3 FMUL R180, R180, R180 ;  /* 0x000000b4b4b4b220 */ /* 0x004fc60000400000 */
[----:B------:R-:W2:Y:S04]  /*6bb0*/  LDL.LU R228, [R1+0x10c] ;  /* 0x00010c0001e47983 */ /* 0x000ea80000300800 */
[----:B------:R-:W2:Y:S01]  /*6bc0*/  LDL.LU R227, [R1+0x118] ;  /* 0x0001180001e37983 */ /* 0x000ea20000300800 */
[----:B------:R-:W-:-:S03]  /*6bd0*/  FADD R7, R6, R2 ;  /* 0x0000000206077221 */ /* 0x000fc60000000000 */
[----:B------:R-:W2:Y:S01]  /*6be0*/  LDL.LU R226, [R1+0x11c] ;  /* 0x00011c0001e27983 */ /* 0x000ea20000300800 */
[----:B------:R-:W-:-:S03]  /*6bf0*/  FADD R6, R156, R172 ;  /* 0x000000ac9c067221 */ /* 0x000fc60000000000 */
[----:B------:R-:W2:Y:S01]  /*6c00*/  LDL.LU R225, [R1+0x128] ;  /* 0x0001280001e17983 */ /* 0x000ea20000300800 */
[----:B------:R-:W-:-:S03]  /*6c10*/  FADD R2, R164, R180 ;  /* 0x000000b4a4027221 */ /* 0x000fc60000000000 */
[----:B------:R-:W2:Y:S04]  /*6c20*/  LDL.LU R224, [R1+0x12c] ;  /* 0x00012c0001e07983 */ /* 0x000ea80000300800 */
[----:B------:R-:W2:Y:S04]  /*6c30*/  LDL.LU R223, [R1+0x138] ;  /* 0x0001380001df7983 */ /* 0x000ea80000300800 */
[----:B------:R-:W2:Y:S01]  /*6c40*/  LDL.LU R222, [R1+0x13c] ;  /* 0x00013c0001de7983 */ /* 0x000ea20000300800 */
[----:B------:R-:W-:-:S03]  /*6c50*/  FADD R2, R6, R2 ;  /* 0x0000000206027221 */ /* 0x000fc60000000000 */
[----:B------:R-:W2:Y:S01]  /*6c60*/  LDL.LU R221, [R1+0x148] ;  /* 0x0001480001dd7983 */ /* 0x000ea20000300800 */
[----:B-1----:R-:W-:-:S03]  /*6c70*/  @!P6 FMUL R177, R177, R177 ;  /* 0x000000b1b1b1e220 */ /* 0x002fc60000400000 */
[----:B------:R-:W2:Y:S04]  /*6c80*/  LDL.LU R220, [R1+0x14c] ;  /* 0x00014c0001dc7983 */ /* 0x000ea80000300800 */
[----:B------:R-:W2:Y:S04]  /*6c90*/  LDL.LU R219, [R1+0x158] ;  /* 0x0001580001db7983 */ /* 0x000ea80000300800 */
[----:B------:R-:W2:Y:S01]  /*6ca0*/  LDL.LU R218, [R1+0x15c] ;  /* 0x00015c0001da7983 */ /* 0x000ea20000300800 */
[----:B------:R-:W-:-:S03]  /*6cb0*/  FADD R8, R7, R2 ;  /* 0x0000000207087221 */ /* 0x000fc60000000000 */
[----:B------:R-:W2:Y:S01]  /*6cc0*/  LDL.LU R217, [R1+0x168] ;  /* 0x0001680001d97983 */ /* 0x000ea20000300800 */
[----:B------:R-:W-:-:S03]  /*6cd0*/  FADD R6, R153, R169 ;  /* 0x000000a999067221 */ /* 0x000fc60000000000 */
[----:B------:R-:W2:Y:S01]  /*6ce0*/  LDL.LU R216, [R1+0x16c] ;  /* 0x00016c0001d87983 */ /* 0x000ea20000300800 */
[----:B------:R-:W-:-:S03]  /*6cf0*/  FADD R2, R161, R177 ;  /* 0x000000b1a1027221 */ /* 0x000fc60000000000 */
[----:B------:R-:W2:Y:S01]  /*6d00*/  LDL.LU R215, [R1+0x178] ;  /* 0x0001780001d77983 */ /* 0x000ea20000300800 */
[----:B------:R-:W-:Y:S01]  /*6d10*/  @!P4 FMUL R173, R173, R173 ;  /* 0x000000adadadc220 */ /* 0x000fe20000400000 */
[----:B------:R-:W-:Y:S02]  /*6d20*/  @!P5 FMUL R181, R181, R181 ;  /* 0x000000b5b5b5d220 */ /* 0x000fe40000400000 */
        /* <DEDUP_REMOVED lines=11> */
[----:B------:R-:W2:Y:S04]  /*6de0*/  LDL.LU R207, [R1+0x1b8] ;  /* 0x0001b80001cf7983 */ /* 0x000ea80000300800 */
        /* <DEDUP_REMOVED lines=10> */
[----:B------:R-:W2:Y:S01]  /*6e90*/  LDL.LU R185, [R1+0x1fc] ;  /* 0x0001fc0001b97983 */ /* 0x000ea20000300800 */
[----:B------:R-:W-:-:S03]  /*6ea0*/  FMUL R0, R0, UR6 ;  /* 0x0000000600007c20 */ /* 0x000fc60008400000 */
[----:B------:R-:W2:Y:S02]  /*6eb0*/  LDL.LU R6, [R1+0x1a0] ;  /* 0x0001a00001067983 */ /* 0x000ea40000300800 */
[C---:B------:R-:W-:Y:S02]  /*6ec0*/  FSETP.GEU.AND P3, PT, R0.reuse, -126, PT ;  /* 0xc2fc00000000780b */ /* 0x040fe40003f6e000 */
[----:B------:R-:W2:Y:S04]  /*6ed0*/  LDL.LU R7, [R1+0x194] ;  /* 0x0001940001077983 */ /* 0x000ea80000300800 */
[----:B------:R-:W2:Y:S07]  /*6ee0*/  LDL.LU R8, [R1+0x190] ;  /* 0x0001900001087983 */ /* 0x000eae0000300800 */
[----:B------:R-:W-:-:S06]  /*6ef0*/  @!P3 FMUL R0, R0, 0.5 ;  /* 0x3f0000000000b820 */ /* 0x000fcc0000400000 */
[----:B------:R-:W1:Y:S02]  /*6f00*/  MUFU.EX2 R0, R0 ;  /* 0x0000000000007308 */ /* 0x000e640000000800 */
[----:B-1----:R-:W-:-:S04]  /*6f10*/  @!P3 FMUL R0, R0, R0 ;  /* 0x000000000000b220 */ /* 0x002fc80000400000 */
[-C--:B------:R-:W-:Y:S01]  /*6f20*/  FMUL R87, R87, R0.reuse ;  /* 0x0000000057577220 */ /* 0x080fe20000400000 */
[-C--:B------:R-:W-:Y:S01]  /*6f30*/  FMUL R90, R90, R0.reuse ;  /* 0x000000005a5a7220 */ /* 0x080fe20000400000 */
[-C--:B------:R-:W-:Y:S01]  /*6f40*/  FMUL R91, R91, R0.reuse ;  /* 0x000000005b5b7220 */ /* 0x080fe20000400000 */
[-C--:B------:R-:W-:Y:S02]  /*6f50*/  FMUL R94, R94, R0.reuse ;  /* 0x000000005e5e7220 */ /* 0x080fe40000400000 */
[----:B------:R1:W-:Y:S01]  /*6f60*/  STL [R1], R87 ;  /* 0x0000005701007387 */ /* 0x0003e20000100800 */
[-C--:B------:R-:W-:Y:S01]  /*6f70*/  FMUL R95, R95, R0.reuse ;  /* 0x000000005f5f7220 */ /* 0x080fe20000400000 */
[-C--:B------:R-:W-:Y:S01]  /*6f80*/  FMUL R98, R98, R0.reuse ;  /* 0x0000000062627220 */ /* 0x080fe20000400000 */
[-C--:B------:R-:W-:Y:S01]  /*6f90*/  FMUL R99, R99, R0.reuse ;  /* 0x0000000063637220 */ /* 0x080fe20000400000 */
[----:B-1----:R-:W2:Y:S04]  /*6fa0*/  LDL.LU R87, [R1+0x304] ;  /* 0x0003040001577983 */ /* 0x002ea80000300800 */
[----:B------:R1:W-:Y:S01]  /*6fb0*/  STL [R1+0x4], R90 ;  /* 0x0000045a01007387 */ /* 0x0003e20000100800 */
[-C--:B------:R-:W-:Y:S01]  /*6fc0*/  FMUL R102, R102, R0.reuse ;  /* 0x0000000066667220 */ /* 0x080fe20000400000 */
[----:B------:R-:W-:-:S02]  /*6fd0*/  FMUL R103, R103, R0 ;  /* 0x0000000067677220 */ /* 0x000fc40000400000 */
[----:B-1----:R-:W2:Y:S04]  /*6fe0*/  LDL.LU R90, [R1+0x300] ;  /* 0x00030000015a7983 */ /* 0x002ea80000300800 */
[----:B------:R1:W-:Y:S01]  /*6ff0*/  STL [R1+0x10], R91 ;  /* 0x0000105b01007387 */ /* 0x0003e20000100800 */
[----:B------:R-:W-:-:S03]  /*7000*/  FMUL R106, R106, R0 ;  /* 0x000000006a6a7220 */ /* 0x000fc60000400000 */
        /* <DEDUP_REMOVED lines=50> */
[----:B---3--:R-:W-:-:S03]  /*7330*/  FMUL R139, R139, R0 ;  /* 0x000000008b8b7220 */ /* 0x008fc60000400000 */
[----:B-1----:R-:W3:Y:S04]  /*7340*/  LDL.LU R126, [R1+0x2b8] ;  /* 0x0002b800017e7983 */ /* 0x002ee80000300800 */
[----:B------:R1:W-:Y:S01]  /*7350*/  STL [R1+0xa0], R127 ;  /* 0x0000a07f01007387 */ /* 0x0003e20000100800 */
[----:B------:R-:W-:-:S03]  /*7360*/  FMUL R142, R142, R0 ;  /* 0x000000008e8e7220 */ /* 0x000fc60000400000 */
        /* <DEDUP_REMOVED lines=47> */
[----:B----4-:R-:W-:-:S03]  /*7660*/  FMUL R193, R193, R0 ;  /* 0x00000000c1c17220 */ /* 0x010fc60000400000 */
[----:B-1----:R1:W5:Y:S04]  /*7670*/  LDL.LU R200, [R1+0x274] ;  /* 0x0002740001c87983 */ /* 0x0023680000300800 */
[----:B------:R4:W-:Y:S01]  /*7680*/  STL [R1+0x124], R199 ;  /* 0x000124c701007387 */ /* 0x0009e20000100800 */
[----:B------:R-:W-:-:S03]  /*7690*/  FMUL R192, R192, R0 ;  /* 0x00000000c0c07220 */ /* 0x000fc60000400000 */
[----:B----4-:R1:W5:Y:S04]  /*76a0*/  LDL.LU R199, [R1+0x270] ;  /* 0x0002700001c77983 */ /* 0x0103680000300800 */
        /* <DEDUP_REMOVED lines=16> */
[----:B--2---:R-:W-:-:S03]  /*77b0*/  FMUL R8, R8, R0 ;  /* 0x0000000008087220 */ /* 0x004fc60000400000 */
[----:B----4-:R1:W5:Y:S04]  /*77c0*/  LDL.LU R193, [R1+0x258] ;  /* 0x0002580001c17983 */ /* 0x0103680000300800 */
[----:B------:R2:W-:Y:S04]  /*77d0*/  STL [R1+0x160], R192 ;  /* 0x000160c001007387 */ /* 0x0005e80000100800 */
[----:B--2---:R1:W5:Y:S04]  /*77e0*/  LDL.LU R192, [R1+0x254] ;  /* 0x0002540001c07983 */ /* 0x0043680000300800 */
        /* <DEDUP_REMOVED lines=8> */
[----:B------:R-:W-:Y:S04]  /*7870*/  STL [R1+0x184], R184 ;  /* 0x000184b801007387 */ /* 0x000fe80000100800 */
[----:B------:R2:W-:Y:S02]  /*7880*/  STL [R1+0x190], R8 ;  /* 0x0001900801007387 */ /* 0x0005e40000100800 */
[----:B--2---:R-:W-:-:S04]  /*7890*/  FMNMX R8, R154, R10, !PT ;  /* 0x0000000a9a087209 */ /* 0x004fc80007800000 */
[----:B------:R-:W-:-:S04]  /*78a0*/  FMNMX R8, R155, R8, !PT ;  /* 0x000000089b087209 */ /* 0x000fc80007800000 */
        /* <DEDUP_REMOVED lines=13> */
[----:B------:R-:W-:Y:S01]  /*7980*/  FMNMX R8, R183, R8, !PT ;  /* 0x00000008b7087209 */ /* 0x000fe20007800000 */
[-C--:B------:R-:W-:Y:S01]  /*7990*/  FMUL R7, R7, R0.reuse ;  /* 0x0000000007077220 */ /* 0x080fe20000400000 */
        /* <DEDUP_REMOVED lines=75> */
[----:B------:R-:W-:Y:S01]  /*7e50*/  FMUL R149, R149, R0 ;  /* 0x0000000095957220 */ /* 0x000fe20000400000 */
[----:B------:R-:W-:-:S02]  /*7e60*/  FFMA R191, R0, R191, R2 ;  /* 0x000000bf00bf7223 */ /* 0x000fc40000000002 */
[----:B------:R-:W2:Y:S02]  /*7e70*/  SHFL.BFLY PT, R0, R8, 0x1, 0x1f ;  /* 0x0c201f0008007f89 */ /* 0x000ea400000e0000 */
[----:B--2---:R-:W-:-:S05]  /*7e80*/  FMNMX R8, R8, R0, !PT ;  /* 0x0000000008087209 */ /* 0x004fca0007800000 */
[----:B------:R-:W2:Y:S02]  /*7e90*/  SHFL.BFLY PT, R0, R8, 0x2, 0x1f ;  /* 0x0c401f0008007f89 */ /* 0x000ea400000e0000 */
[----:B--2---:R-:W-:-:S04]  /*7ea0*/  FMNMX R8, R8, R0, !PT ;  /* 0x0000000008087209 */ /* 0x004fc80007800000 */
[----:B------:R-:W-:-:S04]  /*7eb0*/  FSETP.NEU.AND P3, PT, R8, -INF , PT ;  /* 0xff8000000800780b */ /* 0x000fc80003f6d000 */
[----:B------:R-:W-:-:S05]  /*7ec0*/  FSEL R2, R8, RZ, P3 ;  /* 0x000000ff08027208 */ /* 0x000fca0001800000 */
[----:B------:R-:W-:-:S04]  /*7ed0*/  FMUL R0, R2, UR6 ;  /* 0x0000000602007c20 */ /* 0x000fc80008400000 */
[--C-:B------:R-:W-:Y:S01]  /*7ee0*/  FFMA R158, R158, UR6, -R0.reuse ;  /* 0x000000069e9e7c23 */ /* 0x100fe20008000800 */
[----:B------:R-:W-:-:S01]  /*7ef0*/  FFMA R154, R154, UR6, -R0 ;  /* 0x000000069a9a7c23 */ /* 0x000fc20008000800 */
[--C-:B------:R-:W-:Y:S01]  /*7f00*/  FFMA R155, R155, UR6, -R0.reuse ;  /* 0x000000069b9b7c23 */ /* 0x100fe20008000800 */
[----:B------:R-:W-:-:S02]  /*7f10*/  FFMA R159, R159, UR6, -R0 ;  /* 0x000000069f9f7c23 */ /* 0x000fc40008000800 */
[----:B------:R-:W-:Y:S02]  /*7f20*/  FSETP.GEU.AND P3, PT, R158, -126, PT ;  /* 0xc2fc00009e00780b */ /* 0x000fe40003f6e000 */
[----:B------:R-:W-:Y:S02]  /*7f30*/  FSETP.GEU.AND P5, PT, R154, -126, PT ;  /* 0xc2fc00009a00780b */ /* 0x000fe40003fae000 */
[----:B------:R-:W-:Y:S02]  /*7f40*/  FSETP.GEU.AND P6, PT, R155, -126, PT ;  /* 0xc2fc00009b00780b */ /* 0x000fe40003fce000 */
[----:B------:R-:W-:-:S07]  /*7f50*/  FSETP.GEU.AND P4, PT, R159, -126, PT ;  /* 0xc2fc00009f00780b */ /* 0x000fce0003f8e000 */
[----:B------:R-:W-:Y:S02]  /*7f60*/  @!P3 FMUL R158, R158, 0.5 ;  /* 0x3f0000009e9eb820 */ /* 0x000fe40000400000 */
[----:B------:R-:W-:Y:S02]  /*7f70*/  @!P5 FMUL R154, R154, 0.5 ;  /* 0x3f0000009a9ad820 */ /* 0x000fe40000400000 */
[----:B------:R-:W-:Y:S02]  /*7f80*/  @!P6 FMUL R155, R155, 0.5 ;  /* 0x3f0000009b9be820 */ /* 0x000fe40000400000 */
[----:B------:R-:W-:Y:S01]  /*7f90*/  @!P4 FMUL R159, R159, 0.5 ;  /* 0x3f0000009f9fc820 */ /* 0x000fe20000400000 */
[----:B------:R-:W2:Y:S08]  /*7fa0*/  MUFU.EX2 R158, R158 ;  /* 0x0000009e009e7308 */ /* 0x000eb00000000800 */
[----:B------:R-:W4:Y:S08]  /*7fb0*/  MUFU.EX2 R154, R154 ;  /* 0x0000009a009a7308 */ /* 0x000f300000000800 */
[----:B------:R-:W1:Y:S08]  /*7fc0*/  MUFU.EX2 R155, R155 ;  /* 0x0000009b009b7308 */ /* 0x000e700000000800 */
[----:B------:R-:W3:Y:S01]  /*7fd0*/  MUFU.EX2 R159, R159 ;  /* 0x0000009f009f7308 */ /* 0x000ee20000000800 */
[----:B------:R-:W-:-:S01]  /*7fe0*/  FFMA R166, R166, UR6, -R0 ;  /* 0x00000006a6a67c23 */ /* 0x000fc20008000800 */
[----:B--2---:R-:W-:Y:S01]  /*7ff0*/  @!P3 FMUL R158, R158, R158 ;  /* 0x0000009e9e9eb220 */ /* 0x004fe20000400000 */
[----:B------:R-:W-:-:S01]  /*8000*/  FFMA R162, R162, UR6, -R0 ;  /* 0x00000006a2a27c23 */ /* 0x000fc20008000800 */
[--C-:B------:R-:W-:Y:S01]  /*8010*/  FFMA R163, R163, UR6, -R0.reuse ;  /* 0x00000006a3a37c23 */ /* 0x100fe20008000800 */
[----:B------:R-:W-:-:S01]  /*8020*/  FFMA R170, R170, UR6, -R0 ;  /* 0x00000006aaaa7c23 */ /* 0x000fc20008000800 */
[----:B------:R-:W-:Y:S01]  /*8030*/  FSETP.GEU.AND P3, PT, R166, -126, PT ;  /* 0xc2fc0000a600780b */ /* 0x000fe20003f6e000 */
[----:B----4-:R-:W-:Y:S01]  /*8040*/  @!P5 FMUL R154, R154, R154 ;  /* 0x0000009a9a9ad220 */ /* 0x010fe20000400000 */
[----:B------:R-:W-:Y:S01]  /*8050*/  FSETP.GEU.AND P5, PT, R162, -126, PT ;  /* 0xc2fc0000a200780b */ /* 0x000fe20003fae000 */
[----:B-1----:R-:W-:Y:S01]  /*8060*/  @!P6 FMUL R155, R155, R155 ;  /* 0x0000009b9b9be220 */ /* 0x002fe20000400000 */
[----:B------:R-:W-:Y:S01]  /*8070*/  FSETP.GEU.AND P6, PT, R163, -126, PT ;  /* 0xc2fc0000a300780b */ /* 0x000fe20003fce000 */
[----:B---3--:R-:W-:Y:S01]  /*8080*/  @!P4 FMUL R159, R159, R159 ;  /* 0x0000009f9f9fc220 */ /* 0x008fe20000400000 */
[----:B------:R-:W-:-:S07]  /*8090*/  FSETP.GEU.AND P4, PT, R170, -126, PT ;  /* 0xc2fc0000aa00780b */ /* 0x000fce0003f8e000 */
[----:B------:R-:W-:Y:S02]  /*80a0*/  @!P3 FMUL R166, R166, 0.5 ;  /* 0x3f000000a6a6b820 */ /* 0x000fe40000400000 */
[----:B------:R-:W-:Y:S02]  /*80b0*/  @!P5 FMUL R162, R162, 0.5 ;  /* 0x3f000000a2a2d820 */ /* 0x000fe40000400000 */
[----:B------:R-:W-:Y:S02]  /*80c0*/  @!P6 FMUL R163, R163, 0.5 ;  /* 0x3f000000a3a3e820 */ /* 0x000fe40000400000 */
[----:B------:R-:W1:Y:S01]  /*80d0*/  MUFU.EX2 R166, R166 ;  /* 0x000000a600a67308 */ /* 0x000e620000000800 */
[----:B------:R-:W-:-:S07]  /*80e0*/  @!P4 FMUL R170, R170, 0.5 ;  /* 0x3f000000aaaac820 */ /* 0x000fce0000400000 */
[----:B------:R-:W2:Y:S08]  /*80f0*/  MUFU.EX2 R162, R162 ;  /* 0x000000a200a27308 */ /* 0x000eb00000000800 */
[----:B------:R-:W3:Y:S08]  /*8100*/  MUFU.EX2 R163, R163 ;  /* 0x000000a300a37308 */ /* 0x000ef00000000800 */
[----:B------:R-:W4:Y:S01]  /*8110*/  MUFU.EX2 R170, R170 ;  /* 0x000000aa00aa7308 */ /* 0x000f220000000800 */
[----:B------:R-:W-:-:S01]  /*8120*/  FFMA R178, R178, UR6, -R0 ;  /* 0x00000006b2b27c23 */ /* 0x000fc20008000800 */
[----:B-1----:R-:W-:Y:S01]  /*8130*/  @!P3 FMUL R166, R166, R166 ;  /* 0x000000a6a6a6b220 */ /* 0x002fe20000400000 */
[----:B------:R-:W-:-:S01]  /*8140*/  FFMA R171, R171, UR6, -R0 ;  /* 0x00000006abab7c23 */ /* 0x000fc20008000800 */
[--C-:B------:R-:W-:Y:S01]  /*8150*/  FFMA R174, R174, UR6, -R0.reuse ;  /* 0x00000006aeae7c23 */ /* 0x100fe20008000800 */
[----:B------:R-:W-:-:S01]  /*8160*/  FFMA R182, R182, UR6, -R0 ;  /* 0x00000006b6b67c23 */ /* 0x000fc20008000800 */
[----:B------:R-:W-:Y:S01]  /*8170*/  FSETP.GEU.AND P3, PT, R178, -126, PT ;  /* 0xc2fc0000b200780b */ /* 0x000fe20003f6e000 */
[----:B--2---:R-:W-:Y:S01]  /*8180*/  @!P5 FMUL R162, R162, R162 ;  /* 0x000000a2a2a2d220 */ /* 0x004fe20000400000 */
[----:B------:R-:W-:Y:S01]  /*8190*/  FSETP.GEU.AND P5, PT, R171, -126, PT ;  /* 0xc2fc0000ab00780b */ /* 0x000fe20003fae000 */
[----:B---3--:R-:W-:Y:S01]  /*81a0*/  @!P6 FMUL R163, R163, R163 ;  /* 0x000000a3a3a3e220 */ /* 0x008fe20000400000 */
[----:B------:R-:W-:Y:S01]  /*81b0*/  FSETP.GEU.AND P6, PT, R174, -126, PT ;  /* 0xc2fc0000ae00780b */ /* 0x000fe20003fce000 */
[----:B----4-:R-:W-:Y:S01]  /*81c0*/  @!P4 FMUL R170, R170, R170 ;  /* 0x000000aaaaaac220 */ /* 0x010fe20000400000 */
[----:B------:R-:W-:-:S07]  /*81d0*/  FSETP.GEU.AND P4, PT, R182, -126, PT ;  /* 0xc2fc0000b600780b */ /* 0x000fce0003f8e000 */
[----:B------:R-:W-:Y:S02]  /*81e0*/  @!P3 FMUL R178, R178, 0.5 ;  /* 0x3f000000b2b2b820 */ /* 0x000fe40000400000 */
[----:B------:R-:W-:Y:S02]  /*81f0*/  @!P5 FMUL R171, R171, 0.5 ;  /* 0x3f000000ababd820 */ /* 0x000fe40000400000 */
[----:B------:R-:W-:Y:S02]  /*8200*/  @!P6 FMUL R174, R174, 0.5 ;  /* 0x3f000000aeaee820 */ /* 0x000fe40000400000 */
[----:B------:R-:W1:Y:S01]  /*8210*/  MUFU.EX2 R178, R178 ;  /* 0x000000b200b27308 */ /* 0x000e620000000800 */
[----:B------:R2:W-:Y:S01]  /*8220*/  STL [R1+0x194], R7 ;  /* 0x0001940701007387 */ /* 0x0005e20000100800 */
[----:B------:R-:W-:-:S03]  /*8230*/  @!P4 FMUL R182, R182, 0.5 ;  /* 0x3f000000b6b6c820 */ /* 0x000fc60000400000 */
[----:B------:R3:W-:Y:S03]  /*8240*/  STL [R1+0x1a0], R6 ;  /* 0x0001a00601007387 */ /* 0x0007e60000100800 */
[----:B------:R-:W4:Y:S01]  /*8250*/  MUFU.EX2 R171, R171 ;  /* 0x000000ab00ab7308 */ /* 0x000f220000000800 */
[----:B------:R-:W-:Y:S07]  /*8260*/  STL [R1+0x1a4], R23 ;  /* 0x0001a41701007387 */ /* 0x000fee0000100800 */
[----:B------:R-:W4:Y:S01]  /*8270*/  MUFU.EX2 R174, R174 ;  /* 0x000000ae00ae7308 */ /* 0x000f220000000800 */
[----:B------:R-:W-:Y:S04]  /*8280*/  STL [R1+0x1b0], R22 ;  /* 0x0001b01601007387 */ /* 0x000fe80000100800 */
[----:B------:R-:W-:Y:S03]  /*8290*/  STL [R1+0x1b4], R21 ;  /* 0x0001b41501007387 */ /* 0x000fe60000100800 */
[----:B------:R-:W4:Y:S01]  /*82a0*/  MUFU.EX2 R182, R182 ;  /* 0x000000b600b67308 */ /* 0x000f220000000800 */
[----:B------:R-:W-:Y:S04]  /*82b0*/  STL [R1+0x1c0], R20 ;  /* 0x0001c01401007387 */ /* 0x000fe80000100800 */
[----:B------:R-:W-:Y:S04]  /*82c0*/  STL [R1+0x1c4], R18 ;  /* 0x0001c41201007387 */ /* 0x000fe80000100800 */
[----:B------:R4:W-:Y:S01]  /*82d0*/  STL [R1+0x1d0], R16 ;  /* 0x0001d01001007387 */ /* 0x0009e20000100800 */
[----:B--2---:R-:W-:-:S01]  /*82e0*/  FFMA R7, R167, UR6, -R0 ;  /* 0x00000006a7077c23 */ /* 0x004fc20008000800 */
[----:B---3--:R-:W-:Y:S01]  /*82f0*/  FFMA R6, R175, UR6, -R0 ;  /* 0x00000006af067c23 */ /* 0x008fe20008000800 */
[----:B-1----:R-:W-:Y:S01]  /*8300*/  @!P3 FMUL R178, R178, R178 ;  /* 0x000000b2b2b2b220 */ /* 0x002fe20000400000 */
[----:B----4-:R-:W-:Y:S01]  /*8310*/  FADD R16, -R2, R10 ;  /* 0x0000000a02107221 */ /* 0x010fe20000000100 */
[----:B------:R-:W-:-:S01]  /*8320*/  FFMA R2, R179, UR6, -R0 ;  /* 0x00000006b3027c23 */ /* 0x000fc20008000800 */
[----:B------:R-:W-:-:S04]  /*8330*/  FFMA R0, R183, UR6, -R0 ;  /* 0x00000006b7007c23 */ /* 0x000fc80008000800 */
[----:B------:R-:W-:Y:S01]  /*8340*/  FSETP.GEU.AND P3, PT, R2, -126, PT ;  /* 0xc2fc00000200780b */ /* 0x000fe20003f6e000 */
[----:B------:R-:W-:Y:S01]  /*8350*/  @!P5 FMUL R171, R171, R171 ;  /* 0x000000abababd220 */ /* 0x000fe20000400000 */
[----:B------:R-:W-:Y:S01]  /*8360*/  @!P6 FMUL R174, R174, R174 ;  /* 0x000000aeaeaee220 */ /* 0x000fe20000400000 */
[----:B------:R-:W-:Y:S01]  /*8370*/  @!P4 FMUL R182, R182, R182 ;  /* 0x000000b6b6b6c220 */ /* 0x000fe20000400000 */
[----:B------:R-:W-:Y:S02]  /*8380*/  FSETP.GEU.AND P5, PT, R7, -126, PT ;  /* 0xc2fc00000700780b */ /* 0x000fe40003fae000 */
[----:B------:R-:W-:Y:S02]  /*8390*/  FSETP.GEU.AND P6, PT, R6, -126, PT ;  /* 0xc2fc00000600780b */ /* 0x000fe40003fce000 */
[----:B------:R-:W-:-:S05]  /*83a0*/  FSETP.GEU.AND P4, PT, R0, -126, PT ;  /* 0xc2fc00000000780b */ /* 0x000fca0003f8e000 */
[----:B------:R-:W-:Y:S01]  /*83b0*/  @!P3 FMUL R2, R2, 0.5 ;  /* 0x3f0000000202b820 */ /* 0x000fe20000400000 */
[----:B------:R-:W-:Y:S03]  /*83c0*/  STL [R1+0x1d4], R15 ;  /* 0x0001d40f01007387 */ /* 0x000fe60000100800 */
[----:B------:R-:W-:Y:S02]  /*83d0*/  @!P5 FMUL R7, R7, 0.5 ;  /* 0x3f0000000707d820 */ /* 0x000fe40000400000 */
[----:B------:R-:W-:Y:S01]  /*83e0*/  @!P6 FMUL R6, R6, 0.5 ;  /* 0x3f0000000606e820 */ /* 0x000fe20000400000 */
[----:B------:R-:W1:Y:S01]  /*83f0*/  MUFU.EX2 R2, R2 ;  /* 0x0000000200027308 */ /* 0x000e620000000800 */
[----:B------:R-:W-:Y:S01]  /*8400*/  @!P4 FMUL R0, R0, 0.5 ;  /* 0x3f0000000000c820 */ /* 0x000fe20000400000 */
[----:B------:R-:W-:Y:S01]  /*8410*/  STL [R1+0x1e0], R14 ;  /* 0x0001e00e01007387 */ /* 0x000fe20000100800 */
[----:B------:R-:W-:-:S03]  /*8420*/  FADD R10, R162, R178 ;  /* 0x000000b2a20a7221 */ /* 0x000fc60000000000 */
[----:B------:R-:W-:Y:S02]  /*8430*/  STL [R1+0x1e4], R13 ;  /* 0x0001e40d01007387 */ /* 0x000fe40000100800 */
[----:B------:R-:W2:Y:S02]  /*8440*/  MUFU.EX2 R7, R7 ;  /* 0x0000000700077308 */ /* 0x000ea40000000800 */
[----:B------:R-:W-:Y:S04]  /*8450*/  STL [R1+0x1f0], R12 ;  /* 0x0001f00c01007387 */ /* 0x000fe80000100800 */
[----:B------:R3:W-:Y:S02]  /*8460*/  STL [R1+0x1f4], R11 ;  /* 0x0001f40b01007387 */ /* 0x0007e40000100800 */
[----:B------:R-:W4:Y:S01]  /*8470*/  MUFU.EX2 R6, R6 ;  /* 0x0000000600067308 */ /* 0x000f220000000800 */
[----:B-1----:R-:W-:Y:S01]  /*8480*/  @!P3 FMUL R2, R2, R2 ;  /* 0x000000020202b220 */ /* 0x002fe20000400000 */
[----:B------:R-:W-:Y:S01]  /*8490*/  F2FP.SATFINITE.E4M3.F32.PACK_AB_MERGE_C R152, RZ, R152, RZ ;  /* 0x00000098ff98723e */ /* 0x000fe200048070ff */
[----:B------:R-:W4:Y:S05]  /*84a0*/  LDL.LU R167, [R1+0xcc] ;  /* 0x0000cc0001a77983 */ /* 0x000f2a0000300800 */
[----:B------:R-:W1:Y:S01]  /*84b0*/  MUFU.EX2 R0, R0 ;  /* 0x0000000000007308 */ /* 0x000e620000000800 */
[----:B---3--:R-:W-:-:S01]  /*84c0*/  FADD R11, R154, R170 ;  /* 0x000000aa9a0b7221 */ /* 0x008fc20000000000 */
[----:B--2---:R-:W-:Y:S01]  /*84d0*/  @!P5 FMUL R7, R7, R7 ;  /* 0x000000070707d220 */ /* 0x004fe20000400000 */
[----:B------:R-:W-:Y:S01]  /*84e0*/  F2FP.SATFINITE.E4M3.F32.PACK_AB_MERGE_C R153, RZ, R153, RZ ;  /* 0x00000099ff99723e */ /* 0x000fe200048070ff */
[----:B------:R-:W2:Y:S01]  /*84f0*/  LDL.LU R175, [R1+0xc8] ;  /* 0x0000c80001af7983 */ /* 0x000ea20000300800 */
[----:B------:R-:W-:-:S01]  /*8500*/  FADD R12, R11, R10 ;  /* 0x0000000a0b0c7221 */ /* 0x000fc20000000000 */
[----:B------:R-:W-:Y:S01]  /*8510*/  FADD R11, R158, R174 ;  /* 0x000000ae9e0b7221 */ /* 0x000fe20000000000 */
[----:B------:R-:W-:-:S01]  /*8520*/  FADD R10, R166, R182 ;  /* 0x000000b6a60a7221 */ /* 0x000fc20000000000 */
[----:B----4-:R-:W-:Y:S01]  /*8530*/  @!P6 FMUL R6, R6, R6 ;  /* 0x000000060606e220 */ /* 0x010fe20000400000 */
[----:B------:R-:W-:-:S02]  /*8540*/  F2FP.SATFINITE.E4M3.F32.PACK_AB_MERGE_C R156, RZ, R156, RZ ;  /* 0x0000009cff9c723e */ /* 0x000fc400048070ff */
[----:B------:R-:W-:Y:S01]  /*8550*/  FADD R10, R11, R10 ;  /* 0x0000000a0b0a7221 */ /* 0x000fe20000000000 */
[----:B------:R-:W-:-:S01]  /*8560*/  FADD R11, R155, R171 ;  /* 0x000000ab9b0b7221 */ /* 0x000fc20000000000 */
[----:B-1----:R-:W-:Y:S02]  /*8570*/  @!P4 FMUL R0, R0, R0 ;  /* 0x000000000000c220 */ /* 0x002fe40000400000 */
[----:B------:R-:W-:-:S01]  /*8580*/  FADD R13, R12, R10 ;  /* 0x0000000a0c0d7221 */ /* 0x000fc20000000000 */
[----:B------:R-:W-:Y:S01]  /*8590*/  FADD R10, R163, R2 ;  /* 0x00000002a30a7221 */ /* 0x000fe20000000000 */
[----:B------:R-:W-:Y:S01]  /*85a0*/  F2FP.SATFINITE.E4M3.F32.PACK_AB_MERGE_C R157, RZ, R157, RZ ;  /* 0x0000009dff9d723e */ /* 0x000fe200048070ff */
[----:B------:R-:W3:Y:S02]  /*85b0*/  LDL.LU R179, [R1+0xbc] ;  /* 0x0000bc0001b37983 */ /* 0x000ee40000300800 */
[----:B------:R-:W-:-:S01]  /*85c0*/  FADD R12, R11, R10 ;  /* 0x0000000a0b0c7221 */ /* 0x000fc20000000000 */
[----:B------:R-:W-:Y:S01]  /*85d0*/  FADD R11, R159, R6 ;  /* 0x000000069f0b7221 */ /* 0x000fe20000000000 */
[----:B------:R-:W-:-:S01]  /*85e0*/  FADD R10, R7, R0 ;  /* 0x00000000070a7221 */ /* 0x000fc20000000000 */
[----:B------:R-:W-:Y:S01]  /*85f0*/  F2FP.SATFINITE.E4M3.F32.PACK_AB_MERGE_C R160, RZ, R160, RZ ;  /* 0x000000a0ffa0723e */ /* 0x000fe200048070ff */
[----:B------:R-:W4:Y:S01]  /*8600*/  LDL.LU R183, [R1+0xb8] ;  /* 0x0000b80001b77983 */ /* 0x000f220000300800 */
[----:B------:R-:W-:-:S02]  /*8610*/  LOP3.LUT R152, R152, 0xff, RZ, 0xc0, !PT ;  /* 0x000000ff98987812 */ /* 0x000fc400078ec0ff */
[----:B------:R-:W-:Y:S01]  /*8620*/  F2FP.SATFINITE.E4M3.F32.PACK_AB_MERGE_C R161, RZ, R161, RZ ;  /* 0x000000a1ffa1723e */ /* 0x000fe200048070ff */
[----:B------:R-:W-:-:S01]  /*8630*/  FADD R10, R11, R10 ;  /* 0x0000000a0b0a7221 */ /* 0x000fc20000000000 */
[----:B------:R-:W-:Y:S02]  /*8640*/  LOP3.LUT R15, R153, 0xffff, RZ, 0xc0, !PT ;  /* 0x0000ffff990f7812 */ /* 0x000fe400078ec0ff */
[----:B------:R-:W-:Y:S02]  /*8650*/  LOP3.LUT R156, R156, 0xff, RZ, 0xc0, !PT ;  /* 0x000000ff9c9c7812 */ /* 0x000fe400078ec0ff */
[----:B------:R-:W-:Y:S02]  /*8660*/  F2FP.SATFINITE.E4M3.F32.PACK_AB_MERGE_C R164, RZ, R164, RZ ;  /* 0x000000a4ffa4723e */ /* 0x000fe400048070ff */
[----:B------:R-:W-:Y:S02]  /*8670*/  LOP3.LUT R14, R157, 0xffff, RZ, 0xc0, !PT ;  /* 0x0000ffff9d0e7812 */ /* 0x000fe400078ec0ff */
[----:B------:R-:W-:-:S02]  /*8680*/  LOP3.LUT R160, R160, 0xff, RZ, 0xc0, !PT ;  /* 0x000000ffa0a07812 */ /* 0x000fc400078ec0ff */
[----:B------:R-:W-:Y:S02]  /*8690*/  F2FP.SATFINITE.E4M3.F32.PACK_AB_MERGE_C R165, RZ, R165, RZ ;  /* 0x000000a5ffa5723e */ /* 0x000fe400048070ff */
[----:B------:R-:W-:Y:S02]  /*86a0*/  F2FP.SATFINITE.E4M3.F32.PACK_AB_MERGE_C R168, RZ, R168, RZ ;  /* 0x000000a8ffa8723e */ /* 0x000fe400048070ff */
[----:B------:R-:W-:Y:S02]  /*86b0*/  LOP3.LUT R23, R161, 0xffff, RZ, 0xc0, !PT ;  /* 0x0000ffffa1177812 */ /* 0x000fe400078ec0ff */
[----:B------:R-:W-:Y:S01]  /*86c0*/  F2FP.SATFINITE.E4M3.F32.PACK_AB_MERGE_C R169, RZ, R169, RZ ;  /* 0x000000a9ffa9723e */ /* 0x000fe200048070ff */
[----:B------:R-:W-:-:S01]  /*86d0*/  FADD R10, R12, R10 ;  /* 0x0000000a0c0a7221 */ /* 0x000fc20000000000 */
[----:B------:R-:W-:Y:S02]  /*86e0*/  PRMT R15, R15, 0x7604, R152 ;  /* 0x000076040f0f7816 */ /* 0x000fe40000000098 */
[----:B------:R-:W4:Y:S01]  /*86f0*/  LDL.LU R152, [R1+0xac] ;  /* 0x0000ac0001987983 */ /* 0x000f220000300800 */
[----:B------:R-:W-:-:S02]  /*8700*/  LOP3.LUT R164, R164, 0xff, RZ, 0xc0, !PT ;  /* 0x000000ffa4a47812 */ /* 0x000fc400078ec0ff */
[----:B------:R-:W-:Y:S01]  /*8710*/  F2FP.SATFINITE.E4M3.F32.PACK_AB_MERGE_C R172, RZ, R172, RZ ;  /* 0x000000acffac723e */ /* 0x000fe200048070ff */
[----:B------:R-:W4:Y:S01]  /*8720*/  LDL.LU R161, [R1+0xa8] ;  /* 0x0000a80001a17983 */ /* 0x000f220000300800 */
[----:B------:R-:W-:Y:S02]  /*8730*/  PRMT R14, R14, 0x7604, R156 ;  /* 0x000076040e0e7816 */ /* 0x000fe4000000009c */
[----:B------:R-:W-:Y:S01]  /*8740*/  LOP3.LUT R12, R165, 0xffff, RZ, 0xc0, !PT ;  /* 0x0000ffffa50c7812 */ /* 0x000fe200078ec0ff */
[----:B------:R-:W4:Y:S01]  /*8750*/  LDL.LU R156, [R1+0x9c] ;  /* 0x00009c00019c7983 */ /* 0x000f220000300800 */
[----:B------:R-:W-:Y:S02]  /*8760*/  LOP3.LUT R168, R168, 0xff, RZ, 0xc0, !PT ;  /* 0x000000ffa8a87812 */ /* 0x000fe400078ec0ff */
[----:B------:R-:W-:Y:S02]  /*8770*/  F2FP.SATFINITE.E4M3.F32.PACK_AB_MERGE_C R173, RZ, R173, RZ ;  /* 0x000000adffad723e */ /* 0x000fe400048070ff */
[----:B------:R-:W-:-:S02]  /*8780*/  F2FP.SATFINITE.E4M3.F32.PACK_AB_MERGE_C R176, RZ, R176, RZ ;  /* 0x000000b0ffb0723e */ /* 0x000fc400048070ff */
[----:B------:R-:W-:Y:S02]  /*8790*/  PRMT R23, R23, 0x7604, R160 ;  /* 0x0000760417177816 */ /* 0x000fe400000000a0 */
[----:B------:R-:W-:Y:S01]  /*87a0*/  LOP3.LUT R11, R169, 0xffff, RZ, 0xc0, !PT ;  /* 0x0000ffffa90b7812 */ /* 0x000fe200078ec0ff */
[----:B------:R-:W4:Y:S01]  /*87b0*/  LDL.LU R160, [R1+0x98] ;  /* 0x0000980001a07983 */ /* 0x000f220000300800 */
[----:B------:R-:W-:Y:S02]  /*87c0*/  F2FP.SATFINITE.E4M3.F32.PACK_AB_MERGE_C R177, RZ, R177, RZ ;  /* 0x000000b1ffb1723e */ /* 0x000fe400048070ff */
[----:B------:R-:W-:Y:S01]  /*87d0*/  F2FP.SATFINITE.E4M3.F32.PACK_AB_MERGE_C R180, RZ, R180, RZ ;  /* 0x000000b4ffb4723e */ /* 0x000fe200048070ff */
[----:B------:R-:W4:Y:S01]  /*87e0*/  LDL.LU R165, [R1+0x8c] ;  /* 0x00008c0001a57983 */ /* 0x000f220000300800 */
[----:B------:R-:W-:Y:S02]  /*87f0*/  F2FP.SATFINITE.E4M3.F32.PACK_AB_MERGE_C R154, RZ, R154, RZ ;  /* 0x0000009aff9a723e */ /* 0x000fe400048070ff */
[----:B------:R-:W-:Y:S01]  /*8800*/  LOP3.LUT R172, R172, 0xff, RZ, 0xc0, !PT ;  /* 0x000000ffacac7812 */ /* 0x000fe200078ec0ff */
[----:B------:R-:W4:Y:S01]  /*8810*/  LDL.LU R169, [R1+0x88] ;  /* 0x0000880001a97983 */ /* 0x000f220000300800 */
[----:B------:R-:W-:-:S02]  /*8820*/  F2FP.SATFINITE.E4M3.F32.PACK_AB_MERGE_C R181, RZ, R181, RZ ;  /* 0x000000b5ffb5723e */ /* 0x000fc400048070ff */
[----:B------:R-:W-:Y:S02]  /*8830*/  PRMT R12, R12, 0x7604, R164 ;  /* 0x000076040c0c7816 */ /* 0x000fe400000000a4 */
[----:B------:R-:W-:Y:S01]  /*8840*/  LOP3.LUT R21, R173, 0xffff, RZ, 0xc0, !PT ;  /* 0x0000ffffad157812 */ /* 0x000fe200078ec0ff */
[----:B------:R-:W4:Y:S01]  /*8850*/  LDL.LU R164, [R1+0x7c] ;  /* 0x00007c0001a47983 */ /* 0x000f220000300800 */
[----:B------:R-:W-:Y:S02]  /*8860*/  LOP3.LUT R176, R176, 0xff, RZ, 0xc0, !PT ;  /* 0x000000ffb0b07812 */ /* 0x000fe400078ec0ff */
[----:B------:R-:W-:Y:S02]  /*8870*/  PRMT R11, R11, 0x7604, R168 ;  /* 0x000076040b0b7816 */ /* 0x000fe400000000a8 */
[----:B------:R-:W-:Y:S01]  /*8880*/  LOP3.LUT R22, R177, 0xffff, RZ, 0xc0, !PT ;  /* 0x0000ffffb1167812 */ /* 0x000fe200078ec0ff */
[----:B------:R-:W4:Y:S01]  /*8890*/  LDL.LU R168, [R1+0x78] ;  /* 0x0000780001a87983 */ /* 0x000f220000300800 */
[----:B------:R-:W-:Y:S01]  /*88a0*/  F2FP.SATFINITE.E4M3.F32.PACK_AB_MERGE_C R158, RZ, R158, RZ ;  /* 0x0000009eff9e723e */ /* 0x000fe200048070ff */
[----:B------:R-:W-:Y:S01]  /*88b0*/  IMAD.U32 R154, R154, 0x10000, RZ ;  /* 0x000100009a9a7824 */ /* 0x000fe200078e00ff */
[----:B------:R-:W-:Y:S01]  /*88c0*/  LOP3.LUT R180, R180, 0xff, RZ, 0xc0, !PT ;  /* 0x000000ffb4b47812 */ /* 0x000fe200078ec0ff */
[----:B------:R-:W4:Y:S01]  /*88d0*/  LDL.LU R173, [R1+0x6c] ;  /* 0x00006c0001ad7983 */ /* 0x000f220000300800 */
[----:B------:R-:W-:-:S02]  /*88e0*/  F2FP.SATFINITE.E4M3.F32.PACK_AB_MERGE_C R166, RZ, R166, RZ ;  /* 0x000000a6ffa6723e */ /* 0x000fc400048070ff */
[----:B------:R-:W-:Y:S01]  /*88f0*/  F2FP.SATFINITE.E4M3.F32.PACK_AB_MERGE_C R170, RZ, R170, RZ ;  /* 0x000000aaffaa723e */ /* 0x000fe200048070ff */
[----:B------:R-:W4:Y:S01]  /*8900*/  LDL.LU R177, [R1+0x68] ;  /* 0x0000680001b17983 */ /* 0x000f220000300800 */
[----:B------:R-:W-:Y:S02]  /*8910*/  LOP3.LUT R20, R181, 0xffff, RZ, 0xc0, !PT ;  /* 0x0000ffffb5147812 */ /* 0x000fe400078ec0ff */
[----:B------:R-:W-:Y:S02]  /*8920*/  PRMT R21, R21, 0x7604, R172 ;  /* 0x0000760415157816 */ /* 0x000fe400000000ac */
[----:B------:R-:W-:Y:S01]  /*8930*/  F2FP.SATFINITE.E4M3.F32.PACK_AB_MERGE_C R162, RZ, R162, RZ ;  /* 0x000000a2ffa2723e */ /* 0x000fe200048070ff */
[----:B------:R-:W4:Y:S01]  /*8940*/  LDL.LU R172, [R1+0x5c] ;  /* 0x00005c0001ac7983 */ /* 0x000f220000300800 */
[----:B------:R-:W-:Y:S02]  /*8950*/  F2FP.SATFINITE.E4M3.F32.PACK_AB_MERGE_C R174, RZ, R174, RZ ;  /* 0x000000aeffae723e */ /* 0x000fe400048070ff */
[----:B------:R-:W-:-:S02]  /*8960*/  PRMT R22, R22, 0x7604, R176 ;  /* 0x0000760416167816 */ /* 0x000fc400000000b0 */
[----:B------:R-:W-:Y:S01]  /*8970*/  SHF.L.U32 R158, R158, 0x10, RZ ;  /* 0x000000109e9e7819 */ /* 0x000fe200000006ff */
[----:B------:R-:W4:Y:S01]  /*8980*/  LDL.LU R176, [R1+0x58] ;  /* 0x0000580001b07983 */ /* 0x000f220000300800 */
[----:B------:R-:W-:Y:S01]  /*8990*/  F2FP.SATFINITE.E4M3.F32.PACK_AB_MERGE_C R178, RZ, R178, RZ ;  /* 0x000000b2ffb2723e */ /* 0x000fe200048070ff */
[----:B------:R-:W-:Y:S01]  /*89a0*/  IMAD.U32 R170, R170, 0x10000, RZ ;  /* 0x00010000aaaa7824 */ /* 0x000fe200078e00ff */
[----:B------:R-:W-:Y:S01]  /*89b0*/  SHF.L.U32 R166, R166, 0x10, RZ ;  /* 0x00000010a6a67819 */ /* 0x000fe200000006ff */
[----:B------:R-:W4:Y:S01]  /*89c0*/  LDL.LU R181, [R1+0x4c] ;  /* 0x00004c0001b57983 */ /* 0x000f220000300800 */
[----:B------:R-:W-:Y:S01]  /*89d0*/  F2FP.SATFINITE.E4M3.F32.PACK_AB_MERGE_C R182, RZ, R182, RZ ;  /* 0x000000b6ffb6723e */ /* 0x000fe200048070ff */
[----:B------:R-:W-:Y:S01]  /*89e0*/  FADD R18, R13, R10 ;  /* 0x0000000a0d127221 */ /* 0x000fe20000000000 */
[----:B------:R-:W-:Y:S02]  /*89f0*/  PRMT R20, R20, 0x7604, R180 ;  /* 0x0000760414147816 */ /* 0x000fe400000000b4 */
[----:B------:R-:W4:Y:S01]  /*8a00*/  LDL.LU R180, [R1+0x48] ;  /* 0x0000480001b47983 */ /* 0x000f220000300800 */
[----:B------:R-:W-:-:S02]  /*8a10*/  LOP3.LUT R15, R15, 0xff0000, R154, 0xf8, !PT ;  /* 0x00ff00000f0f7812 */ /* 0x000fc400078ef89a */
[----:B------:R-:W-:Y:S01]  /*8a20*/  SHF.L.U32 R174, R174, 0x10, RZ ;  /* 0x00000010aeae7819 */ /* 0x000fe200000006ff */
[----:B------:R-:W4:Y:S01]  /*8a30*/  LDL.LU R154, [R1+0x3c] ;  /* 0x00003c00019a7983 */ /* 0x000f220000300800 */
[----:B------:R-:W-:Y:S02]  /*8a40*/  SHF.L.U32 R13, R162, 0x10, RZ ;  /* 0x00000010a20d7819 */ /* 0x000fe400000006ff */
[----:B------:R-:W-:Y:S01]  /*8a50*/  SHF.L.U32 R178, R178, 0x10, RZ ;  /* 0x00000010b2b27819 */ /* 0x000fe200000006ff */
[----:B------:R-:W4:Y:S01]  /*8a60*/  LDL.LU R162, [R1+0x38] ;  /* 0x0000380001a27983 */ /* 0x000f220000300800 */
[----:B------:R-:W-:Y:S02]  /*8a70*/  LOP3.LUT R14, R14, 0xff0000, R158, 0xf8, !PT ;  /* 0x00ff00000e0e7812 */ /* 0x000fe400078ef89e */
[----:B------:R-:W-:Y:S01]  /*8a80*/  SHF.L.U32 R182, R182, 0x10, RZ ;  /* 0x00000010b6b67819 */ /* 0x000fe200000006ff */
[----:B------:R-:W4:Y:S01]  /*8a90*/  LDL.LU R158, [R1+0x2c] ;  /* 0x00002c00019e7983 */ /* 0x000f220000300800 */
[----:B------:R-:W-:-:S02]  /*8aa0*/  LOP3.LUT R12, R12, 0xff0000, R166, 0xf8, !PT ;  /* 0x00ff00000c0c7812 */ /* 0x000fc400078ef8a6 */
[----:B------:R-:W-:Y:S01]  /*8ab0*/  LOP3.LUT R11, R11, 0xff0000, R170, 0xf8, !PT ;  /* 0x00ff00000b0b7812 */ /* 0x000fe200078ef8aa */
[----:B------:R-:W4:Y:S01]  /*8ac0*/  LDL.LU R166, [R1+0x28] ;  /* 0x0000280001a67983 */ /* 0x000f220000300800 */
[----:B------:R-:W-:Y:S02]  /*8ad0*/  LOP3.LUT R21, R21, 0xff0000, R174, 0xf8, !PT ;  /* 0x00ff000015157812 */ /* 0x000fe400078ef8ae */
[----:B------:R-:W-:Y:S01]  /*8ae0*/  LOP3.LUT R22, R22, 0xff0000, R178, 0xf8, !PT ;  /* 0x00ff000016167812 */ /* 0x000fe200078ef8b2 */
[----:B------:R-:W4:Y:S01]  /*8af0*/  LDL.LU R170, [R1+0x1c] ;  /* 0x00001c0001aa7983 */ /* 0x000f220000300800 */
[----:B------:R-:W-:-:S03]  /*8b00*/  LOP3.LUT R20, R20, 0xff0000, R182, 0xf8, !PT ;  /* 0x00ff000014147812 */ /* 0x000fc600078ef8b6 */
[----:B------:R-:W4:Y:S04]  /*8b10*/  LDL.LU R174, [R1+0x18] ;  /* 0x0000180001ae7983 */ /* 0x000f280000300800 */
[----:B------:R-:W4:Y:S04]  /*8b20*/  LDL.LU R178, [R1+0xc] ;  /* 0x00000c0001b27983 */ /* 0x000f280000300800 */
[----:B------:R-:W4:Y:S01]  /*8b30*/  LDL.LU R182, [R1+0x8] ;  /* 0x0000080001b67983 */ /* 0x000f220000300800 */
[----:B------:R-:W-:-:S04]  /*8b40*/  F2FP.SATFINITE.E4M3.F32.PACK_AB_MERGE_C R155, RZ, R155, RZ ;  /* 0x0000009bff9b723e */ /* 0x000fc800048070ff */
[----:B------:R-:W-:Y:S02]  /*8b50*/  LOP3.LUT R10, R155, 0xffff, RZ, 0xc0, !PT ;  /* 0x0000ffff9b0a7812 */ /* 0x000fe400078ec0ff */
[----:B------:R-:W-:-:S03]  /*8b60*/  F2FP.SATFINITE.E4M3.F32.PACK_AB_MERGE_C R159, RZ, R159, RZ ;  /* 0x0000009fff9f723e */ /* 0x000fc600048070ff */
[----:B------:R-:W-:-:S05]  /*8b70*/  IMAD.SHL.U32 R10, R10, 0x1000000, RZ ;  /* 0x010000000a0a7824 */ /* 0x000fca00078e00ff */
[----:B------:R-:W-:Y:S02]  /*8b80*/  LOP3.LUT R15, R15, R10, RZ, 0xfc, !PT ;  /* 0x0000000a0f0f7212 */ /* 0x000fe400078efcff */
[----:B------:R-:W-:-:S04]  /*8b90*/  LOP3.LUT R10, R159, 0xffff, RZ, 0xc0, !PT ;  /* 0x0000ffff9f0a7812 */ /* 0x000fc800078ec0ff */
[----:B------:R-:W-:-:S04]  /*8ba0*/  SHF.L.U32 R10, R10, 0x18, RZ ;  /* 0x000000180a0a7819 */ /* 0x000fc800000006ff */
[----:B------:R-:W-:Y:S02]  /*8bb0*/  LOP3.LUT R14, R14, R10, RZ, 0xfc, !PT ;  /* 0x0000000a0e0e7212 */ /* 0x000fe400078efcff */
[----:B------:R-:W-:Y:S01]  /*8bc0*/  F2FP.SATFINITE.E4M3.F32.PACK_AB_MERGE_C R10, RZ, R7, RZ ;  /* 0x00000007ff0a723e */ /* 0x000fe200048070ff */
[----:B------:R-:W-:Y:S01]  /*8bd0*/  FMUL R7, R16, UR6 ;  /* 0x0000000610077c20 */ /* 0x000fe20008400000 */
[----:B------:R-:W-:Y:S02]  /*8be0*/  F2FP.SATFINITE.E4M3.F32.PACK_AB_MERGE_C R171, RZ, R171, RZ ;  /* 0x000000abffab723e */ /* 0x000fe400048070ff */
[----:B------:R-:W-:Y:S02]  /*8bf0*/  LOP3.LUT R10, R10, 0xffff, RZ, 0xc0, !PT ;  /* 0x0000ffff0a0a7812 */ /* 0x000fe400078ec0ff */
[----:B------:R-:W-:Y:S02]  /*8c00*/  FSETP.GEU.AND P3, PT, R7, -126, PT ;  /* 0xc2fc00000700780b */ /* 0x000fe40003f6e000 */
[----:B------:R-:W-:-:S02]  /*8c10*/  SHF.L.U32 R10, R10, 0x18, RZ ;  /* 0x000000180a0a7819 */ /* 0x000fc400000006ff */
[----:B------:R-:W-:Y:S02]  /*8c20*/  LOP3.LUT R171, R171, 0xffff, RZ, 0xc0, !PT ;  /* 0x0000ffffabab7812 */ /* 0x000fe400078ec0ff */
[----:B------:R-:W-:Y:S02]  /*8c30*/  F2FP.SATFINITE.E4M3.F32.PACK_AB_MERGE_C R6, RZ, R6, RZ ;  /* 0x00000006ff06723e */ /* 0x000fe400048070ff */
[----:B------:R-:W-:Y:S01]  /*8c40*/  LOP3.LUT R12, R12, R10, RZ, 0xfc, !PT ;  /* 0x0000000a0c0c7212 */ /* 0x000fe200078efcff */
[----:B------:R-:W-:Y:S01]  /*8c50*/  IMAD.SHL.U32 R10, R171, 0x1000000, RZ ;  /* 0x01000000ab0a7824 */ /* 0x000fe200078e00ff */
[----:B------:R-:W-:Y:S02]  /*8c60*/  F2FP.SATFINITE.E4M3.F32.PACK_AB_MERGE_C R2, RZ, R2, RZ ;  /* 0x00000002ff02723e */ /* 0x000fe400048070ff */
[----:B------:R-:W-:Y:S02]  /*8c70*/  F2FP.SATFINITE.E4M3.F32.PACK_AB_MERGE_C R0, RZ, R0, RZ ;  /* 0x00000000ff00723e */ /* 0x000fe400048070ff */
[----:B------:R-:W-:-:S02]  /*8c80*/  LOP3.LUT R6, R6, 0xffff, RZ, 0xc0, !PT ;  /* 0x0000ffff06067812 */ /* 0x000fc400078ec0ff */
[----:B------:R-:W-:Y:S02]  /*8c90*/  LOP3.LUT R2, R2, 0xffff, RZ, 0xc0, !PT ;  /* 0x0000ffff02027812 */ /* 0x000fe400078ec0ff */
[----:B------:R-:W-:Y:S01]  /*8ca0*/  LOP3.LUT R0, R0, 0xffff, RZ, 0xc0, !PT ;  /* 0x0000ffff00007812 */ /* 0x000fe200078ec0ff */
[----:B------:R-:W-:Y:S01]  /*8cb0*/  @!P3 FMUL R7, R7, 0.5 ;  /* 0x3f0000000707b820 */ /* 0x000fe20000400000 */
[----:B------:R-:W-:Y:S02]  /*8cc0*/  LOP3.LUT R11, R11, R10, RZ, 0xfc, !PT ;  /* 0x0000000a0b0b7212 */ /* 0x000fe400078efcff */
[----:B------:R-:W-:Y:S02]  /*8cd0*/  SHF.L.U32 R10, R6, 0x18, RZ ;  /* 0x00000018060a7819 */ /* 0x000fe400000006ff */
[----:B------:R-:W-:Y:S02]  /*8ce0*/  SHF.L.U32 R6, R2, 0x18, RZ ;  /* 0x0000001802067819 */ /* 0x000fe400000006ff */
[----:B------:R-:W-:-:S02]  /*8cf0*/  SHF.L.U32 R2, R0, 0x18, RZ ;  /* 0x0000001800027819 */ /* 0x000fc400000006ff */
[----:B------:R-:W1:Y:S02]  /*8d00*/  MUFU.EX2 R0, R7 ;  /* 0x0000000700007308 */ /* 0x000e640000000800 */
[----:B-1----:R-:W-:Y:S01]  /*8d10*/  @!P3 FMUL R0, R0, R0 ;  /* 0x000000000000b220 */ /* 0x002fe20000400000 */
[----:B------:R-:W1:Y:S03]  /*8d20*/  S2R R184, SR_TID.X ;  /* 0x0000000000b87919 */ /* 0x000e660000002100 */
        /* <DEDUP_REMOVED lines=10> */
[----:B------:R-:W-:Y:S01]  /*8dd0*/  F2FP.SATFINITE.E4M3.F32.PACK_AB_MERGE_C R163, RZ, R163, RZ ;  /* 0x000000a3ffa3723e */ /* 0x000fe200048070ff */
[-C--:B------:R-:W-:Y:S01]  /*8de0*/  FMUL R225, R225, R0.reuse ;  /* 0x00000000e1e17220 */ /* 0x080fe20000400000 */
[-C--:B------:R-:W-:Y:S01]  /*8df0*/  FMUL R224, R224, R0.reuse ;  /* 0x00000000e0e07220 */ /* 0x080fe20000400000 */
[-C--:B------:R-:W-:Y:S01]  /*8e00*/  FMUL R223, R223, R0.reuse ;  /* 0x00000000dfdf7220 */ /* 0x080fe20000400000 */
[----:B------:R-:W-:Y:S01]  /*8e10*/  LOP3.LUT R13, R23, 0xff0000, R13, 0xf8, !PT ;  /* 0x00ff0000170d7812 */ /* 0x000fe200078ef80d */
[-C--:B------:R-:W-:Y:S01]  /*8e20*/  FMUL R222, R222, R0.reuse ;  /* 0x00000000dede7220 */ /* 0x080fe20000400000 */
[----:B------:R-:W-:Y:S01]  /*8e30*/  LOP3.LUT R23, R163, 0xffff, RZ, 0xc0, !PT ;  /* 0x0000ffffa3177812 */ /* 0x000fe200078ec0ff */
[-C--:B------:R-:W-:Y:S01]  /*8e40*/  FMUL R221, R221, R0.reuse ;  /* 0x00000000dddd7220 */ /* 0x080fe20000400000 */
[-C--:B------:R-:W-:Y:S01]  /*8e50*/  FMUL R220, R220, R0.reuse ;  /* 0x00000000dcdc7220 */ /* 0x080fe20000400000 */
[-C--:B------:R-:W-:Y:S01]  /*8e60*/  FMUL R219, R219, R0.reuse ;  /* 0x00000000dbdb7220 */ /* 0x080fe20000400000 */
[-C--:B------:R-:W-:Y:S01]  /*8e70*/  FMUL R218, R218, R0.reuse ;  /* 0x00000000dada7220 */ /* 0x080fe20000400000 */
[----:B------:R-:W-:Y:S01]  /*8e80*/  SHF.L.U32 R23, R23, 0x18, RZ ;  /* 0x0000001817177819 */ /* 0x000fe200000006ff */
[----:B------:R-:W-:Y:S01]  /*8e90*/  FMUL R217, R217, R0 ;  /* 0x00000000d9d97220 */ /* 0x000fe20000400000 */
[----:B------:R-:W-:Y:S01]  /*8ea0*/  LOP3.LUT R10, R21, R10, RZ, 0xfc, !PT ;  /* 0x0000000a150a7212 */ /* 0x000fe200078efcff */
[-C--:B------:R-:W-:Y:S01]  /*8eb0*/  FMUL R216, R216, R0.reuse ;  /* 0x00000000d8d87220 */ /* 0x080fe20000400000 */
[-C--:B------:R-:W-:Y:S01]  /*8ec0*/  FMUL R215, R215, R0.reuse ;  /* 0x00000000d7d77220 */ /* 0x080fe20000400000 */
[----:B------:R-:W-:Y:S01]  /*8ed0*/  FMUL R214, R214, R0 ;  /* 0x00000000d6d67220 */ /* 0x000fe20000400000 */
[----:B------:R-:W-:-:S02]  /*8ee0*/  LOP3.LUT R13, R13, R23, RZ, 0xfc, !PT ;  /* 0x000000170d0d7212 */ /* 0x000fc400078efcff */
[----:B-1----:R-:W-:Y:S01]  /*8ef0*/  SHF.L.U32 R184, R184, 0x2, RZ ;  /* 0x00000002b8b87819 */ /* 0x002fe200000006ff */
[----:B------:R-:W-:Y:S01]  /*8f00*/  FMUL R213, R213, R0 ;  /* 0x00000000d5d57220 */ /* 0x000fe20000400000 */
[----:B------:R-:W-:Y:S01]  /*8f10*/  SEL R16, R14, R15, P1 ;  /* 0x0000000f0e107207 */ /* 0x000fe20000800000 */
[----:B------:R-:W-:Y:S01]  /*8f20*/  IMAD.MOV.U32 R7, RZ, RZ, 0x3021 ;  /* 0x00003021ff077424 */ /* 0x000fe200078e00ff */
[----:B------:R-:W-:Y:S01]  /*8f30*/  SEL R157, R15, R14, P1 ;  /* 0x0000000e0f9d7207 */ /* 0x000fe20000800000 */
[----:B------:R-:W-:Y:S01]  /*8f40*/  FMUL R212, R212, R0 ;  /* 0x00000000d4d47220 */ /* 0x000fe20000400000 */
[----:B------:R-:W-:Y:S01]  /*8f50*/  LOP3.LUT R6, R22, R6, RZ, 0xfc, !PT ;  /* 0x0000000616067212 */ /* 0x000fe200078efcff */
[----:B------:R-:W-:Y:S01]  /*8f60*/  FMUL R211, R211, R0 ;  /* 0x00000000d3d37220 */ /* 0x000fe20000400000 */
[----:B------:R-:W-:Y:S01]  /*8f70*/  LOP3.LUT R2, R20, R2, RZ, 0xfc, !PT ;  /* 0x0000000214027212 */ /* 0x000fe200078efcff */
[-C--:B------:R-:W-:Y:S01]  /*8f80*/  FMUL R167, R167, R0.reuse ;  /* 0x00000000a7a77220 */ /* 0x080fe20000400000 */
[-C--:B--2---:R-:W-:Y:S01]  /*8f90*/  FMUL R175, R175, R0.reuse ;  /* 0x00000000afaf7220 */ /* 0x084fe20000400000 */
[-C--:B---3--:R-:W-:Y:S01]  /*8fa0*/  FMUL R179, R179, R0.reuse ;  /* 0x00000000b3b37220 */ /* 0x088fe20000400000 */
[-C--:B----4-:R-:W-:Y:S01]  /*8fb0*/  FMUL R183, R183, R0.reuse ;  /* 0x00000000b7b77220 */ /* 0x090fe20000400000 */
        /* <DEDUP_REMOVED lines=21> */
[----:B------:R-:W-:-:S05]  /*9110*/  FMUL R182, R182, R0 ;  /* 0x00000000b6b67220 */ /* 0x000fca0000400000 */
[----:B------:R-:W-:Y:S04]  /*9120*/  STL [R1+0x8], R182 ;  /* 0x000008b601007387 */ /* 0x000fe80000100800 */
        /* <DEDUP_REMOVED lines=39> */
[----:B------:R-:W-:Y:S01]  /*93a0*/  STL [R1+0x148], R221 ;  /* 0x000148dd01007387 */ /* 0x000fe20000100800 */
[----:B------:R-:W-:-:S03]  /*93b0*/  SEL R14, R10, R11, P1 ;  /* 0x0000000b0a0e7207 */ /* 0x000fc60000800000 */
[----:B------:R-:W-:Y:S01]  /*93c0*/  STL [R1+0x14c], R220 ;  /* 0x00014cdc01007387 */ /* 0x000fe20000100800 */
[----:B------:R-:W-:-:S03]  /*93d0*/  SEL R153, R11, R10, P1 ;  /* 0x0000000a0b997207 */ /* 0x000fc60000800000 */
[----:B------:R-:W-:Y:S01]  /*93e0*/  STL [R1+0x158], R219 ;  /* 0x000158db01007387 */ /* 0x000fe20000100800 */
[----:B------:R-:W-:-:S03]  /*93f0*/  LOP3.LUT R184, R184, 0xc, RZ, 0xc0, !PT ;  /* 0x0000000cb8b87812 */ /* 0x000fc600078ec0ff */
[----:B------:R-:W-:Y:S01]  /*9400*/  STL [R1+0x15c], R218 ;  /* 0x00015cda01007387 */ /* 0x000fe20000100800 */
[----:B------:R-:W-:Y:S01]  /*9410*/  MOV R10, 0x2130 ;  /* 0x00002130000a7802 */ /* 0x000fe20000000f00 */
[-C--:B------:R-:W-:Y:S02]  /*9420*/  FMUL R210, R210, R0.reuse ;  /* 0x00000000d2d27220 */ /* 0x080fe40000400000 */
[----:B------:R-:W-:Y:S01]  /*9430*/  STL [R1+0x168], R217 ;  /* 0x000168d901007387 */ /* 0x000fe20000100800 */
[----:B------:R-:W-:Y:S01]  /*9440*/  SEL R15, R12, R13, P1 ;  /* 0x0000000d0c0f7207 */ /* 0x000fe20000800000 */
[----:B------:R-:W-:Y:S02]  /*9450*/  FMUL R209, R209, R0 ;  /* 0x00000000d1d17220 */ /* 0x000fe40000400000 */
[----:B------:R-:W-:Y:S01]  /*9460*/  STL [R1+0x16c], R216 ;  /* 0x00016cd801007387 */ /* 0x000fe20000100800 */
[----:B------:R-:W-:Y:S01]  /*9470*/  SEL R159, R13, R12, P1 ;  /* 0x0000000c0d9f7207 */ /* 0x000fe20000800000 */
[----:B------:R-:W-:-:S02]  /*9480*/  FMUL R208, R208, R0 ;  /* 0x00000000d0d07220 */ /* 0x000fc40000400000 */
[----:B------:R-:W-:Y:S01]  /*9490*/  STL [R1+0x178], R215 ;  /* 0x000178d701007387 */ /* 0x000fe20000100800 */
[----:B------:R-:W-:Y:S01]  /*94a0*/  SEL R12, R2, R6, P1 ;  /* 0x00000006020c7207 */ /* 0x000fe20000800000 */
[----:B------:R-:W-:Y:S01]  /*94b0*/  FMUL R207, R207, R0 ;  /* 0x00000000cfcf7220 */ /* 0x000fe20000400000 */
[----:B------:R-:W-:Y:S01]  /*94c0*/  SEL R155, R6, R2, P1 ;  /* 0x00000002069b7207 */ /* 0x000fe20000800000 */
[----:B------:R-:W-:Y:S01]  /*94d0*/  STL [R1+0x17c], R214 ;  /* 0x00017cd601007387 */ /* 0x000fe20000100800 */
[----:B------:R-:W-:Y:S01]  /*94e0*/  SHF.R.U32.HI R7, RZ, R184, R7 ;  /* 0x000000b8ff077219 */ /* 0x000fe20000011607 */
[----:B------:R-:W-:Y:S01]  /*94f0*/  FMUL R206, R206, R0 ;  /* 0x00000000cece7220 */ /* 0x000fe20000400000 */
[----:B------:R-:W-:Y:S01]  /*9500*/  SHF.R.U32.HI R6, RZ, R184, R10 ;  /* 0x000000b8ff067219 */ /* 0x000fe2000001160a */
[----:B------:R-:W-:Y:S01]  /*9510*/  STL [R1+0x188], R213 ;  /* 0x000188d501007387 */ /* 0x000fe20000100800 */
[----:B------:R-:W-:-:S03]  /*9520*/  FMUL R205, R205, R0 ;  /* 0x00000000cdcd7220 */ /* 0x000fc60000400000 */
[----:B------:R-:W-:Y:S01]  /*9530*/  STL [R1+0x18c], R212 ;  /* 0x00018cd401007387 */ /* 0x000fe20000100800 */
[----:B------:R-:W-:-:S03]  /*9540*/  FMUL R204, R204, R0 ;  /* 0x00000000cccc7220 */ /* 0x000fc60000400000 */
[----:B------:R-:W-:Y:S01]  /*9550*/  STL [R1+0x198], R211 ;  /* 0x000198d301007387 */ /* 0x000fe20000100800 */
[----:B------:R-:W-:Y:S01]  /*9560*/  LOP3.LUT R7, R7, 0xf, RZ, 0xc0, !PT ;  /* 0x0000000f07077812 */ /* 0x000fe200078ec0ff */
[-C--:B------:R-:W-:Y:S02]  /*9570*/  FMUL R203, R203, R0.reuse ;  /* 0x00000000cbcb7220 */ /* 0x080fe40000400000 */
[----:B------:R-:W-:Y:S01]  /*9580*/  STL [R1+0x19c], R210 ;  /* 0x00019cd201007387 */ /* 0x000fe20000100800 */
[----:B------:R-:W-:Y:S01]  /*9590*/  LOP3.LUT R6, R6, 0xf, RZ, 0xc0, !PT ;  /* 0x0000000f06067812 */ /* 0x000fe200078ec0ff */
[-C--:B------:R-:W-:Y:S02]  /*95a0*/  FMUL R189, R189, R0.reuse ;  /* 0x00000000bdbd7220 */ /* 0x080fe40000400000 */
[----:B------:R-:W-:Y:S01]  /*95b0*/  STL [R1+0x1a8], R209 ;  /* 0x0001a8d101007387 */ /* 0x000fe20000100800 */
[----:B------:R-:W-:-:S03]  /*95c0*/  FMUL R188, R188, R0 ;  /* 0x00000000bcbc7220 */ /* 0x000fc60000400000 */
[----:B------:R-:W-:Y:S01]  /*95d0*/  STL [R1+0x1ac], R208 ;  /* 0x0001acd001007387 */ /* 0x000fe20000100800 */
[----:B------:R-:W-:-:S03]  /*95e0*/  FMUL R187, R187, R0 ;  /* 0x00000000bbbb7220 */ /* 0x000fc60000400000 */
[----:B------:R-:W-:Y:S01]  /*95f0*/  STL [R1+0x1b8], R207 ;  /* 0x0001b8cf01007387 */ /* 0x000fe20000100800 */
[----:B------:R-:W-:-:S03]  /*9600*/  FMUL R186, R186, R0 ;  /* 0x00000000baba7220 */ /* 0x000fc60000400000 */
[----:B------:R-:W-:Y:S01]  /*9610*/  STL [R1+0x1bc], R206 ;  /* 0x0001bcce01007387 */ /* 0x000fe20000100800 */
[----:B------:R-:W-:-:S03]  /*9620*/  FMUL R185, R185, R0 ;  /* 0x00000000b9b97220 */ /* 0x000fc60000400000 */
[----:B------:R-:W-:Y:S04]  /*9630*/  STL [R1+0x1c8], R205 ;  /* 0x0001c8cd01007387 */ /* 0x000fe80000100800 */
[----:B------:R-:W-:Y:S04]  /*9640*/  STL [R1+0x1cc], R204 ;  /* 0x0001cccc01007387 */ /* 0x000fe80000100800 */
[----:B------:R-:W-:Y:S04]  /*9650*/  STL [R1+0x1d8], R203 ;  /* 0x0001d8cb01007387 */ /* 0x000fe80000100800 */
[----:B------:R-:W-:Y:S04]  /*9660*/  SHFL.IDX PT, R2, R16, R7, 0x1c1f ;  /* 0x001c1f0710027589 */ /* 0x000fe800000e0000 */
[----:B------:R-:W1:Y:S04]  /*9670*/  SHFL.IDX PT, R157, R157, R6, 0x1c1f ;  /* 0x001c1f069d9d7589 */ /* 0x000e6800000e0000 */
[----:B------:R-:W-:Y:S04]  /*9680*/  SHFL.IDX PT, R10, R15, R7, 0x1c1f ;  /* 0x001c1f070f0a7589 */ /* 0x000fe800000e0000 */
[----:B------:R-:W2:Y:S04]  /*9690*/  SHFL.IDX PT, R159, R159, R6, 0x1c1f ;  /* 0x001c1f069f9f7589 */ /* 0x000ea800000e0000 */
[----:B------:R-:W-:Y:S04]  /*96a0*/  SHFL.IDX PT, R11, R14, R7, 0x1c1f ;  /* 0x001c1f070e0b7589 */ /* 0x000fe800000e0000 */
[----:B------:R-:W3:Y:S04]  /*96b0*/  SHFL.IDX PT, R153, R153, R6, 0x1c1f ;  /* 0x001c1f0699997589 */ /* 0x000ee800000e0000 */
[----:B------:R-:W-:Y:S04]  /*96c0*/  SHFL.IDX PT, R12, R12, R7, 0x1c1f ;  /* 0x001c1f070c0c7589 */ /* 0x000fe800000e0000 */
[----:B------:R-:W4:Y:S04]  /*96d0*/  SHFL.IDX PT, R155, R155, R6, 0x1c1f ;  /* 0x001c1f069b9b7589 */ /* 0x000f2800000e0000 */
[----:B------:R1:W-:Y:S04]  /*96e0*/  STL [R1+0x1dc], R189 ;  /* 0x0001dcbd01007387 */ /* 0x0003e80000100800 */
[----:B------:R1:W-:Y:S04]  /*96f0*/  STL [R1+0x1e8], R188 ;  /* 0x0001e8bc01007387 */ /* 0x0003e80000100800 */
[----:B------:R1:W-:Y:S04]  /*9700*/  STL [R1+0x1ec], R187 ;  /* 0x0001ecbb01007387 */ /* 0x0003e80000100800 */
[----:B------:R2:W-:Y:S04]  /*9710*/  STL [R1+0x1f8], R186 ;  /* 0x0001f8ba01007387 */ /* 0x0005e80000100800 */
[----:B------:R4:W-:Y:S01]  /*9720*/  STL [R1+0x1fc], R185 ;  /* 0x0001fcb901007387 */ /* 0x0009e20000100800 */
[----:B------:R-:W-:Y:S01]  /*9730*/  ULEA UR5, UR4, UR60, 0x3 ;  /* 0x0000003c04057291 */ /* 0x000fe2000f8e183f */
[----:B------:R-:W-:Y:S01]  /*9740*/  SHF.L.U32 R13, R19, 0x1f, RZ ;  /* 0x0000001f130d7819 */ /* 0x000fe200000006ff */
[----:B------:R-:W-:Y:S01]  /*9750*/  FMUL R26, R26, R0 ;  /* 0x000000001a1a7220 */ /* 0x000fe20000400000 */
[----:B-1----:R-:W-:Y:S01]  /*9760*/  PRMT R156, R2, R202, R157 ;  /* 0x000000ca029c7216 */ /* 0x002fe2000000009d */
[----:B------:R-:W-:Y:S01]  /*9770*/  FMUL R27, R27, R0 ;  /* 0x000000001b1b7220 */ /* 0x000fe20000400000 */
[----:B--2---:R-:W-:Y:S01]  /*9780*/  PRMT R158, R10, R202, R159 ;  /* 0x000000ca0a9e7216 */ /* 0x004fe2000000009f */
[----:B------:R-:W-:Y:S01]  /*9790*/  FMUL R30, R30, R0 ;  /* 0x000000001e1e7220 */ /* 0x000fe20000400000 */
[----:B---3--:R-:W-:-:S02]  /*97a0*/  PRMT R152, R11, R202, R153 ;  /* 0x000000ca0b987216 */ /* 0x008fc40000000099 */
[----:B------:R1:W2:Y:S01]  /*97b0*/  SYNCS.PHASECHK.TRANS64.TRYWAIT P3, [UR5+0x38000], R13 ;  /* 0x0380000dff0075a7 */ /* 0x0002a20008060145 */
[----:B----4-:R-:W-:Y:S01]  /*97c0*/  PRMT R154, R12, R202, R155 ;  /* 0x000000ca0c9a7216 */ /* 0x010fe2000000009b */
        /* <DEDUP_REMOVED lines=61> */
[----:B------:R-:W-:-:S01]  /*9ba0*/  FFMA R190, R0, R190, R18 ;  /* 0x000000be00be7223 */ /* 0x000fc20000000012 */
[----:B------:R-:W-:-:S02]  /*9bb0*/  PRMT R157, R2, R201, R157 ;  /* 0x000000c9029d7216 */ /* 0x000fc4000000009d */
[-C--:B------:R-:W-:Y:S02]  /*9bc0*/  PRMT R159, R10, R201.reuse, R159 ;  /* 0x000000c90a9f7216 */ /* 0x080fe4000000009f */
[-C--:B------:R-:W-:Y:S02]  /*9bd0*/  PRMT R153, R11, R201.reuse, R153 ;  /* 0x000000c90b997216 */ /* 0x080fe40000000099 */
[----:B------:R-:W-:Y:S01]  /*9be0*/  PRMT R155, R12, R201, R155 ;  /* 0x000000c90c9b7216 */ /* 0x000fe2000000009b */
[----:B-12---:R-:W-:Y:S06]  /*9bf0*/  @!P0 BRA `(.L_x_27) ;  /* 0x0000000000048947 */ /* 0x006fec0003800000 */
[----:B------:R-:W-:Y:S01]  /*9c00*/  BPT.TRAP 0x1 ;  /* 0x000000040000795c */ /* 0x000fe20000300000 */
.L_x_27:
[----:B------:R-:W-:Y:S05]  /*9c10*/  @P3 BRA `(.L_x_28) ;  /* 0x0000000000083947 */ /* 0x000fea0003800000 */
[----:B------:R-:W1:Y:S02]  /*9c20*/  SYNCS.PHASECHK.TRANS64.TRYWAIT P3, [UR5+0x38000], R13 ;  /* 0x0380000dff0075a7 */ /* 0x000e640008060145 */
[----:B-1----:R-:W-:Y:S05]  /*9c30*/  @!P3 BRA `(.L_x_29) ;  /* 0x00000114007cb947 */ /* 0x002fea0003800000 */
.L_x_28:
        /* <DEDUP_REMOVED lines=64> */
[----:B--2---:R-:W2:Y:S04]  /*a040*/  LDL.LU.64 R28, [R1] ;  /* 0x00000000011c7983 */ /* 0x004ea80000300a00 */
        /* <DEDUP_REMOVED lines=63> */
[----:B------:R-:W-:Y:S01]  /*a440*/  ULEA UR10, UR4, UR61, 0xb ;  /* 0x0000003d040a7291 */ /* 0x000fe2000f8e583f */
[----:B------:R-:W-:Y:S01]  /*a450*/  UMOV UR11, 0x80000020 ;  /* 0x80000020000b7882 */ /* 0x000fe20000000000 */
[----:B--2---:R-:W-:-:S07]  /*a460*/  WARPGROUP.ARRIVE ;  /* 0x00000000000079c5 */ /* 0x004fce0000000000 */
[----:B------:R-:W-:Y:S03]  /*a470*/  QGMMA.64x256x32.F32.E4M3.E4M3 R28, R156, gdesc[UR8], R28, gsb0 ;  /* 0x03e000089c1c7df3 */ /* 0x000fe6000800081c */
[----:B------:R-:W-:Y:S02]  /*a480*/  WARPGROUP.DEPBAR.LE gsb0, 0x0 ;  /* 0x00008000000079c5 */ /* 0x000fe40000010000 */
[----:B------:R-:W-:Y:S01]  /*a490*/  STL.64 [R1], R28 ;  /* 0x0000001c01007387 */ /* 0x000fe20000100a00 */
[----:B------:R-:W-:Y:S01]  /*a4a0*/  MOV R2, R154 ;  /* 0x0000009a00027202 */ /* 0x000fe20000000f00 */
[----:B------:R-:W-:Y:S01]  /*a4b0*/  IMAD.MOV.U32 R10, RZ, RZ, R153 ;  /* 0x000000ffff0a7224 */ /* 0x000fe200078e0099 */
[----:B-1----:R-:W-:Y:S01]  /*a4c0*/  MOV R0, R155 ;  /* 0x0000009b00007202 */ /* 0x002fe20000000f00 */
        /* <DEDUP_REMOVED lines=90> */
[----:B------:R1:W-:Y:S01]  /*aa70*/  STL [R1+0xc8], R78 ;  /* 0x0000c84e01007387 */ /* 0x0003e20000100800 */
[----:B------:R-:W-:-:S02]  /*aa80*/  MOV R227, R88 ;  /* 0x0000005800e37202 */ /* 0x000fc40000000f00 */
[----:B------:R-:W-:Y:S01]  /*aa90*/  MOV R229, R86 ;  /* 0x0000005600e57202 */ /* 0x000fe20000000f00 */
[----:B------:R-:W2:Y:S01]  /*aaa0*/  LDL.LU.64 R154, [R1+0x640] ;  /* 0x00064000019a7983 */ /* 0x000ea20000300a00 */
[----:B------:R-:W-:Y:S02]  /*aab0*/  MOV R228, R87 ;  /* 0x0000005700e47202 */ /* 0x000fe40000000f00 */
[----:B------:R-:W-:Y:S01]  /*aac0*/  MOV R231, R84 ;  /* 0x0000005400e77202 */ /* 0x000fe20000000f00 */
[----:B------:R-:W2:Y:S01]  /*aad0*/  LDL.LU.64 R152, [R1+0x638] ;  /* 0x0006380001987983 */ /* 0x000ea20000300a00 */
[----:B------:R-:W-:Y:S02]  /*aae0*/  MOV R233, R82 ;  /* 0x0000005200e97202 */ /* 0x000fe40000000f00 */
[----:B------:R-:W-:Y:S01]  /*aaf0*/  MOV R232, R83 ;  /* 0x0000005300e87202 */ /* 0x000fe20000000f00 */
[----:B------:R-:W3:Y:S01]  /*ab00*/  LDL.LU.64 R150, [R1+0x630] ;  /* 0x0006300001967983 */ /* 0x000ee20000300a00 */
[----:B------:R-:W-:-:S02]  /*ab10*/  MOV R235, R80 ;  /* 0x0000005000eb7202 */ /* 0x000fc40000000f00 */
[----:B------:R-:W-:Y:S01]  /*ab20*/  MOV R184, R79 ;  /* 0x0000004f00b87202 */ /* 0x000fe20000000f00 */
[----:B------:R-:W3:Y:S04]  /*ab30*/  LDL.LU.64 R148, [R1+0x628] ;  /* 0x0006280001947983 */ /* 0x000ee80000300a00 */
        /* <DEDUP_REMOVED lines=34> */
[----:B-1----:R-:W3:Y:S04]  /*ad60*/  LDL.LU.64 R78, [R1+0x510] ;  /* 0x00051000014e7983 */ /* 0x002ee80000300a00 */
        /* <DEDUP_REMOVED lines=24> */
[----:B------:R-:W3:Y:S01]  /*aef0*/  LDL.LU.64 R28, [R1+0x448] ;  /* 0x00044800011c7983 */ /* 0x000ee20000300a00 */
[----:B------:R-:W-:Y:S01]  /*af00*/  UIADD3 UR14, UR10, 0x400, URZ ;  /* 0x000004000a0e7890 */ /* 0x000fe2000fffe03f */
[----:B------:R-:W-:Y:S01]  /*af10*/  UMOV UR15, 0x80000020 ;  /* 0x80000020000f7882 */ /* 0x000fe20000000000 */
[----:B---3--:R-:W-:-:S07]  /*af20*/  WARPGROUP.ARRIVE ;  /* 0x00000000000079c5 */ /* 0x008fce0000000000 */
[----:B------:R-:W-:Y:S03]  /*af30*/  QGMMA.64x256x32.F32.E4M3.E4M3 R24, R156, gdesc[UR12], R24, gsb0 ;  /* 0x03e0000c9c187df3 */ /* 0x000fe60008000818 */
        /* <DEDUP_REMOVED lines=192> */
[----:B------:R-:W-:Y:S01]  /*bb40*/  MOV R151, R0 ;  /* 0x0000000000977202 */ /* 0x000fe20000000f00 */
[----:B------:R-:W-:Y:S01]  /*bb50*/  UIADD3 UR14, UR10, 0x2, URZ ;  /* 0x000000020a0e7890 */ /* 0x000fe2000fffe03f */
[----:B------:R-:W-:-:S04]  /*bb60*/  UMOV UR15, 0x80000020 ;  /* 0x80000020000f7882 */ /* 0x000fc80000000000 */
        /* <DEDUP_REMOVED lines=131> */
[----:B------:R-:W-:Y:S01]  /*c3a0*/  UIADD3 UR10, UR10, 0x402, URZ ;  /* 0x000004020a0a7890 */ /* 0x000fe2000fffe03f */
[----:B------:R-:W-:Y:S01]  /*c3b0*/  UMOV UR11, 0x80000020 ;  /* 0x80000020000b7882 */ /* 0x000fe20000000000 */
[----:B------:R-:W1:Y:S02]  /*c3c0*/  S2R R184, SR_TID.X ;  /* 0x0000000000b87919 */ /* 0x000e640000002100 */
[----:B-1----:R-:W-:-:S05]  /*c3d0*/  IMAD.SHL.U32 R184, R184, 0x4, RZ ;  /* 0x00000004b8b87824 */ /* 0x002fca00078e00ff */
[----:B------:R-:W-:Y:S01]  /*c3e0*/  LOP3.LUT R184, R184, 0xc, RZ, 0xc0, !PT ;  /* 0x0000000cb8b87812 */ /* 0x000fe200078ec0ff */
[----:B--2---:R-:W-:-:S06]  /*c3f0*/  WARPGROUP.ARRIVE ;  /* 0x00000000000079c5 */ /* 0x004fcc0000000000 */
[----:B------:R-:W-:Y:S03]  /*c400*/  QGMMA.64x256x32.F32.E4M3.E4M3 R24, R152, gdesc[UR8], R24, gsb0 ;  /* 0x03e0000898187df3 */ /* 0x000fe60008000818 */
[----:B------:R-:W-:Y:S02]  /*c410*/  WARPGROUP.DEPBAR.LE gsb0, 0x0 ;  /* 0x00008000000079c5 */ /* 0x000fe40000010000 */
[----:B------:R-:W-:Y:S05]  /*c420*/  @!P0 BRA `(.L_x_30) ;  /* 0x0000000000048947 */ /* 0x000fea0003800000 */
[----:B------:R-:W-:Y:S01]  /*c430*/  BPT.TRAP 0x1 ;  /* 0x000000040000795c */ /* 0x000fe20000300000 */
.L_x_30:
[----:B------:R-:W-:-:S04]  /*c440*/  ULEA UR5, UR7, UR60, 0x3 ;  /* 0x0000003c07057291 */ /* 0x000fc8000f8e183f */
[----:B------:R-:W-:-:S04]  /*c450*/  UIADD3 UR5, UR5, 0x38028, URZ ;  /* 0x0003802805057890 */ /* 0x000fc8000fffe03f */
[----:B------:R-:W-:-:S09]  /*c460*/  UPRMT UR5, URZ, 0x654, UR5 ;  /* 0x000006543f057896 */ /* 0x000fd20008000005 */
[----:B------:R-:W-:Y:S01]  /*c470*/  SYNCS.ARRIVE.TRANS64.RED.A1T0 RZ, [UR5], RZ ;  /* 0x000000ffffff79a7 */ /* 0x000fe20008100405 */
[----:B------:R-:W-:Y:S05]  /*c480*/  @P2 BRA `(.L_x_31) ;  /* 0x0000000000042947 */ /* 0x000fea0003800000 */
[----:B------:R-:W-:Y:S01]  /*c490*/  BPT.TRAP 0x1 ;  /* 0x000000040000795c */ /* 0x000fe20000300000 */
.L_x_31:
[----:B------:R-:W-:-:S04]  /*c4a0*/  UIADD3 UR7, UR7, 0x1, URZ ;  /* 0x0000000107077890 */ /* 0x000fc8000fffe03f */
[----:B------:R-:W-:-:S04]  /*c4b0*/  UISETP.NE.AND UP0, UPT, UR7, 0x5, UPT ;  /* 0x000000050700788c */ /* 0x000fc8000bf05270 */
[----:B------:R-:W-:Y:S01]  /*c4c0*/  USEL UR7, UR7, URZ, UP0 ;  /* 0x0000003f07077287 */ /* 0x000fe20008000000 */
[----:B------:R-:W-:Y:S11]  /*c4d0*/  @!P0 BRA `(.L_x_32) ;  /* 0x0000000000048947 */ /* 0x000ff60003800000 */
[----:B------:R-:W-:Y:S01]  /*c4e0*/  BPT.TRAP 0x1 ;  /* 0x000000040000795c */ /* 0x000fe20000300000 */
.L_x_32:
[----:B------:R-:W-:-:S04]  /*c4f0*/  ULEA UR5, UR7, UR60, 0x3 ;  /* 0x0000003c07057291 */ /* 0x000fc8000f8e183f */
[----:B------:R-:W-:-:S04]  /*c500*/  UIADD3 UR5, UR5, 0x38028, URZ ;  /* 0x0003802805057890 */ /* 0x000fc8000fffe03f */
[----:B------:R-:W-:-:S09]  /*c510*/  UPRMT UR5, URZ, 0x654, UR5 ;  /* 0x000006543f057896 */ /* 0x000fd20008000005 */
[----:B------:R-:W-:Y:S01]  /*c520*/  SYNCS.ARRIVE.TRANS64.RED.A1T0 RZ, [UR5], RZ ;  /* 0x000000ffffff79a7 */ /* 0x000fe20008100405 */
[----:B------:R-:W-:Y:S05]  /*c530*/  @P2 BRA `(.L_x_33) ;  /* 0x0000000000042947 */ /* 0x000fea0003800000 */
[----:B------:R-:W-:Y:S01]  /*c540*/  BPT.TRAP 0x1 ;  /* 0x000000040000795c */ /* 0x000fe20000300000 */
.L_x_33:
[----:B------:R-:W-:Y:S01]  /*c550*/  UIADD3 UR4, UR4, 0x1, URZ ;  /* 0x0000000104047890 */ /* 0x000fe2000fffe03f */
[----:B-----5:R-:W-:Y:S01]  /*c560*/  ISETP.GT.AND P3, PT, R17, 0x1, PT ;  /* 0x000000011100780c */ /* 0x020fe20003f64270 */
[----:B------:R-:W-:Y:S01]  /*c570*/  UIADD3 UR7, UR7, 0x1, URZ ;  /* 0x0000000107077890 */ /* 0x000fe2000fffe03f */
[----:B------:R-:W-:Y:S01]  /*c580*/  VIADD R3, R3, 0x40 ;  /* 0x0000004003037836 */ /* 0x000fe20000000000 */
[----:B------:R-:W-:Y:S01]  /*c590*/  UISETP.NE.AND UP2, UPT, UR4, 0x5, UPT ;  /* 0x000000050400788c */ /* 0x000fe2000bf45270 */
[----:B------:R-:W-:Y:S01]  /*c5a0*/  IADD3 R11, R17, -0x1, RZ ;  /* 0xffffffff110b7810 */ /* 0x000fe20007ffe0ff */
[----:B------:R-:W-:Y:S01]  /*c5b0*/  UISETP.NE.AND UP0, UPT, UR7, 0x5, UPT ;  /* 0x000000050700788c */ /* 0x000fe2000bf05270 */
[----:B------:R-:W-:Y:S01]  /*c5c0*/  MOV R2, R9 ;  /* 0x0000000900027202 */ /* 0x000fe20000000f00 */
[----:B------:R-:W-:Y:S01]  /*c5d0*/  USEL UR5, URZ, 0x1, UP2 ;  /* 0x000000013f057887 */ /* 0x000fe20009000000 */
[----:B------:R-:W-:Y:S01]  /*c5e0*/  MOV R10, R8 ;  /* 0x00000008000a7202 */ /* 0x000fe20000000f00 */
[----:B------:R-:W-:-:S02]  /*c5f0*/  USEL UR7, UR7, URZ, UP0 ;  /* 0x0000003f07077287 */ /* 0x000fc40008000000 */
[----:B------:R-:W-:Y:S02]  /*c600*/  USEL UR4, UR4, URZ, UP2 ;  /* 0x0000003f04047287 */ /* 0x000fe40009000000 */
[----:B------:R-:W-:Y:S01]  /*c610*/  LOP3.LUT R0, R19, UR5, RZ, 0x3c, !PT ;  /* 0x0000000513007c12 */ /* 0x000fe2000f8e3cff */
[----:B------:R-:W-:Y:S09]  /*c620*/  @P3 BRA `(.L_x_34) ;  /* 0xffffff9000243947 */ /* 0x000ff2000383ffff */
.L_x_23:
[----:B------:R-:W-:-:S13]  /*c630*/  ISETP.GE.AND P3, PT, R17, RZ, PT ;  /* 0x000000ff1100720c */ /* 0x000fda0003f66270 */
[----:B------:R-:W-:Y:S05]  /*c640*/  @!P3 BRA `(.L_x_35) ;  /* 0x0000007400b8b947 */ /* 0x000fea0003800000 */
[----:B------:R-:W-:Y:S01]  /*c650*/  IADD3 R188, R17, 0x1, RZ ;  /* 0x0000000111bc7810 */ /* 0x000fe20007ffe0ff */
[----:B------:R-:W-:Y:S01]  /*c660*/  IMAD.MOV.U32 R184, RZ, RZ, R9 ;  /* 0x000000ffffb87224 */ /* 0x000fe200078e0009 */
[----:B------:R-:W-:Y:S01]  /*c670*/  MOV R187, R8 ;  /* 0x0000000800bb7202 */ /* 0x000fe20000000f00 */
[----:B------:R-:W-:-:S06]  /*c680*/  ULDC UR6, c[0x0][0x604] ;  /* 0x0001810000067ab9 */ /* 0x000fcc0000000800 */
.L_x_46:
[----:B------:R-:W-:Y:S05]  /*c690*/  @!P0 BRA `(.L_x_36) ;  /* 0x0000000000048947 */ /* 0x000fea0003800000 */
[----:B------:R-:W-:Y:S01]  /*c6a0*/  BPT.TRAP 0x1 ;  /* 0x000000040000795c */ /* 0x000fe20000300000 */
.L_x_36:
[----:B------:R-:W-:Y:S01]  /*c6b0*/  ULEA UR5, UR4, UR60, 0x3 ;  /* 0x0000003c04057291 */ /* 0x000fe2000f8e183f */
[----:B------:R-:W-:-:S08]  /*c6c0*/  SHF.L.U32 R2, R0, 0x1f, RZ ;  /* 0x0000001f00027819 */ /* 0x000fd000000006ff */
[----:B------:R-:W1:Y:S02]  /*c6d0*/  SYNCS.PHASECHK.TRANS64.TRYWAIT P3, [UR5+0x38000], R2 ;  /* 0x03800002ff0075a7 */ /* 0x000e640008060145 */
[----:B-1----:R-:W-:Y:S05]  /*c6e0*/  @!P3 BRA `(.L_x_37) ;  /* 0x000000e800e8b947 */ /* 0x002fea0003800000 */
.L_x_119:
[----:B------:R-:W-:Y:S01]  /*c6f0*/  R2UR UR56, R194 ;  /* 0x00000000c23872ca */ /* 0x000fe200000e0000 */
[----:B------:R-:W-:Y:S01]  /*c700*/  ULEA UR5, UR4, UR61, 0xb ;  /* 0x0000003d04057291 */ /* 0x000fe2000f8e583f */
[----:B------:R-:W-:Y:S01]  /*c710*/  R2UR UR57, R195 ;  /* 0x00000000c33972ca */ /* 0x000fe200000e0000 */
[----:B------:R-:W-:Y:S01]  /*c720*/  WARPGROUP.ARRIVE ;  /* 0x00000000000079c5 */ /* 0x000fe20000000000 */
[----:B------:R-:W-:Y:S01]  /*c730*/  UMOV UR59, 0x40000040 ;  /* 0x40000040003b7882 */ /* 0x000fe20000000000 */
[----:B------:R-:W-:Y:S01]  /*c740*/  UIADD3 UR10, UR5, 0x6, URZ ;  /* 0x00000006050a7890 */ /* 0x000fe2000fffe03f */
[----:B------:R-:W-:Y:S02]  /*c750*/  UMOV UR11, 0x40000040 ;  /* 0x40000040000b7882 */ /* 0x000fe40000000000 */
[----:B------:R-:W-:Y:S01]  /*c760*/  UMOV UR58, UR5 ;  /* 0x00000005003a7c82 */ /* 0x000fe20008000000 */
[----:B------:R-:W-:Y:S01]  /*c770*/  UIADD3 UR14, UR5, 0x200, URZ ;  /* 0x00000200050e7890 */ /* 0x000fe2000fffe03f */
[----:B------:R-:W-:Y:S01]  /*c780*/  UMOV UR15, 0x40000040 ;  /* 0x40000040000f7882 */ /* 0x000fe20000000000 */
[----:B------:R-:W-:Y:S01]  /*c790*/  UIADD3 UR18, UR5, 0x202, URZ ;  /* 0x0000020205127890 */ /* 0x000fe2000fffe03f */
[----:B------:R-:W-:-:S03]  /*c7a0*/  UMOV UR19, 0x40000040 ;  /* 0x4000004000137882 */ /* 0x000fc60000000000 */
[----:B------:R-:W-:Y:S01]  /*c7b0*/  QGMMA.64x64x32.F32.E4M3.E4M3 R152, gdesc[UR56], RZ, !UPT, gsb0 ;  /* 0x00e00000389879f3 */ /* 0x000fe2000c0008ff */
[----:B------:R-:W-:Y:S01]  /*c7c0*/  R2UR UR56, R192 ;  /* 0x00000000c03872ca */ /* 0x000fe200000e0000 */
[----:B------:R-:W-:Y:S01]  /*c7d0*/  UIADD3 UR58, UR5, 0x2, URZ ;  /* 0x00000002053a7890 */ /* 0x000fe2000fffe03f */
[----:B------:R-:W-:Y:S01]  /*c7e0*/  R2UR UR57, R193 ;  /* 0x00000000c13972ca */ /* 0x000fe200000e0000 */
        /* <DEDUP_REMOVED lines=29> */
[----:B------:R-:W-:Y:S02]  /*c9c0*/  WARPGROUP.DEPBAR.LE gsb0, 0x0 ;  /* 0x00008000000079c5 */ /* 0x000fe40000010000 */
[----:B------:R-:W-:-:S09]  /*c9d0*/  WARPGROUP.ARRIVE ;  /* 0x00000000000079c5 */ /* 0x000fd20000000000 */
[----:B------:R-:W-:Y:S01]  /*c9e0*/  QGMMA.64x64x32.F32.E4M3.E4M3 R152, gdesc[UR56], R152, gsb0 ;  /* 0x00e00000389879f3 */ /* 0x000fe20008000898 */
[----:B------:R-:W-:Y:S01]  /*c9f0*/  R2UR UR56, R196 ;  /* 0x00000000c43872ca */ /* 0x000fe200000e0000 */
[----:B------:R-:W-:Y:S01]  /*ca00*/  UIADD3 UR58, UR5, 0x606, URZ ;  /* 0x00000606053a7890 */ /* 0x000fe2000fffe03f */
        /* <DEDUP_REMOVED lines=46> */
.L_x_38:
[----:B-1----:R-:W-:Y:S01]  /*ccf0*/  LOP3.LUT R2, R2, 0xffffbfff, RZ, 0xc0, !PT ;  /* 0xffffbfff02027812 */ /* 0x002fe200078ec0ff */
[----:B------:R1:W-:Y:S03]  /*cd00*/  STL [R1+0x304], R83 ;  /* 0x0003045301007387 */ /* 0x0003e60000100800 */
[----:B------:R-:W-:-:S04]  /*cd10*/  @P1 LOP3.LUT R2, R2, 0x4000, RZ, 0xfc, !PT ;  /* 0x0000400002021812 */ /* 0x000fc800078efcff */
[----:B------:R-:W-:Y:S02]  /*cd20*/  LOP3.LUT R2, R2, 0xffffdfff, RZ, 0xc0, !PT ;  /* 0xffffdfff02027812 */ /* 0x000fe400078ec0ff */
[C---:B------:R-:W-:Y:S02]  /*cd30*/  IADD3 R0, R3.reuse, 0x1, RZ ;  /* 0x0000000103007810 */ /* 0x040fe40007ffe0ff */
[C---:B------:R-:W-:Y:S02]  /*cd40*/  IADD3 R9, R3.reuse, 0x11, RZ ;  /* 0x0000001103097810 */ /* 0x040fe40007ffe0ff */
[C---:B------:R-:W-:Y:S01]  /*cd50*/  IADD3 R8, R3.reuse, 0x18, RZ ;  /* 0x0000001803087810 */ /* 0x040fe20007ffe0ff */
[----:B------:R-:W-:Y:S01]  /*cd60*/  VIADD R186, R3, 0x38 ;  /* 0x0000003803ba7836 */ /* 0x000fe20000000000 */
[----:B------:R-:W-:Y:S01]  /*cd70*/  @P0 LOP3.LUT R2, R2, 0x2000, RZ, 0xfc, !PT ;  /* 0x0000200002020812 */ /* 0x000fe200078efcff */
[----:B-1----:R-:W2:Y:S01]  /*cd80*/  LDL.LU R83, [R1] ;  /* 0x0000000001537983 */ /* 0x002ea20000300800 */
[----:B------:R-:W-:-:S02]  /*cd90*/  ISETP.GE.AND P0, PT, R5, R0, PT ;  /* 0x000000000500720c */ /* 0x000fc40003f06270 */
[----:B------:R-:W-:Y:S01]  /*cda0*/  LOP3.LUT R2, R2, 0xffffefff, RZ, 0xc0, !PT ;  /* 0xffffefff02027812 */ /* 0x000fe200078ec0ff */
[----:B------:R1:W-:Y:S03]  /*cdb0*/  STL [R1+0x300], R86 ;  /* 0x0003005601007387 */ /* 0x0003e60000100800 */
[----:B------:R-:W-:Y:S02]  /*cdc0*/  @P2 LOP3.LUT R2, R2, 0x1000, RZ, 0xfc, !PT ;  /* 0x0000100002022812 */ /* 0x000fe400078efcff */
[----:B------:R-:W-:Y:S02]  /*cdd0*/  ISETP.GE.AND P3, PT, R4, R0, PT ;  /* 0x000000000400720c */ /* 0x000fe40003f66270 */
[----:B------:R-:W-:Y:S02]  /*cde0*/  LOP3.LUT R2, R2, 0xfffff7ff, RZ, 0xc0, !PT ;  /* 0xfffff7ff02027812 */ /* 0x000fe400078ec0ff */
[----:B------:R-:W-:Y:S01]  /*cdf0*/  IADD3 R0, R3, 0x8, RZ ;  /* 0x0000000803007810 */ /* 0x000fe20007ffe0ff */
[----:B-1----:R-:W3:Y:S01]  /*ce00*/  LDL.LU R86, [R1+0x4] ;  /* 0x0000040001567983 */ /* 0x002ee20000300800 */
[----:B------:R-:W-:-:S02]  /*ce10*/  @P0 LOP3.LUT R2, R2, 0x800, RZ, 0xfc, !PT ;  /* 0x0000080002020812 */ /* 0x000fc400078efcff */
[-C--:B------:R-:W-:Y:S01]  /*ce20*/  ISETP.GE.AND P0, PT, R5, R0.reuse, PT ;  /* 0x000000000500720c */ /* 0x080fe20003f06270 */
[----:B------:R1:W-:Y:S01]  /*ce30*/  STL [R1+0x2fc], R87 ;  /* 0x0002fc5701007387 */ /* 0x0003e20000100800 */
[----:B------:R-:W-:Y:S02]  /*ce40*/  ISETP.GE.AND P4, PT, R4, R0, PT ;  /* 0x000000000400720c */ /* 0x000fe40003f86270 */
[----:B------:R-:W-:Y:S02]  /*ce50*/  LOP3.LUT R2, R2, 0xfffffbff, RZ, 0xc0, !PT ;  /* 0xfffffbff02027812 */ /* 0x000fe400078ec0ff */
[----:B------:R-:W-:Y:S02]  /*ce60*/  IADD3 R0, R3, 0x9, RZ ;  /* 0x0000000903007810 */ /* 0x000fe40007ffe0ff */
[----:B------:R-:W-:Y:S02]  /*ce70*/  FSEL R22, R153, -INF , P3 ;  /* 0xff80000099167808 */ /* 0x000fe40001800000 */
[----:B------:R-:W-:Y:S01]  /*ce80*/  IADD3 R185, R3, 0x39, RZ ;  /* 0x0000003903b97810 */ /* 0x000fe20007ffe0ff */
[----:B-1----:R-:W4:Y:S02]  /*ce90*/  LDL.LU R87, [R1+0x10] ;  /* 0x0000100001577983 */ /* 0x002f240000300800 */
[----:B------:R-:W-:-:S02]  /*cea0*/  @P0 LOP3.LUT R2, R2, 0x400, RZ, 0xfc, !PT ;  /* 0x0000040002020812 */ /* 0x000fc400078efcff */
[-C--:B------:R-:W-:Y:S01]  /*ceb0*/  ISETP.GE.AND P0, PT, R5, R0.reuse, PT ;  /* 0x000000000500720c */ /* 0x080fe20003f06270 */
[----:B------:R1:W-:Y:S01]  /*cec0*/  STL [R1+0x2f8], R90 ;  /* 0x0002f85a01007387 */ /* 0x0003e20000100800 */
[----:B------:R-:W-:Y:S01]  /*ced0*/  ISETP.GE.AND P3, PT, R4, R0, PT ;  /* 0x000000000400720c */ /* 0x000fe20003f66270 */
[----:B------:R-:W-:Y:S01]  /*cee0*/  VIADD R0, R3, 0x10 ;  /* 0x0000001003007836 */ /* 0x000fe20000000000 */
[----:B------:R-:W-:Y:S02]  /*cef0*/  LOP3.LUT R2, R2, 0xfffffdff, RZ, 0xc0, !PT ;  /* 0xfffffdff02027812 */ /* 0x000fe400078ec0ff */
[----:B------:R-:W-:Y:S01]  /*cf00*/  FSEL R21, R156, -INF , P4 ;  /* 0xff8000009c157808 */ /* 0x000fe20002000000 */
[----:B-1----:R-:W4:Y:S06]  /*cf10*/  LDL.LU R90, [R1+0x14] ;  /* 0x00001400015a7983 */ /* 0x002f2c0000300800 */
[----:B------:R-:W-:-:S02]  /*cf20*/  @P0 LOP3.LUT R2, R2, 0x200, RZ, 0xfc, !PT ;  /* 0x0000020002020812 */ /* 0x000fc400078efcff */
[----:B------:R-:W-:Y:S01]  /*cf30*/  ISETP.GE.AND P0, PT, R5, R0, PT ;  /* 0x000000000500720c */ /* 0x000fe20003f06270 */
[----:B------:R1:W-:Y:S01]  /*cf40*/  STL [R1+0x2f4], R91 ;  /* 0x0002f45b01007387 */ /* 0x0003e20000100800 */
[----:B------:R-:W-:Y:S02]  /*cf50*/  LOP3.LUT R2, R2, 0xfffffeff, RZ, 0xc0, !PT ;  /* 0xfffffeff02027812 */ /* 0x000fe400078ec0ff */
[----:B------:R-:W-:Y:S01]  /*cf60*/  FSEL R20, R157, -INF , P3 ;  /* 0xff8000009d147808 */ /* 0x000fe20001800000 */
[----:B-1----:R-:W4:Y:S08]  /*cf70*/  LDL.LU R91, [R1+0x20] ;  /* 0x00002000015b7983 */ /* 0x002f300000300800 */
[----:B------:R-:W-:-:S02]  /*cf80*/  @P0 LOP3.LUT R2, R2, 0x100, RZ, 0xfc, !PT ;  /* 0x0000010002020812 */ /* 0x000fc400078efcff */
[----:B------:R-:W-:Y:S01]  /*cf90*/  ISETP.GE.AND P0, PT, R5, R9, PT ;  /* 0x000000090500720c */ /* 0x000fe20003f06270 */
[----:B------:R1:W-:Y:S01]  /*cfa0*/  STL [R1+0x2f0], R94 ;  /* 0x0002f05e01007387 */ /* 0x0003e20000100800 */
[----:B------:R-:W-:Y:S02]  /*cfb0*/  LOP3.LUT R2, R2, 0xffffff7f, RZ, 0xc0, !PT ;  /* 0xffffff7f02027812 */ /* 0x000fe400078ec0ff */
[----:B------:R-:W-:Y:S01]  /*cfc0*/  ISETP.GE.AND P3, PT, R4, R0, PT ;  /* 0x000000000400720c */ /* 0x000fe20003f66270 */
[----:B-1----:R-:W4:Y:S08]  /*cfd0*/  LDL.LU R94, [R1+0x24] ;  /* 0x00002400015e7983 */ /* 0x002f300000300800 */
[----:B------:R-:W-:-:S02]  /*cfe0*/  @P0 LOP3.LUT R2, R2, 0x80, RZ, 0xfc, !PT ;  /* 0x0000008002020812 */ /* 0x000fc400078efcff */
[-C--:B------:R-:W-:Y:S01]  /*cff0*/  ISETP.GE.AND P0, PT, R5, R8.reuse, PT ;  /* 0x000000080500720c */ /* 0x080fe20003f06270 */
[----:B------:R1:W-:Y:S01]  /*d000*/  STL [R1+0x2ec], R95 ;  /* 0x0002ec5f01007387 */ /* 0x0003e20000100800 */
[----:B------:R-:W-:Y:S02]  /*d010*/  FSEL R19, R160, -INF , P3 ;  /* 0xff800000a0137808 */ /* 0x000fe40001800000 */
[----:B------:R-:W-:Y:S02]  /*d020*/  ISETP.GE.AND P3, PT, R4, R9, PT ;  /* 0x000000090400720c */ /* 0x000fe40003f66270 */
[----:B------:R-:W-:Y:S02]  /*d030*/  LOP3.LUT R2, R2, 0xffffffbf, RZ, 0xc0, !PT ;  /* 0xffffffbf02027812 */ /* 0x000fe400078ec0ff */
[----:B------:R-:W-:Y:S02]  /*d040*/  IADD3 R0, R3, 0x19, RZ ;  /* 0x0000001903007810 */ /* 0x000fe40007ffe0ff */
[----:B------:R-:W-:Y:S01]  /*d050*/  FSEL R18, R161, -INF , P3 ;  /* 0xff800000a1127808 */ /* 0x000fe20001800000 */
[----:B-1----:R-:W4:Y:S01]  /*d060*/  LDL.LU R95, [R1+0x30] ;  /* 0x00003000015f7983 */ /* 0x002f220000300800 */
[----:B------:R-:W-:-:S02]  /*d070*/  ISETP.GE.AND P3, PT, R4, R8, PT ;  /* 0x000000080400720c */ /* 0x000fc40003f66270 */
[----:B------:R-:W-:Y:S01]  /*d080*/  @P0 LOP3.LUT R2, R2, 0x40, RZ, 0xfc, !PT ;  /* 0x0000004002020812 */ /* 0x000fe200078efcff */
[----:B------:R1:W-:Y:S01]  /*d090*/  STL [R1+0x2e8], R98 ;  /* 0x0002e86201007387 */ /* 0x0003e20000100800 */
[-C--:B------:R-:W-:Y:S02]  /*d0a0*/  ISETP.GE.AND P0, PT, R5, R0.reuse, PT ;  /* 0x000000000500720c */ /* 0x080fe40003f06270 */
[----:B------:R-:W-:Y:S02]  /*d0b0*/  FSEL R17, R164, -INF , P3 ;  /* 0xff800000a4117808 */ /* 0x000fe40001800000 */
[----:B------:R-:W-:Y:S02]  /*d0c0*/  ISETP.GE.AND P3, PT, R4, R3, PT ;  /* 0x000000030400720c */ /* 0x000fe40003f66270 */
[C---:B------:R-:W-:Y:S02]  /*d0d0*/  IADD3 R9, R3.reuse, 0x20, RZ ;  /* 0x0000002003097810 */ /* 0x040fe40007ffe0ff */
[----:B------:R-:W-:Y:S01]  /*d0e0*/  FSEL R23, R152, -INF , P3 ;  /* 0xff80000098177808 */ /* 0x000fe20001800000 */
[----:B------:R-:W-:Y:S01]  /*d0f0*/  VIADD R8, R3, 0x21 ;  /* 0x0000002103087836 */ /* 0x000fe20000000000 */
[----:B------:R-:W-:Y:S01]  /*d100*/  ISETP.GE.AND P3, PT, R4, R0, PT ;  /* 0x000000000400720c */ /* 0x000fe20003f66270 */
[----:B-1----:R-:W4:Y:S01]  /*d110*/  LDL.LU R98, [R1+0x34] ;  /* 0x0000340001627983 */ /* 0x002f220000300800 */
[----:B------:R-:W-:-:S02]  /*d120*/  LOP3.LUT R2, R2, 0xfffffffb, RZ, 0xc0, !PT ;  /* 0xfffffffb02027812 */ /* 0x000fc400078ec0ff */
[----:B------:R-:W-:Y:S01]  /*d130*/  FSEL R16, R165, -INF , P3 ;  /* 0xff800000a5107808 */ /* 0x000fe20001800000 */
[----:B------:R1:W-:Y:S01]  /*d140*/  STL [R1+0x2e4], R99 ;  /* 0x0002e46301007387 */ /* 0x0003e20000100800 */
[-C--:B------:R-:W-:Y:S02]  /*d150*/  ISETP.GE.AND P3, PT, R4, R9.reuse, PT ;  /* 0x000000090400720c */ /* 0x080fe40003f66270 */
[----:B------:R-:W-:Y:S02]  /*d160*/  @P0 LOP3.LUT R2, R2, 0x4, RZ, 0xfc, !PT ;  /* 0x0000000402020812 */ /* 0x000fe400078efcff */
[----:B------:R-:W-:Y:S02]  /*d170*/  ISETP.GE.AND P0, PT, R5, R9, PT ;  /* 0x000000090500720c */ /* 0x000fe40003f06270 */
[----:B------:R-:W-:Y:S02]  /*d180*/  FSEL R15, R168, -INF , P3 ;  /* 0xff800000a80f7808 */ /* 0x000fe40001800000 */
[----:B------:R-:W-:Y:S01]  /*d190*/  ISETP.GE.AND P3, PT, R4, R8, PT ;  /* 0x000000080400720c */ /* 0x000fe20003f66270 */
[----:B-1----:R-:W4:Y:S01]  /*d1a0*/  LDL.LU R99, [R1+0x40] ;  /* 0x0000400001637983 */ /* 0x002f220000300800 */
[----:B------:R-:W-:-:S02]  /*d1b0*/  IADD3 R0, R3, 0x28, RZ ;  /* 0x0000002803007810 */ /* 0x000fc40007ffe0ff */
[----:B------:R-:W-:Y:S01]  /*d1c0*/  FSEL R14, R169, -INF , P3 ;  /* 0xff800000a90e7808 */ /* 0x000fe20001800000 */
[----:B------:R1:W-:Y:S01]  /*d1d0*/  STL [R1+0x2e0], R102 ;  /* 0x0002e06601007387 */ /* 0x0003e20000100800 */
[----:B------:R-:W-:Y:S02]  /*d1e0*/  ISETP.GE.AND P3, PT, R4, R0, PT ;  /* 0x000000000400720c */ /* 0x000fe40003f66270 */
[----:B------:R-:W-:Y:S02]  /*d1f0*/  LOP3.LUT R2, R2, 0xfffffffe, RZ, 0xc0, !PT ;  /* 0xfffffffe02027812 */ /* 0x000fe400078ec0ff */
[----:B------:R-:W-:Y:S02]  /*d200*/  IADD3 R9, R3, 0x29, RZ ;  /* 0x0000002903097810 */ /* 0x000fe40007ffe0ff */
[----:B------:R-:W-:Y:S02]  /*d210*/  FSEL R13, R172, -INF , P3 ;  /* 0xff800000ac0d7808 */ /* 0x000fe40001800000 */
[----:B------:R-:W-:Y:S01]  /*d220*/  @P0 LOP3.LUT R2, R2, 0x1, RZ, 0xfc, !PT ;  /* 0x0000000102020812 */ /* 0x000fe200078efcff */
[----:B-1----:R-:W4:Y:S01]  /*d230*/  LDL.LU R102, [R1+0x44] ;  /* 0x0000440001667983 */ /* 0x002f220000300800 */
[----:B------:R-:W-:-:S02]  /*d240*/  ISETP.GE.AND P3, PT, R4, R9, PT ;  /* 0x000000090400720c */ /* 0x000fc40003f66270 */
[----:B------:R-:W-:Y:S01]  /*d250*/  ISETP.GE.AND P0, PT, R5, R9, PT ;  /* 0x000000090500720c */ /* 0x000fe20003f06270 */
[----:B------:R1:W-:Y:S01]  /*d260*/  STL [R1+0x2dc], R103 ;  /* 0x0002dc6701007387 */ /* 0x0003e20000100800 */
[----:B------:R-:W-:-:S04]  /*d270*/  FMNMX R9, R23, R184, !PT ;  /* 0x000000b817097209 */ /* 0x000fc80007800000 */
[----:B------:R-:W-:-:S04]  /*d280*/  FMNMX R9, R22, R9, !PT ;  /* 0x0000000916097209 */ /* 0x000fc80007800000 */
[----:B------:R-:W-:Y:S01]  /*d290*/  FMNMX R9, R21, R9, !PT ;  /* 0x0000000915097209 */ /* 0x000fe20007800000 */
[----:B-1----:R-:W4:Y:S03]  /*d2a0*/  LDL.LU R103, [R1+0x50] ;  /* 0x0000500001677983 */ /* 0x002f260000300800 */
[----:B------:R-:W-:Y:S01]  /*d2b0*/  FMNMX R9, R20, R9, !PT ;  /* 0x0000000914097209 */ /* 0x000fe20007800000 */
[----:B------:R1:W-:Y:S03]  /*d2c0*/  STL [R1+0x2d8], R106 ;  /* 0x0002d86a01007387 */ /* 0x0003e60000100800 */
[----:B------:R-:W-:-:S04]  /*d2d0*/  FMNMX R9, R19, R9, !PT ;  /* 0x0000000913097209 */ /* 0x000fc80007800000 */
[----:B------:R-:W-:Y:S02]  /*d2e0*/  FMNMX R9, R18, R9, !PT ;  /* 0x0000000912097209 */ /* 0x000fe40007800000 */
[----:B------:R-:W-:Y:S01]  /*d2f0*/  FSEL R12, R173, -INF , P3 ;  /* 0xff800000ad0c7808 */ /* 0x000fe20001800000 */
[----:B-1----:R-:W4:Y:S01]  /*d300*/  LDL.LU R106, [R1+0x54] ;  /* 0x00005400016a7983 */ /* 0x002f220000300800 */
[----:B------:R-:W-:Y:S02]  /*d310*/  FMNMX R9, R17, R9, !PT ;  /* 0x0000000911097209 */ /* 0x000fe40007800000 */
[----:B------:R-:W-:Y:S01]  /*d320*/  ISETP.GE.AND P3, PT, R5, R8, PT ;  /* 0x000000080500720c */ /* 0x000fe20003f66270 */
[----:B------:R1:W-:Y:S01]  /*d330*/  STL [R1+0x2d4], R107 ;  /* 0x0002d46b01007387 */ /* 0x0003e20000100800 */
[----:B------:R-:W-:Y:S02]  /*d340*/  FMNMX R9, R16, R9, !PT ;  /* 0x0000000910097209 */ /* 0x000fe40007800000 */
[----:B------:R-:W-:-:S02]  /*d350*/  IADD3 R8, R3, 0x30, RZ ;  /* 0x0000003003087810 */ /* 0x000fc40007ffe0ff */
[----:B------:R-:W-:Y:S02]  /*d360*/  FMNMX R9, R15, R9, !PT ;  /* 0x000000090f097209 */ /* 0x000fe40007800000 */
[----:B------:R-:W-:Y:S02]  /*d370*/  ISETP.GE.AND P4, PT, R4, R8, PT ;  /* 0x000000080400720c */ /* 0x000fe40003f86270 */
[----:B------:R-:W-:Y:S01]  /*d380*/  FMNMX R9, R14, R9, !PT ;  /* 0x000000090e097209 */ /* 0x000fe20007800000 */
[----:B-1----:R-:W4:Y:S01]  /*d390*/  LDL.LU R107, [R1+0x60] ;  /* 0x00006000016b7983 */ /* 0x002f220000300800 */
[----:B------:R-:W-:Y:S02]  /*d3a0*/  ISETP.GE.AND P1, PT, R5, R0, PT ;  /* 0x000000000500720c */ /* 0x000fe40003f26270 */
[----:B------:R-:W-:Y:S01]  /*d3b0*/  IADD3 R0, R3, 0x31, RZ ;  /* 0x0000003103007810 */ /* 0x000fe20007ffe0ff */
[----:B------:R1:W-:Y:S01]  /*d3c0*/  STL [R1+0x2d0], R110 ;  /* 0x0002d06e01007387 */ /* 0x0003e20000100800 */
[----:B------:R-:W-:-:S02]  /*d3d0*/  FMNMX R9, R13, R9, !PT ;  /* 0x000000090d097209 */ /* 0x000fc40007800000 */
[----:B------:R-:W-:Y:S02]  /*d3e0*/  FSEL R11, R176, -INF , P4 ;  /* 0xff800000b00b7808 */ /* 0x000fe40002000000 */
[----:B------:R-:W-:Y:S02]  /*d3f0*/  ISETP.GE.AND P4, PT, R4, R0, PT ;  /* 0x000000000400720c */ /* 0x000fe40003f86270 */
[----:B------:R-:W-:Y:S02]  /*d400*/  FMNMX R9, R12, R9, !PT ;  /* 0x000000090c097209 */ /* 0x000fe40007800000 */
[----:B------:R-:W-:Y:S01]  /*d410*/  FSEL R10, R177, -INF , P4 ;  /* 0xff800000b10a7808 */ /* 0x000fe20002000000 */
[----:B-1----:R-:W4:Y:S01]  /*d420*/  LDL.LU R110, [R1+0x64] ;  /* 0x00006400016e7983 */ /* 0x002f220000300800 */
[----:B------:R-:W-:Y:S02]  /*d430*/  ISETP.GE.AND P4, PT, R4, R186, PT ;  /* 0x000000ba0400720c */ /* 0x000fe40003f86270 */
[----:B------:R-:W-:Y:S01]  /*d440*/  FMNMX R9, R11, R9, !PT ;  /* 0x000000090b097209 */ /* 0x000fe20007800000 */
[----:B------:R1:W-:Y:S01]  /*d450*/  STL [R1+0x2cc], R111 ;  /* 0x0002cc6f01007387 */ /* 0x0003e20000100800 */
[----:B------:R-:W-:-:S02]  /*d460*/  FSEL R180, R180, -INF , P4 ;  /* 0xff800000b4b47808 */ /* 0x000fc40002000000 */
[----:B------:R-:W-:Y:S02]  /*d470*/  ISETP.GE.AND P4, PT, R4, R185, PT ;  /* 0x000000b90400720c */ /* 0x000fe40003f86270 */
[----:B------:R-:W-:Y:S02]  /*d480*/  FMNMX R9, R10, R9, !PT ;  /* 0x000000090a097209 */ /* 0x000fe40007800000 */
[----:B------:R-:W-:Y:S02]  /*d490*/  FSEL R181, R181, -INF , P4 ;  /* 0xff800000b5b57808 */ /* 0x000fe40002000000 */
[----:B------:R-:W-:Y:S01]  /*d4a0*/  FMNMX R9, R180, R9, !PT ;  /* 0x00000009b4097209 */ /* 0x000fe20007800000 */
[----:B-1----:R-:W4:Y:S03]  /*d4b0*/  LDL.LU R111, [R1+0x70] ;  /* 0x00007000016f7983 */ /* 0x002f260000300800 */
[----:B------:R-:W-:Y:S01]  /*d4c0*/  FMNMX R9, R181, R9, !PT ;  /* 0x00000009b5097209 */ /* 0x000fe20007800000 */
[----:B------:R1:W-:Y:S01]  /*d4d0*/  STL [R1+0x2c8], R114 ;  /* 0x0002c87201007387 */ /* 0x0003e20000100800 */
[----:B------:R-:W-:-:S03]  /*d4e0*/  ISETP.GE.AND P4, PT, R5, R0, PT ;  /* 0x000000000500720c */ /* 0x000fc60003f86270 */
[----:B------:R-:W1:Y:S01]  /*d4f0*/  SHFL.BFLY PT, R0, R9, 0x1, 0x1f ;  /* 0x0c201f0009007f89 */ /* 0x000e6200000e0000 */
[----:B------:R-:W-:Y:S02]  /*d500*/  ISETP.GE.AND P2, PT, R5, R8, PT ;  /* 0x000000080500720c */ /* 0x000fe40003f46270 */
[----:B------:R-:W-:Y:S01]  /*d510*/  LOP3.LUT R2, R2, 0xffff7fff, RZ, 0xc0, !PT ;  /* 0xffff7fff02027812 */ /* 0x000fe200078ec0ff */
[----:B-1----:R-:W4:Y:S01]  /*d520*/  LDL.LU R114, [R1+0x74] ;  /* 0x0000740001727983 */ /* 0x002f220000300800 */
[----:B------:R-:W-:-:S03]  /*d530*/  FMNMX R9, R9, R0, !PT ;  /* 0x0000000009097209 */ /* 0x000fc60007800000 */
[----:B------:R1:W-:Y:S04]  /*d540*/  STL [R1+0x2c4], R115 ;  /* 0x0002c47301007387 */ /* 0x0003e80000100800 */
[----:B------:R-:W1:Y:S01]  /*d550*/  SHFL.BFLY PT, R0, R9, 0x2, 0x1f ;  /* 0x0c401f0009007f89 */ /* 0x000e6200000e0000 */
[----:B------:R-:W-:-:S03]  /*d560*/  @P3 LOP3.LUT R2, R2, 0x8000, RZ, 0xfc, !PT ;  /* 0x0000800002023812 */ /* 0x000fc600078efcff */
[----:B-1----:R-:W4:Y:S01]  /*d570*/  LDL.LU R115, [R1+0x80] ;  /* 0x0000800001737983 */ /* 0x002f220000300800 */
[----:B------:R-:W-:-:S03]  /*d580*/  FMNMX R9, R9, R0, !PT ;  /* 0x0000000009097209 */ /* 0x000fc60007800000 */
[----:B------:R1:W-:Y:S01]  /*d590*/  STL [R1+0x2c0], R118 ;  /* 0x0002c07601007387 */ /* 0x0003e20000100800 */
[----:B------:R-:W-:-:S04]  /*d5a0*/  FSETP.NEU.AND P5, PT, R9, -INF , PT ;  /* 0xff8000000900780b */ /* 0x000fc80003fad000 */
[----:B------:R-:W-:Y:S02]  /*d5b0*/  FSEL R152, R9, RZ, P5 ;  /* 0x000000ff09987208 */ /* 0x000fe40002800000 */
[----:B------:R-:W-:Y:S01]  /*d5c0*/  LOP3.LUT P3, RZ, R2, 0x1, RZ, 0xc0, !PT ;  /* 0x0000000102ff7812 */ /* 0x000fe2000786c0ff */
[----:B-1----:R-:W4:Y:S02]  /*d5d0*/  LDL.LU R118, [R1+0x84] ;  /* 0x0000840001767983 */ /* 0x002f240000300800 */
[----:B------:R-:W-:Y:S01]  /*d5e0*/  FMUL R0, R152, UR6 ;  /* 0x0000000698007c20 */ /* 0x000fe20008400000 */
[----:B------:R-:W-:Y:S01]  /*d5f0*/  LOP3.LUT R2, R2, 0xfffeffff, RZ, 0xc0, !PT ;  /* 0xfffeffff02027812 */ /* 0x000fe200078ec0ff */
[----:B------:R1:W-:Y:S02]  /*d600*/  STL [R1+0x2bc], R7 ;  /* 0x0002bc0701007387 */ /* 0x0003e40000100800 */
[----:B------:R-:W-:-:S05]  /*d610*/  FFMA R23, R23, UR6, -R0 ;  /* 0x0000000617177c23 */ /* 0x000fca0008000800 */
[----:B------:R-:W-:Y:S01]  /*d620*/  FSETP.GEU.AND P5, PT, R23, -126, PT ;  /* 0xc2fc00001700780b */ /* 0x000fe20003fae000 */
[----:B------:R-:W-:-:S01]  /*d630*/  FFMA R22, R22, UR6, -R0 ;  /* 0x0000000616167c23 */ /* 0x000fc20008000800 */
[--C-:B------:R-:W-:Y:S01]  /*d640*/  FFMA R21, R21, UR6, -R0.reuse ;  /* 0x0000000615157c23 */ /* 0x100fe20008000800 */
        /* <DEDUP_REMOVED lines=10> */
[----:B------:R-:W-:Y:S01]  /*d6f0*/  @!P5 FMUL R23, R23, 0.5 ;  /* 0x3f0000001717d820 */ /* 0x000fe20000400000 */
[--C-:B------:R-:W-:Y:S01]  /*d700*/  FFMA R10, R10, UR6, -R0.reuse ;  /* 0x000000060a0a7c23 */ /* 0x100fe20008000800 */
[----:B------:R-:W-:-:S01]  /*d710*/  FFMA R8, R180, UR6, -R0 ;  /* 0x00000006b4087c23 */ /* 0x000fc20008000800 */
[----:B------:R-:W-:Y:S01]  /*d720*/  FFMA R0, R181, UR6, -R0 ;  /* 0x00000006b5007c23 */ /* 0x000fe20008000800 */
[----:B------:R-:W-:-:S01]  /*d730*/  FADD R152, -R152, R184 ;  /* 0x000000b898987221 */ /* 0x000fc20000000100 */
[----:B------:R-:W2:Y:S01]  /*d740*/  MUFU.EX2 R181, R23 ;  /* 0x0000001700b57308 */ /* 0x000ea20000000800 */
[----:B------:R-:W-:Y:S01]  /*d750*/  @P3 LOP3.LUT R2, R2, 0x10000, RZ, 0xfc, !PT ;  /* 0x0001000002023812 */ /* 0x000fe200078efcff */
[----:B-1----:R-:W4:Y:S01]  /*d760*/  LDL.LU R7, [R1+0x90] ;  /* 0x0000900001077983 */ /* 0x002f220000300800 */
[----:B--2---:R-:W-:Y:S01]  /*d770*/  @!P5 FMUL R181, R181, R181 ;  /* 0x000000b5b5b5d220 */ /* 0x004fe20000400000 */
[----:B------:R-:W-:-:S02]  /*d780*/  FSETP.GEU.AND P5, PT, R22, -126, PT ;  /* 0xc2fc00001600780b */ /* 0x000fc40003fae000 */
[----:B------:R1:W-:Y:S01]  /*d790*/  STL [R1+0x2b8], R6 ;  /* 0x0002b80601007387 */ /* 0x0003e20000100800 */
[----:B------:R-:W-:-:S10]  /*d7a0*/  LOP3.LUT P3, RZ, R2, 0x4, RZ, 0xc0, !PT ;  /* 0x0000000402ff7812 */ /* 0x000fd4000786c0ff */
[----:B------:R-:W-:Y:S01]  /*d7b0*/  @!P5 FMUL R22, R22, 0.5 ;  /* 0x3f0000001616d820 */ /* 0x000fe20000400000 */
[----:B-1----:R-:W2:Y:S03]  /*d7c0*/  LDL.LU R6, [R1+0x94] ;  /* 0x0000940001067983 */ /* 0x002ea60000300800 */
[----:B------:R-:W1:Y:S01]  /*d7d0*/  MUFU.EX2 R176, R22 ;  /* 0x0000001600b07308 */ /* 0x000e620000000800 */
[----:B------:R-:W-:Y:S01]  /*d7e0*/  LOP3.LUT R2, R2, 0xfffdffff, RZ, 0xc0, !PT ;  /* 0xfffdffff02027812 */ /* 0x000fe200078ec0ff */
[----:B------:R3:W-:Y:S01]  /*d7f0*/  STL [R1+0x2b4], R119 ;  /* 0x0002b47701007387 */ /* 0x0007e20000100800 */
[----:B-1----:R-:W-:Y:S01]  /*d800*/  @!P5 FMUL R176, R176, R176 ;  /* 0x000000b0b0b0d220 */ /* 0x002fe20000400000 */
[----:B------:R-:W-:Y:S02]  /*d810*/  FSETP.GEU.AND P5, PT, R21, -126, PT ;  /* 0xc2fc00001500780b */ /* 0x000fe40003fae000 */
[----:B---3--:R-:W3:Y:S01]  /*d820*/  LDL.LU R119, [R1+0xa0] ;  /* 0x0000a00001777983 */ /* 0x008ee20000300800 */
[----:B------:R-:W-:-:S03]  /*d830*/  @P3 LOP3.LUT R2, R2, 0x20000, RZ, 0xfc, !PT ;  /* 0x0002000002023812 */ /* 0x000fc600078efcff */
[----:B------:R1:W-:Y:S07]  /*d840*/  STL [R1+0x2b0], R122 ;  /* 0x0002b07a01007387 */ /* 0x0003ee0000100800 */
[----:B------:R-:W-:Y:S01]  /*d850*/  @!P5 FMUL R21, R21, 0.5 ;  /* 0x3f0000001515d820 */ /* 0x000fe20000400000 */
[C---:B------:R-:W-:Y:S01]  /*d860*/  LOP3.LUT P3, RZ, R2.reuse, 0x40, RZ, 0xc0, !PT ;  /* 0x0000004002ff7812 */ /* 0x040fe2000786c0ff */
[----:B-1----:R-:W3:Y:S02]  /*d870*/  LDL.LU R122, [R1+0xa4] ;  /* 0x0000a400017a7983 */ /* 0x002ee40000300800 */
[----:B------:R-:W1:Y:S01]  /*d880*/  MUFU.EX2 R184, R21 ;  /* 0x0000001500b87308 */ /* 0x000e620000000800 */
[----:B------:R-:W-:Y:S01]  /*d890*/  LOP3.LUT R2, R2, 0xfffbffff, RZ, 0xc0, !PT ;  /* 0xfffbffff02027812 */ /* 0x000fe200078ec0ff */
[----:B------:R1:W-:Y:S02]  /*d8a0*/  STL [R1+0x2ac], R123 ;  /* 0x0002ac7b01007387 */ /* 0x0003e40000100800 */
[----:B-1----:R-:W-:Y:S01]  /*d8b0*/  @!P5 FMUL R184, R184, R184 ;  /* 0x000000b8b8b8d220 */ /* 0x002fe20000400000 */
[----:B------:R-:W-:Y:S01]  /*d8c0*/  FSETP.GEU.AND P5, PT, R20, -126, PT ;  /* 0xc2fc00001400780b */ /* 0x000fe20003fae000 */
[----:B------:R-:W3:Y:S04]  /*d8d0*/  LDL.LU R123, [R1+0xb0] ;  /* 0x0000b000017b7983 */ /* 0x000ee80000300800 */
[----:B------:R-:W-:Y:S01]  /*d8e0*/  @P3 LOP3.LUT R2, R2, 0x40000, RZ, 0xfc, !PT ;  /* 0x0004000002023812 */ /* 0x000fe200078efcff */
        /* <DEDUP_REMOVED lines=8> */
[C---:B------:R-:W-:Y:S01]  /*d970*/  FSETP.GEU.AND P5, PT, R19.reuse, -126, PT ;  /* 0xc2fc00001300780b */ /* 0x040fe20003fae000 */
[----:B------:R-:W3:Y:S04]  /*d980*/  LDL.LU R127, [R1+0xc0] ;  /* 0x0000c000017f7983 */ /* 0x000ee80000300800 */
[----:B------:R-:W-:Y:S01]  /*d990*/  @P3 LOP3.LUT R2, R2, 0x80000, RZ, 0xfc, !PT ;  /* 0x0008000002023812 */ /* 0x000fe200078efcff */
[----:B------:R1:W-:Y:S07]  /*d9a0*/  STL [R1+0x2a0], R130 ;  /* 0x0002a08201007387 */ /* 0x0003ee0000100800 */
[----:B------:R-:W-:Y:S01]  /*d9b0*/  @!P5 FMUL R19, R19, 0.5 ;  /* 0x3f0000001313d820 */ /* 0x000fe20000400000 */
[----:B-1----:R-:W3:Y:S03]  /*d9c0*/  LDL.LU R130, [R1+0xc4] ;  /* 0x0000c40001827983 */ /* 0x002ee60000300800 */
[----:B------:R-:W1:Y:S01]  /*d9d0*/  MUFU.EX2 R177, R19 ;  /* 0x0000001300b17308 */ /* 0x000e620000000800 */
[----:B------:R1:W-:Y:S01]  /*d9e0*/  STL [R1+0x29c], R131 ;  /* 0x00029c8301007387 */ /* 0x0003e20000100800 */
[----:B------:R-:W-:-:S03]  /*d9f0*/  LOP3.LUT P3, RZ, R2, 0x100, RZ, 0xc0, !PT ;  /* 0x0000010002ff7812 */ /* 0x000fc6000786c0ff */
[----:B-1----:R-:W3:Y:S04]  /*da00*/  LDL.LU R131, [R1+0xd0] ;  /* 0x0000d00001837983 */ /* 0x002ee80000300800 */
[----:B------:R1:W-:Y:S01]  /*da10*/  STL [R1+0x298], R134 ;  /* 0x0002988601007387 */ /* 0x0003e20000100800 */
[----:B------:R-:W-:Y:S01]  /*da20*/  @!P5 FMUL R177, R177, R177 ;  /* 0x000000b1b1b1d220 */ /* 0x000fe20000400000 */
[C---:B------:R-:W-:Y:S02]  /*da30*/  FSETP.GEU.AND P5, PT, R18.reuse, -126, PT ;  /* 0xc2fc00001200780b */ /* 0x040fe40003fae000 */
[----:B-1----:R-:W3:Y:S04]  /*da40*/  LDL.LU R134, [R1+0xd4] ;  /* 0x0000d40001867983 */ /* 0x002ee80000300800 */
[----:B------:R1:W-:Y:S07]  /*da50*/  STL [R1+0x294], R135 ;  /* 0x0002948701007387 */ /* 0x0003ee0000100800 */
[----:B------:R-:W-:-:S04]  /*da60*/  @!P5 FMUL R18, R18, 0.5 ;  /* 0x3f0000001212d820 */ /* 0x000fc80000400000 */
[----:B------:R-:W1:Y:S02]  /*da70*/  MUFU.EX2 R173, R18 ;  /* 0x0000001200ad7308 */ /* 0x000e640000000800 */
[----:B-1----:R-:W3:Y:S04]  /*da80*/  LDL.LU R135, [R1+0xe0] ;  /* 0x0000e00001877983 */ /* 0x002ee80000300800 */
[----:B------:R1:W-:Y:S01]  /*da90*/  STL [R1+0x290], R138 ;  /* 0x0002908a01007387 */ /* 0x0003e20000100800 */
[----:B------:R-:W-:Y:S01]  /*daa0*/  @!P5 FMUL R173, R173, R173 ;  /* 0x000000adadadd220 */ /* 0x000fe20000400000 */
[C---:B------:R-:W-:Y:S02]  /*dab0*/  FSETP.GEU.AND P5, PT, R17.reuse, -126, PT ;  /* 0xc2fc00001100780b */ /* 0x040fe40003fae000 */
[----:B-1----:R-:W3:Y:S04]  /*dac0*/  LDL.LU R138, [R1+0xe4] ;  /* 0x0000e400018a7983 */ /* 0x002ee80000300800 */
[----:B------:R1:W-:Y:S07]  /*dad0*/  STL [R1+0x28c], R139 ;  /* 0x00028c8b01007387 */ /* 0x0003ee0000100800 */
[----:B------:R-:W-:Y:S01]  /*dae0*/  @!P5 FMUL R17, R17, 0.5 ;  /* 0x3f0000001111d820 */ /* 0x000fe20000400000 */
[----:B-1----:R-:W3:Y:S03]  /*daf0*/  LDL.LU R139, [R1+0xf0] ;  /* 0x0000f000018b7983 */ /* 0x002ee60000300800 */
[----:B------:R-:W1:Y:S01]  /*db00*/  MUFU.EX2 R172, R17 ;  /* 0x0000001100ac7308 */ /* 0x000e620000000800 */
[----:B------:R1:W-:Y:S01]  /*db10*/  STL [R1+0x288], R142 ;  /* 0x0002888e01007387 */ /* 0x0003e20000100800 */
[----:B------:R-:W-:Y:S01]  /*db20*/  LOP3.LUT R2, R2, 0xffefffff, RZ, 0xc0, !PT ;  /* 0xffefffff02027812 */ /* 0x000fe200078ec0ff */
[----:B-1----:R-:W-:Y:S01]  /*db30*/  @!P5 FMUL R172, R172, R172 ;  /* 0x000000acacacd220 */ /* 0x002fe20000400000 */
[C---:B------:R-:W-:Y:S01]  /*db40*/  FSETP.GEU.AND P5, PT, R16.reuse, -126, PT ;  /* 0xc2fc00001000780b */ /* 0x040fe20003fae000 */
[----:B------:R-:W3:Y:S04]  /*db50*/  LDL.LU R142, [R1+0xf4] ;  /* 0x0000f400018e7983 */ /* 0x000ee80000300800 */
[----:B------:R1:W-:Y:S08]  /*db60*/  STL [R1+0x284], R143 ;  /* 0x0002848f01007387 */ /* 0x0003f00000100800 */
[----:B------:R-:W-:Y:S01]  /*db70*/  @!P5 FMUL R16, R16, 0.5 ;  /* 0x3f0000001010d820 */ /* 0x000fe20000400000 */
[----:B-1----:R-:W3:Y:S03]  /*db80*/  LDL.LU R143, [R1+0x100] ;  /* 0x00010000018f7983 */ /* 0x002ee60000300800 */
[----:B------:R-:W1:Y:S01]  /*db90*/  MUFU.EX2 R169, R16 ;  /* 0x0000001000a97308 */ /* 0x000e620000000800 */
[----:B------:R1:W-:Y:S01]  /*dba0*/  STL [R1+0x280], R146 ;  /* 0x0002809201007387 */ /* 0x0003e20000100800 */
[----:B------:R-:W-:Y:S01]  /*dbb0*/  @P3 LOP3.LUT R2, R2, 0x100000, RZ, 0xfc, !PT ;  /* 0x0010000002023812 */ /* 0x000fe200078efcff */
        /* <DEDUP_REMOVED lines=16> */
[----:B------:R-:W4:Y:S01]  /*dcc0*/  MUFU.EX2 R165, R14 ;  /* 0x0000000e00a57308 */ /* 0x000f220000000800 */
[----:B-1----:R-:W3:Y:S04]  /*dcd0*/  LDL.LU R202, [R1+0x124] ;  /* 0x0001240001ca7983 */ /* 0x002ee80000300800 */
[----:B------:R1:W-:Y:S01]  /*dce0*/  STL [R1+0x26c], R201 ;  /* 0x00026cc901007387 */ /* 0x0003e20000100800 */
[----:B----4-:R-:W-:Y:S01]  /*dcf0*/  @!P5 FMUL R165, R165, R165 ;  /* 0x000000a5a5a5d220 */ /* 0x010fe20000400000 */
[----:B------:R-:W-:Y:S02]  /*dd00*/  FSETP.GEU.AND P5, PT, R13, -126, PT ;  /* 0xc2fc00000d00780b */ /* 0x000fe40003fae000 */
[----:B-1----:R-:W4:Y:S01]  /*dd10*/  LDL.LU R201, [R1+0x130] ;  /* 0x0001300001c97983 */ /* 0x002f220000300800 */
[----:B------:R-:W-:-:S03]  /*dd20*/  LOP3.LUT R2, R2, 0xffdfffff, RZ, 0xc0, !PT ;  /* 0xffdfffff02027812 */ /* 0x000fc600078ec0ff */
[----:B------:R1:W-:Y:S07]  /*dd30*/  STL [R1+0x268], R200 ;  /* 0x000268c801007387 */ /* 0x0003ee0000100800 */
[----:B------:R-:W-:Y:S01]  /*dd40*/  @!P5 FMUL R13, R13, 0.5 ;  /* 0x3f0000000d0dd820 */ /* 0x000fe20000400000 */
[----:B-1----:R-:W4:Y:S03]  /*dd50*/  LDL.LU R200, [R1+0x134] ;  /* 0x0001340001c87983 */ /* 0x002f260000300800 */
[----:B------:R-:W1:Y:S01]  /*dd60*/  MUFU.EX2 R164, R13 ;  /* 0x0000000d00a47308 */ /* 0x000e620000000800 */
[----:B------:R2:W-:Y:S01]  /*dd70*/  STL [R1+0x264], R199 ;  /* 0x000264c701007387 */ /* 0x0005e20000100800 */
[----:B------:R-:W-:-:S03]  /*dd80*/  @P3 LOP3.LUT R2, R2, 0x200000, RZ, 0xfc, !PT ;  /* 0x0020000002023812 */ /* 0x000fc600078efcff */
[----:B--2---:R-:W2:Y:S04]  /*dd90*/  LDL.LU R199, [R1+0x140] ;  /* 0x0001400001c77983 */ /* 0x004ea80000300800 */
[----:B------:R1:W-:Y:S02]  /*dda0*/  STL [R1+0x260], R198 ;  /* 0x000260c601007387 */ /* 0x0003e40000100800 */
[----:B-1----:R-:W-:Y:S01]  /*ddb0*/  @!P5 FMUL R164, R164, R164 ;  /* 0x000000a4a4a4d220 */ /* 0x002fe20000400000 */
[----:B------:R-:W-:Y:S02]  /*ddc0*/  FSETP.GEU.AND P5, PT, R12, -126, PT ;  /* 0xc2fc00000c00780b */ /* 0x000fe40003fae000 */
[----:B------:R-:W-:Y:S01]  /*ddd0*/  LOP3.LUT P3, RZ, R2, 0x400, RZ, 0xc0, !PT ;  /* 0x0000040002ff7812 */ /* 0x000fe2000786c0ff */
[----:B------:R-:W2:Y:S04]  /*dde0*/  LDL.LU R198, [R1+0x144] ;  /* 0x0001440001c67983 */ /* 0x000ea80000300800 */
[----:B------:R1:W-:Y:S06]  /*ddf0*/  STL [R1+0x25c], R197 ;  /* 0x00025cc501007387 */ /* 0x0003ec0000100800 */
[----:B------:R-:W-:-:S04]  /*de00*/  @!P5 FMUL R12, R12, 0.5 ;  /* 0x3f0000000c0cd820 */ /* 0x000fc80000400000 */
[----:B------:R-:W1:Y:S02]  /*de10*/  MUFU.EX2 R161, R12 ;  /* 0x0000000c00a17308 */ /* 0x000e640000000800 */
[----:B-1----:R-:W2:Y:S04]  /*de20*/  LDL.LU R197, [R1+0x150] ;  /* 0x0001500001c57983 */ /* 0x002ea80000300800 */
[----:B------:R1:W-:Y:S01]  /*de30*/  STL [R1+0x258], R196 ;  /* 0x000258c401007387 */ /* 0x0003e20000100800 */
[----:B------:R-:W-:Y:S01]  /*de40*/  @!P5 FMUL R161, R161, R161 ;  /* 0x000000a1a1a1d220 */ /* 0x000fe20000400000 */
[C---:B------:R-:W-:Y:S02]  /*de50*/  FSETP.GEU.AND P5, PT, R11.reuse, -126, PT ;  /* 0xc2fc00000b00780b */ /* 0x040fe40003fae000 */
[----:B-1----:R-:W2:Y:S04]  /*de60*/  LDL.LU R196, [R1+0x154] ;  /* 0x0001540001c47983 */ /* 0x002ea80000300800 */
[----:B------:R1:W-:Y:S07]  /*de70*/  STL [R1+0x254], R195 ;  /* 0x000254c301007387 */ /* 0x0003ee0000100800 */
[----:B------:R-:W-:Y:S01]  /*de80*/  @!P5 FMUL R11, R11, 0.5 ;  /* 0x3f0000000b0bd820 */ /* 0x000fe20000400000 */
[----:B-1----:R-:W2:Y:S03]  /*de90*/  LDL.LU R195, [R1+0x160] ;  /* 0x0001600001c37983 */ /* 0x002ea60000300800 */
[----:B------:R-:W1:Y:S01]  /*dea0*/  MUFU.EX2 R160, R11 ;  /* 0x0000000b00a07308 */ /* 0x000e620000000800 */
[----:B------:R1:W-:Y:S01]  /*deb0*/  STL [R1+0x250], R194 ;  /* 0x000250c201007387 */ /* 0x0003e20000100800 */
[----:B------:R-:W-:-:S03]  /*dec0*/  LOP3.LUT R2, R2, 0xffbfffff, RZ, 0xc0, !PT ;  /* 0xffbfffff02027812 */ /* 0x000fc600078ec0ff */
[----:B-1----:R-:W2:Y:S04]  /*ded0*/  LDL.LU R194, [R1+0x164] ;  /* 0x0001640001c27983 */ /* 0x002ea80000300800 */
[----:B------:R1:W-:Y:S01]  /*dee0*/  STL [R1+0x24c], R193 ;  /* 0x00024cc101007387 */ /* 0x0003e20000100800 */
[----:B------:R-:W-:Y:S01]  /*def0*/  @!P5 FMUL R160, R160, R160 ;  /* 0x000000a0a0a0d220 */ /* 0x000fe20000400000 */
[C---:B------:R-:W-:Y:S02]  /*df00*/  FSETP.GEU.AND P5, PT, R10.reuse, -126, PT ;  /* 0xc2fc00000a00780b */ /* 0x040fe40003fae000 */
[----:B-1----:R-:W2:Y:S04]  /*df10*/  LDL.LU R193, [R1+0x170] ;  /* 0x0001700001c17983 */ /* 0x002ea80000300800 */
[----:B------:R1:W-:Y:S07]  /*df20*/  STL [R1+0x248], R192 ;  /* 0x000248c001007387 */ /* 0x0003ee0000100800 */
[----:B------:R-:W-:-:S04]  /*df30*/  @!P5 FMUL R10, R10, 0.5 ;  /* 0x3f0000000a0ad820 */ /* 0x000fc80000400000 */
[----:B------:R-:W1:Y:S02]  /*df40*/  MUFU.EX2 R157, R10 ;  /* 0x0000000a009d7308 */ /* 0x000e640000000800 */
[----:B-1----:R-:W2:Y:S04]  /*df50*/  LDL.LU R192, [R1+0x174] ;  /* 0x0001740001c07983 */ /* 0x002ea80000300800 */
[----:B------:R1:W-:Y:S01]  /*df60*/  STL [R1+0x244], R188 ;  /* 0x000244bc01007387 */ /* 0x0003e20000100800 */
[----:B------:R-:W-:Y:S01]  /*df70*/  @!P5 FMUL R157, R157, R157 ;  /* 0x0000009d9d9dd220 */ /* 0x000fe20000400000 */
[----:B------:R-:W-:Y:S02]  /*df80*/  FSETP.GEU.AND P5, PT, R8, -126, PT ;  /* 0xc2fc00000800780b */ /* 0x000fe40003fae000 */
[----:B-1----:R-:W2:Y:S04]  /*df90*/  LDL.LU R188, [R1+0x180] ;  /* 0x0001800001bc7983 */ /* 0x002ea80000300800 */
[----:B------:R-:W2:Y:S01]  /*dfa0*/  LDL.LU R235, [R1+0xfc] ;  /* 0x0000fc0001eb7983 */ /* 0x000ea20000300800 */
[----:B------:R-:W-:-:S03]  /*dfb0*/  @P3 LOP3.LUT R2, R2, 0x400000, RZ, 0xfc, !PT ;  /* 0x0040000002023812 */ /* 0x000fc600078efcff */
[----:B------:R-:W2:Y:S03]  /*dfc0*/  LDL.LU R234, [R1+0x108] ;  /* 0x0001080001ea7983 */ /* 0x000ea60000300800 */
[----:B------:R-:W-:Y:S01]  /*dfd0*/  @!P5 FMUL R8, R8, 0.5 ;  /* 0x3f0000000808d820 */ /* 0x000fe20000400000 */
[----:B------:R-:W2:Y:S03]  /*dfe0*/  LDL.LU R233, [R1+0x10c] ;  /* 0x00010c0001e97983 */ /* 0x000ea60000300800 */
[----:B------:R1:W1:Y:S01]  /*dff0*/  MUFU.EX2 R156, R8 ;  /* 0x00000008009c7308 */ /* 0x0002620000000800 */
[----:B------:R-:W2:Y:S04]  /*e000*/  LDL.LU R232, [R1+0x118] ;  /* 0x0001180001e87983 */ /* 0x000ea80000300800 */
[----:B------:R-:W2:Y:S01]  /*e010*/  LDL.LU R231, [R1+0x11c] ;  /* 0x00011c0001e77983 */ /* 0x000ea20000300800 */
[----:B-1----:R-:W-:-:S03]  /*e020*/  FADD R8, R176, R165 ;  /* 0x000000a5b0087221 */ /* 0x002fc60000000000 */
[----:B------:R-:W2:Y:S01]  /*e030*/  LDL.LU R230, [R1+0x128] ;  /* 0x0001280001e67983 */ /* 0x000ea20000300800 */
[----:B------:R-:W-:-:S03]  /*e040*/  LOP3.LUT P3, RZ, R2, 0x800, RZ, 0xc0, !PT ;  /* 0x0000080002ff7812 */ /* 0x000fc6000786c0ff */
[----:B------:R-:W2:Y:S01]  /*e050*/  LDL.LU R229, [R1+0x12c] ;  /* 0x00012c0001e57983 */ /* 0x000ea20000300800 */
[----:B------:R-:W-:Y:S01]  /*e060*/  @!P5 FMUL R156, R156, R156 ;  /* 0x0000009c9c9cd220 */ /* 0x000fe20000400000 */
[C---:B------:R-:W-:Y:S02]  /*e070*/  FSETP.GEU.AND P5, PT, R0.reuse, -126, PT ;  /* 0xc2fc00000000780b */ /* 0x040fe40003fae000 */
[----:B------:R-:W2:Y:S04]  /*e080*/  LDL.LU R228, [R1+0x138] ;  /* 0x0001380001e47983 */ /* 0x000ea80000300800 */
[----:B------:R-:W2:Y:S04]  /*e090*/  LDL.LU R227, [R1+0x13c] ;  /* 0x00013c0001e37983 */ /* 0x000ea80000300800 */
        /* <DEDUP_REMOVED lines=8> */
[----:B------:R-:W-:-:S01]  /*e120*/  FADD R10, R8, R0 ;  /* 0x00000000080a7221 */ /* 0x000fc20000000000 */
[----:B------:R-:W-:Y:S01]  /*e130*/  @!P5 FMUL R153, R153, R153 ;  /* 0x000000999999d220 */ /* 0x000fe20000400000 */
[----:B------:R-:W-:-:S01]  /*e140*/  FADD R8, R180, R161 ;  /* 0x000000a1b4087221 */ /* 0x000fc20000000000 */
[----:B------:R-:W2:Y:S02]  /*e150*/  LDL.LU R221, [R1+0x16c] ;  /* 0x00016c0001dd7983 */ /* 0x000ea40000300800 */
[----:B------:R-:W-:-:S02]  /*e160*/  FADD R0, R169, R153 ;  /* 0x00000099a9007221 */ /* 0x000fc40000000000 */
[----:B------:R-:W2:Y:S02]  /*e170*/  LDL.LU R220, [R1+0x178] ;  /* 0x0001780001dc7983 */ /* 0x000ea40000300800 */
[----:B------:R-:W-:-:S01]  /*e180*/  FADD R0, R8, R0 ;  /* 0x0000000008007221 */ /* 0x000fc20000000000 */
[----:B------:R-:W-:Y:S01]  /*e190*/  LOP3.LUT R2, R2, 0xff7fffff, RZ, 0xc0, !PT ;  /* 0xff7fffff02027812 */ /* 0x000fe200078ec0ff */
[----:B------:R-:W2:Y:S01]  /*e1a0*/  LDL.LU R219, [R1+0x17c] ;  /* 0x00017c0001db7983 */ /* 0x000ea20000300800 */
[----:B------:R-:W-:-:S01]  /*e1b0*/  FADD R8, R181, R168 ;  /* 0x000000a8b5087221 */ /* 0x000fc20000000000 */
[----:B------:R-:W-:Y:S01]  /*e1c0*/  FADD R13, R10, R0 ;  /* 0x000000000a0d7221 */ /* 0x000fe20000000000 */
[----:B------:R-:W-:-:S01]  /*e1d0*/  FADD R0, R177, R160 ;  /* 0x000000a0b1007221 */ /* 0x000fc20000000000 */
[----:B------:R-:W2:Y:S01]  /*e1e0*/  LDL.LU R218, [R1+0x188] ;  /* 0x0001880001da7983 */ /* 0x000ea20000300800 */
[----:B------:R-:W-:-:S03]  /*e1f0*/  @P3 LOP3.LUT R2, R2, 0x800000, RZ, 0xfc, !PT ;  /* 0x0080000002023812 */ /* 0x000fc600078efcff */
[----:B------:R-:W2:Y:S01]  /*e200*/  LDL.LU R217, [R1+0x18c] ;  /* 0x00018c0001d97983 */ /* 0x000ea20000300800 */
[----:B------:R-:W-:-:S03]  /*e210*/  FADD R10, R8, R0 ;  /* 0x00000000080a7221 */ /* 0x000fc60000000000 */
[----:B------:R-:W2:Y:S01]  /*e220*/  LDL.LU R216, [R1+0x198] ;  /* 0x0001980001d87983 */ /* 0x000ea20000300800 */
[----:B------:R-:W-:-:S01]  /*e230*/  FADD R8, R184, R164 ;  /* 0x000000a4b8087221 */ /* 0x000fc20000000000 */
[----:B------:R-:W-:Y:S02]  /*e240*/  FADD R0, R172, R156 ;  /* 0x0000009cac007221 */ /* 0x000fe40000000000 */
[----:B------:R-:W2:Y:S01]  /*e250*/  LDL.LU R215, [R1+0x19c] ;  /* 0x00019c0001d77983 */ /* 0x000ea20000300800 */
[----:B------:R-:W-:-:S03]  /*e260*/  ISETP.GE.AND P3, PT, R5, R3, PT ;  /* 0x000000030500720c */ /* 0x000fc60003f66270 */
[----:B------:R-:W2:Y:S04]  /*e270*/  LDL.LU R214, [R1+0x1a8] ;  /* 0x0001a80001d67983 */ /* 0x000ea80000300800 */
[----:B------:R-:W2:Y:S01]  /*e280*/  LDL.LU R213, [R1+0x1ac] ;  /* 0x0001ac0001d57983 */ /* 0x000ea20000300800 */
[----:B------:R-:W-:-:S03]  /*e290*/  FADD R0, R8, R0 ;  /* 0x0000000008007221 */ /* 0x000fc60000000000 */
[----:B------:R-:W2:Y:S01]  /*e2a0*/  LDL.LU R212, [R1+0x1b8] ;  /* 0x0001b80001d47983 */ /* 0x000ea20000300800 */
[----:B------:R-:W-:-:S03]  /*e2b0*/  FSEL R11, R154, -INF , P3 ;  /* 0xff8000009a0b7808 */ /* 0x000fc60001800000 */
[----:B------:R-:W2:Y:S01]  /*e2c0*/  LDL.LU R211, [R1+0x1bc] ;  /* 0x0001bc0001d37983 */ /* 0x000ea20000300800 */
[----:B------:R-:W-:-:S03]  /*e2d0*/  LOP3.LUT P3, RZ, R2, 0x800000, RZ, 0xc0, !PT ;  /* 0x0080000002ff7812 */ /* 0x000fc6000786c0ff */
        /* <DEDUP_REMOVED lines=8> */
[----:B------:R-:W2:Y:S04]  /*e360*/  LDL.LU R205, [R1+0x1ec] ;  /* 0x0001ec0001cd7983 */ /* 0x000ea80000300800 */
[----:B------:R-:W2:Y:S04]  /*e370*/  LDL.LU R204, [R1+0x1f8] ;  /* 0x0001f80001cc7983 */ /* 0x000ea80000300800 */
        /* <DEDUP_REMOVED lines=10> */
[----:B------:R-:W-:-:S03]  /*e420*/  ISETP.GE.AND P5, PT, R5, R186, PT ;  /* 0x000000ba0500720c */ /* 0x000fc60003fa6270 */
[----:B------:R-:W2:Y:S01]  /*e430*/  LDL.LU R17, [R1+0x1c4] ;  /* 0x0001c40001117983 */ /* 0x000ea20000300800 */
[----:B------:R-:W-:-:S03]  /*e440*/  LOP3.LUT P3, RZ, R2, 0x100000, RZ, 0xc0, !PT ;  /* 0x0010000002ff7812 */ /* 0x000fc6000786c0ff */
[----:B------:R-:W2:Y:S01]  /*e450*/  LDL.LU R16, [R1+0x1c0] ;  /* 0x0001c00001107983 */ /* 0x000ea20000300800 */
[----:B------:R-:W-:-:S03]  /*e460*/  ISETP.GE.AND P6, PT, R5, R185, PT ;  /* 0x000000b90500720c */ /* 0x000fc60003fc6270 */
[----:B------:R-:W2:Y:S04]  /*e470*/  LDL.LU R15, [R1+0x1b4] ;  /* 0x0001b400010f7983 */ /* 0x000ea80000300800 */
[----:B------:R-:W2:Y:S01]  /*e480*/  LDL.LU R14, [R1+0x1b0] ;  /* 0x0001b000010e7983 */ /* 0x000ea20000300800 */
[----:B------:R-:W-:-:S03]  /*e490*/  FSEL R12, R162, -INF , P3 ;  /* 0xff800000a20c7808 */ /* 0x000fc60001800000 */
[----:B------:R-:W2:Y:S01]  /*e4a0*/  LDL.LU R186, [R1+0xf8] ;  /* 0x0000f80001ba7983 */ /* 0x000ea20000300800 */
[----:B------:R-:W-:-:S03]  /*e4b0*/  FMUL R0, R152, UR6 ;  /* 0x0000000698007c20 */ /* 0x000fc60008400000 */
[----:B------:R-:W2:Y:S01]  /*e4c0*/  LDL.LU R185, [R1+0xec] ;  /* 0x0000ec0001b97983 */ /* 0x000ea20000300800 */
[----:B------:R-:W-:-:S03]  /*e4d0*/  FADD R8, R8, R13 ;  /* 0x0000000d08087221 */ /* 0x000fc60000000000 */
[----:B------:R-:W2:Y:S04]  /*e4e0*/  LDL.LU R154, [R1+0x1a4] ;  /* 0x0001a400019a7983 */ /* 0x000ea80000300800 */
[----:B------:R-:W2:Y:S04]  /*e4f0*/  LDL.LU R155, [R1+0x1a0] ;  /* 0x0001a000019b7983 */ /* 0x000ea80000300800 */
[----:B------:R-:W2:Y:S01]  /*e500*/  LDL.LU R162, [R1+0x194] ;  /* 0x0001940001a27983 */ /* 0x000ea20000300800 */
[----:B------:R-:W-:-:S03]  /*e510*/  LOP3.LUT P3, RZ, R2, 0x80000, RZ, 0xc0, !PT ;  /* 0x0008000002ff7812 */ /* 0x000fc6000786c0ff */
[----:B------:R-:W2:Y:S01]  /*e520*/  LDL.LU R152, [R1+0x190] ;  /* 0x0001900001987983 */ /* 0x000ea20000300800 */
[----:B------:R-:W-:Y:S02]  /*e530*/  FSEL R163, R163, -INF , P3 ;  /* 0xff800000a3a37808 */ /* 0x000fe40001800000 */
[----:B------:R-:W-:Y:S01]  /*e540*/  LOP3.LUT P3, RZ, R2, 0x40000, RZ, 0xc0, !PT ;  /* 0x0004000002ff7812 */ /* 0x000fe2000786c0ff */
[----:B------:R-:W2:Y:S03]  /*e550*/  LDL.LU R13, [R1+0x184] ;  /* 0x00018400010d7983 */ /* 0x000ea60000300800 */
[----:B------:R-:W-:Y:S02]  /*e560*/  FSEL R166, R166, -INF , P3 ;  /* 0xff800000a6a67808 */ /* 0x000fe40001800000 */
[----:B------:R-:W-:-:S04]  /*e570*/  LOP3.LUT P3, RZ, R2, 0x20000, RZ, 0xc0, !PT ;  /* 0x0002000002ff7812 */ /* 0x000fc8000786c0ff */
[----:B------:R-:W-:Y:S02]  /*e580*/  FSEL R167, R167, -INF , P3 ;  /* 0xff800000a7a77808 */ /* 0x000fe40001800000 */
[----:B------:R-:W-:-:S04]  /*e590*/  LOP3.LUT P3, RZ, R2, 0x10000, RZ, 0xc0, !PT ;  /* 0x0001000002ff7812 */ /* 0x000fc8000786c0ff */
[----:B------:R-:W-:Y:S02]  /*e5a0*/  FSEL R170, R170, -INF , P3 ;  /* 0xff800000aaaa7808 */ /* 0x000fe40001800000 */
[----:B------:R-:W-:-:S04]  /*e5b0*/  LOP3.LUT P3, RZ, R2, 0x8000, RZ, 0xc0, !PT ;  /* 0x0000800002ff7812 */ /* 0x000fc8000786c0ff */
[----:B------:R-:W-:Y:S02]  /*e5c0*/  FSEL R171, R171, -INF , P3 ;  /* 0xff800000abab7808 */ /* 0x000fe40001800000 */
[----:B------:R-:W-:-:S13]  /*e5d0*/  FSETP.GEU.AND P3, PT, R0, -126, PT ;  /* 0xc2fc00000000780b */ /* 0x000fda0003f6e000 */
[----:B------:R-:W-:-:S06]  /*e5e0*/  @!P3 FMUL R0, R0, 0.5 ;  /* 0x3f0000000000b820 */ /* 0x000fcc0000400000 */
[----:B------:R-:W1:Y:S02]  /*e5f0*/  MUFU.EX2 R0, R0 ;  /* 0x0000000000007308 */ /* 0x000e640000000800 */
[----:B-1----:R-:W-:-:S04]  /*e600*/  @!P3 FMUL R0, R0, R0 ;  /* 0x000000000000b220 */ /* 0x002fc80000400000 */
        /* <DEDUP_REMOVED lines=20> */
[-C--:B---3--:R-:W-:Y:S01]  /*e750*/  FMUL R119, R119, R0.reuse ;  /* 0x0000000077777220 */ /* 0x088fe20000400000 */
        /* <DEDUP_REMOVED lines=17> */
[-C--:B----4-:R-:W-:Y:S01]  /*e870*/  FMUL R201, R201, R0.reuse ;  /* 0x00000000c9c97220 */ /* 0x090fe20000400000 */
[-C--:B------:R-:W-:Y:S01]  /*e880*/  FMUL R200, R200, R0.reuse ;  /* 0x00000000c8c87220 */ /* 0x080fe20000400000 */
[-C--:B--2---:R-:W-:Y:S01]  /*e890*/  FMUL R199, R199, R0.reuse ;  /* 0x00000000c7c77220 */ /* 0x084fe20000400000 */
        /* <DEDUP_REMOVED lines=73> */
[----:B------:R1:W-:Y:S01]  /*ed30*/  STL [R1], R83 ;  /* 0x0000005301007387 */ /* 0x0003e20000100800 */
[----:B------:R-:W-:-:S03]  /*ed40*/  FSEL R174, R174, -INF , P1 ;  /* 0xff800000aeae7808 */ /* 0x000fc60000800000 */
[----:B-1----:R-:W2:Y:S04]  /*ed50*/  LDL.LU R83, [R1+0x304] ;  /* 0x0003040001537983 */ /* 0x002ea80000300800 */
[----:B------:R1:W-:Y:S04]  /*ed60*/  STL [R1+0x4], R86 ;  /* 0x0000045601007387 */ /* 0x0003e80000100800 */
[----:B-1----:R-:W3:Y:S01]  /*ed70*/  LDL.LU R86, [R1+0x300] ;  /* 0x0003000001567983 */ /* 0x002ee20000300800 */
        /* <DEDUP_REMOVED lines=15> */
[----:B------:R-:W-:-:S04]  /*ee70*/  FMNMX R0, R11, R187, !PT ;  /* 0x000000bb0b007209 */ /* 0x000fc80007800000 */
[----:B------:R-:W-:-:S04]  /*ee80*/  FMNMX R0, R10, R0, !PT ;  /* 0x000000000a007209 */ /* 0x000fc80007800000 */
[----:B------:R-:W-:-:S04]  /*ee90*/  FMNMX R0, R158, R0, !PT ;  /* 0x000000009e007209 */ /* 0x000fc80007800000 */
[----:B------:R-:W-:-:S04]  /*eea0*/  FMNMX R0, R159, R0, !PT ;  /* 0x000000009f007209 */ /* 0x000fc80007800000 */
[----:B------:R-:W-:-:S04]  /*eeb0*/  FMNMX R0, R12, R0, !PT ;  /* 0x000000000c007209 */ /* 0x000fc80007800000 */
[----:B------:R-:W-:-:S04]  /*eec0*/  FMNMX R0, R163, R0, !PT ;  /* 0x00000000a3007209 */ /* 0x000fc80007800000 */
[----:B------:R-:W-:Y:S01]  /*eed0*/  FMNMX R0, R166, R0, !PT ;  /* 0x00000000a6007209 */ /* 0x000fe20007800000 */
[----:B------:R1:W-:Y:S03]  /*eee0*/  STL [R1+0x10], R87 ;  /* 0x0000105701007387 */ /* 0x0003e60000100800 */
[----:B------:R-:W-:-:S04]  /*eef0*/  FMNMX R0, R167, R0, !PT ;  /* 0x00000000a7007209 */ /* 0x000fc80007800000 */
[----:B------:R-:W-:Y:S01]  /*ef00*/  FMNMX R0, R170, R0, !PT ;  /* 0x00000000aa007209 */ /* 0x000fe20007800000 */
[----:B-1----:R-:W4:Y:S03]  /*ef10*/  LDL.LU R87, [R1+0x2fc] ;  /* 0x0002fc0001577983 */ /* 0x002f260000300800 */
[----:B------:R-:W-:Y:S01]  /*ef20*/  FMNMX R0, R171, R0, !PT ;  /* 0x00000000ab007209 */ /* 0x000fe20007800000 */
[----:B------:R1:W-:Y:S01]  /*ef30*/  STL [R1+0x14], R90 ;  /* 0x0000145a01007387 */ /* 0x0003e20000100800 */
[----:B------:R-:W-:Y:S02]  /*ef40*/  FSEL R175, R175, -INF , P0 ;  /* 0xff800000afaf7808 */ /* 0x000fe40000000000 */
[----:B------:R-:W-:Y:S01]  /*ef50*/  FMNMX R0, R174, R0, !PT ;  /* 0x00000000ae007209 */ /* 0x000fe20007800000 */
[----:B-1----:R-:W4:Y:S04]  /*ef60*/  LDL.LU R90, [R1+0x2f8] ;  /* 0x0002f800015a7983 */ /* 0x002f280000300800 */
[----:B------:R1:W-:Y:S01]  /*ef70*/  STL [R1+0x20], R91 ;  /* 0x0000205b01007387 */ /* 0x0003e20000100800 */
[----:B------:R-:W-:-:S03]  /*ef80*/  FSEL R178, R178, -INF , P2 ;  /* 0xff800000b2b27808 */ /* 0x000fc60001000000 */
[----:B-1----:R-:W4:Y:S04]  /*ef90*/  LDL.LU R91, [R1+0x2f4] ;  /* 0x0002f400015b7983 */ /* 0x002f280000300800 */
[----:B------:R1:W-:Y:S01]  /*efa0*/  STL [R1+0x24], R94 ;  /* 0x0000245e01007387 */ /* 0x0003e20000100800 */
[----:B------:R-:W-:-:S03]  /*efb0*/  FMNMX R8, R175, R0, !PT ;  /* 0x00000000af087209 */ /* 0x000fc60007800000 */
        /* <DEDUP_REMOVED lines=20> */
[----:B------:R-:W-:-:S03]  /*f100*/  FMNMX R8, R183, R8, !PT ;  /* 0x00000008b7087209 */ /* 0x000fc60007800000 */
[----:B-1----:R-:W4:Y:S04]  /*f110*/  LDL.LU R107, [R1+0x2d4] ;  /* 0x0002d400016b7983 */ /* 0x002f280000300800 */
[----:B------:R1:W-:Y:S04]  /*f120*/  STL [R1+0x64], R110 ;  /* 0x0000646e01007387 */ /* 0x0003e80000100800 */
[----:B-1----:R-:W4:Y:S04]  /*f130*/  LDL.LU R110, [R1+0x2d0] ;  /* 0x0002d000016e7983 */ /* 0x002f280000300800 */
[----:B------:R1:W-:Y:S04]  /*f140*/  STL [R1+0x70], R111 ;  /* 0x0000706f01007387 */ /* 0x0003e80000100800 */
[----:B-1----:R-:W4:Y:S04]  /*f150*/  LDL.LU R111, [R1+0x2cc] ;  /* 0x0002cc00016f7983 */ /* 0x002f280000300800 */
[----:B------:R1:W-:Y:S04]  /*f160*/  STL [R1+0x74], R114 ;  /* 0x0000747201007387 */ /* 0x0003e80000100800 */
[----:B-1----:R-:W4:Y:S04]  /*f170*/  LDL.LU R114, [R1+0x2c8] ;  /* 0x0002c80001727983 */ /* 0x002f280000300800 */
[----:B------:R1:W-:Y:S04]  /*f180*/  STL [R1+0x80], R115 ;  /* 0x0000807301007387 */ /* 0x0003e80000100800 */
[----:B------:R-:W2:Y:S04]  /*f190*/  SHFL.BFLY PT, R0, R8, 0x1, 0x1f ;  /* 0x0c201f0008007f89 */ /* 0x000ea800000e0000 */
[----:B-1----:R-:W4:Y:S04]  /*f1a0*/  LDL.LU R115, [R1+0x2c4] ;  /* 0x0002c40001737983 */ /* 0x002f280000300800 */
[----:B------:R1:W-:Y:S04]  /*f1b0*/  STL [R1+0x84], R118 ;  /* 0x0000847601007387 */ /* 0x0003e80000100800 */
[----:B-1----:R-:W4:Y:S04]  /*f1c0*/  LDL.LU R118, [R1+0x2c0] ;  /* 0x0002c00001767983 */ /* 0x002f280000300800 */
[----:B------:R1:W-:Y:S04]  /*f1d0*/  STL [R1+0x90], R7 ;  /* 0x0000900701007387 */ /* 0x0003e80000100800 */
[----:B-1----:R-:W3:Y:S04]  /*f1e0*/  LDL.LU R7, [R1+0x2bc] ;  /* 0x0002bc0001077983 */ /* 0x002ee80000300800 */
[----:B------:R1:W-:Y:S04]  /*f1f0*/  STL [R1+0x94], R6 ;  /* 0x0000940601007387 */ /* 0x0003e80000100800 */
[----:B-1----:R-:W4:Y:S04]  /*f200*/  LDL.LU R6, [R1+0x2b8] ;  /* 0x0002b80001067983 */ /* 0x002f280000300800 */
[----:B------:R1:W-:Y:S04]  /*f210*/  STL [R1+0xa0], R119 ;  /* 0x0000a07701007387 */ /* 0x0003e80000100800 */
[----:B-1----:R-:W3:Y:S04]  /*f220*/  LDL.LU R119, [R1+0x2b4] ;  /* 0x0002b40001777983 */ /* 0x002ee80000300800 */
        /* <DEDUP_REMOVED lines=10> */
[----:B------:R1:W-:Y:S01]  /*f2d0*/  STL [R1+0xd0], R131 ;  /* 0x0000d08301007387 */ /* 0x0003e20000100800 */
[----:B--2---:R-:W-:-:S03]  /*f2e0*/  FMNMX R8, R8, R0, !PT ;  /* 0x0000000008087209 */ /* 0x004fc60007800000 */
[----:B-1----:R-:W2:Y:S04]  /*f2f0*/  LDL.LU R131, [R1+0x29c] ;  /* 0x00029c0001837983 */ /* 0x002ea80000300800 */
[----:B------:R1:W-:Y:S04]  /*f300*/  STL [R1+0xd4], R134 ;  /* 0x0000d48601007387 */ /* 0x0003e80000100800 */
[----:B-1----:R-:W2:Y:S04]  /*f310*/  LDL.LU R134, [R1+0x298] ;  /* 0x0002980001867983 */ /* 0x002ea80000300800 */
[----:B------:R1:W-:Y:S04]  /*f320*/  STL [R1+0xe0], R135 ;  /* 0x0000e08701007387 */ /* 0x0003e80000100800 */
[----:B-1----:R-:W2:Y:S04]  /*f330*/  LDL.LU R135, [R1+0x294] ;  /* 0x0002940001877983 */ /* 0x002ea80000300800 */
[----:B------:R1:W-:Y:S04]  /*f340*/  STL [R1+0xe4], R138 ;  /* 0x0000e48a01007387 */ /* 0x0003e80000100800 */
[----:B-1----:R-:W2:Y:S04]  /*f350*/  LDL.LU R138, [R1+0x290] ;  /* 0x00029000018a7983 */ /* 0x002ea80000300800 */
[----:B------:R1:W-:Y:S04]  /*f360*/  STL [R1+0xf0], R139 ;  /* 0x0000f08b01007387 */ /* 0x0003e80000100800 */
[----:B------:R-:W4:Y:S04]  /*f370*/  SHFL.BFLY PT, R0, R8, 0x2, 0x1f ;  /* 0x0c401f0008007f89 */ /* 0x000f2800000e0000 */
        /* <DEDUP_REMOVED lines=14> */
[----:B-1----:R1:W5:Y:S04]  /*f460*/  LDL.LU R202, [R1+0x270] ;  /* 0x0002700001ca7983 */ /* 0x0023680000300800 */
[----:B------:R1:W-:Y:S04]  /*f470*/  STL [R1+0x130], R201 ;  /* 0x000130c901007387 */ /* 0x0003e80000100800 */
[----:B-1----:R1:W5:Y:S04]  /*f480*/  LDL.LU R201, [R1+0x26c] ;  /* 0x00026c0001c97983 */ /* 0x0023680000300800 */
[----:B------:R1:W-:Y:S04]  /*f490*/  STL [R1+0x134], R200 ;  /* 0x000134c801007387 */ /* 0x0003e80000100800 */
[----:B-1----:R1:W5:Y:S04]  /*f4a0*/  LDL.LU R200, [R1+0x268] ;  /* 0x0002680001c87983 */ /* 0x0023680000300800 */
[----:B------:R1:W-:Y:S04]  /*f4b0*/  STL [R1+0x140], R199 ;  /* 0x000140c701007387 */ /* 0x0003e80000100800 */
[----:B-1----:R1:W5:Y:S04]  /*f4c0*/  LDL.LU R199, [R1+0x264] ;  /* 0x0002640001c77983 */ /* 0x0023680000300800 */
[----:B------:R1:W-:Y:S01]  /*f4d0*/  STL [R1+0x144], R198 ;  /* 0x000144c601007387 */ /* 0x0003e20000100800 */
[----:B----4-:R-:W-:-:S03]  /*f4e0*/  FMNMX R8, R8, R0, !PT ;  /* 0x0000000008087209 */ /* 0x010fc60007800000 */
[----:B-1----:R1:W5:Y:S04]  /*f4f0*/  LDL.LU R198, [R1+0x260] ;  /* 0x0002600001c67983 */ /* 0x0023680000300800 */
[----:B------:R4:W-:Y:S04]  /*f500*/  STL [R1+0x150], R197 ;  /* 0x000150c501007387 */ /* 0x0009e80000100800 */
[----:B----4-:R1:W5:Y:S04]  /*f510*/  LDL.LU R197, [R1+0x25c] ;  /* 0x00025c0001c57983 */ /* 0x0103680000300800 */
[----:B------:R4:W-:Y:S01]  /*f520*/  STL [R1+0x154], R196 ;  /* 0x000154c401007387 */ /* 0x0009e20000100800 */
[----:B------:R-:W-:-:S03]  /*f530*/  FSETP.NEU.AND P3, PT, R8, -INF , PT ;  /* 0xff8000000800780b */ /* 0x000fc60003f6d000 */
[----:B----4-:R1:W5:Y:S04]  /*f540*/  LDL.LU R196, [R1+0x258] ;  /* 0x0002580001c47983 */ /* 0x0103680000300800 */
[----:B------:R4:W-:Y:S04]  /*f550*/  STL [R1+0x160], R195 ;  /* 0x000160c301007387 */ /* 0x0009e80000100800 */
        /* <DEDUP_REMOVED lines=9> */
[----:B------:R4:W-:Y:S02]  /*f5f0*/  STL [R1+0x184], R13 ;  /* 0x0001840d01007387 */ /* 0x0009e40000100800 */
[----:B----4-:R-:W-:-:S05]  /*f600*/  FSEL R13, R8, RZ, P3 ;  /* 0x000000ff080d7208 */ /* 0x010fca0001800000 */
[----:B------:R-:W-:-:S04]  /*f610*/  FMUL R0, R13, UR6 ;  /* 0x000000060d007c20 */ /* 0x000fc80008400000 */
[----:B------:R-:W-:Y:S01]  /*f620*/  FFMA R11, R11, UR6, -R0 ;  /* 0x000000060b0b7c23 */ /* 0x000fe20008000800 */
[----:B------:R-:W-:Y:S04]  /*f630*/  STL [R1+0x190], R152 ;  /* 0x0001909801007387 */ /* 0x000fe80000100800 */
[C---:B------:R-:W-:Y:S01]  /*f640*/  FSETP.GEU.AND P5, PT, R11.reuse, -126, PT ;  /* 0xc2fc00000b00780b */ /* 0x040fe20003fae000 */
[----:B------:R-:W-:Y:S04]  /*f650*/  STL [R1+0x194], R162 ;  /* 0x000194a201007387 */ /* 0x000fe80000100800 */
[----:B------:R-:W-:Y:S04]  /*f660*/  STL [R1+0x1a0], R155 ;  /* 0x0001a09b01007387 */ /* 0x000fe80000100800 */
[----:B------:R-:W-:Y:S04]  /*f670*/  STL [R1+0x1a4], R154 ;  /* 0x0001a49a01007387 */ /* 0x000fe80000100800 */
[----:B------:R-:W-:Y:S04]  /*f680*/  STL [R1+0x1b0], R14 ;  /* 0x0001b00e01007387 */ /* 0x000fe80000100800 */
[----:B------:R-:W-:Y:S04]  /*f690*/  STL [R1+0x1b4], R15 ;  /* 0x0001b40f01007387 */ /* 0x000fe80000100800 */
[----:B------:R-:W-:Y:S01]  /*f6a0*/  STL [R1+0x1c0], R16 ;  /* 0x0001c01001007387 */ /* 0x000fe20000100800 */
[----:B------:R-:W-:-:S03]  /*f6b0*/  @!P5 FMUL R11, R11, 0.5 ;  /* 0x3f0000000b0bd820 */ /* 0x000fc60000400000 */
[----:B------:R-:W-:Y:S04]  /*f6c0*/  STL [R1+0x1c4], R17 ;  /* 0x0001c41101007387 */ /* 0x000fe80000100800 */
[----:B------:R-:W-:Y:S04]  /*f6d0*/  STL [R1+0x1d0], R18 ;  /* 0x0001d01201007387 */ /* 0x000fe80000100800 */
[----:B------:R-:W-:Y:S04]  /*f6e0*/  STL [R1+0x1d4], R19 ;  /* 0x0001d41301007387 */ /* 0x000fe80000100800 */
[----:B------:R-:W-:Y:S04]  /*f6f0*/  STL [R1+0x1e0], R20 ;  /* 0x0001e01401007387 */ /* 0x000fe80000100800 */
[----:B------:R-:W-:Y:S01]  /*f700*/  STL [R1+0x1e4], R21 ;  /* 0x0001e41501007387 */ /* 0x000fe20000100800 */
[----:B------:R-:W-:-:S03]  /*f710*/  FFMA R12, R12, UR6, -R0 ;  /* 0x000000060c0c7c23 */ /* 0x000fc60008000800 */
[----:B------:R-:W-:Y:S04]  /*f720*/  STL [R1+0x1f0], R22 ;  /* 0x0001f01601007387 */ /* 0x000fe80000100800 */
[----:B------:R4:W-:Y:S01]  /*f730*/  STL [R1+0x1f4], R23 ;  /* 0x0001f41701007387 */ /* 0x0009e20000100800 */
[----:B------:R-:W-:-:S01]  /*f740*/  FFMA R10, R10, UR6, -R0 ;  /* 0x000000060a0a7c23 */ /* 0x000fc20008000800 */
[C---:B------:R-:W-:Y:S02]  /*f750*/  LOP3.LUT P1, RZ, R2.reuse, 0x4000, RZ, 0xc0, !PT ;  /* 0x0000400002ff7812 */ /* 0x040fe4000782c0ff */
[C---:B------:R-:W-:Y:S02]  /*f760*/  LOP3.LUT P0, RZ, R2.reuse, 0x2000, RZ, 0xc0, !PT ;  /* 0x0000200002ff7812 */ /* 0x040fe4000780c0ff */
[----:B------:R-:W-:Y:S01]  /*f770*/  LOP3.LUT P2, RZ, R2, 0x1000, RZ, 0xc0, !PT ;  /* 0x0000100002ff7812 */ /* 0x000fe2000784c0ff */
[----:B----4-:R4:W3:Y:S01]  /*f780*/  MUFU.EX2 R23, R11 ;  /* 0x0000000b00177308 */ /* 0x0108e20000000800 */
[----:B------:R-:W-:-:S01]  /*f790*/  FFMA R2, R159, UR6, -R0 ;  /* 0x000000069f027c23 */ /* 0x000fc20008000800 */
[----:B------:R-:W-:-:S02]  /*f7a0*/  FSETP.GEU.AND P4, PT, R12, -126, PT ;  /* 0xc2fc00000c00780b */ /* 0x000fc40003f8e000 */
[----:B------:R-:W-:Y:S02]  /*f7b0*/  FSETP.GEU.AND P6, PT, R10, -126, PT ;  /* 0xc2fc00000a00780b */ /* 0x000fe40003fce000 */
[----:B------:R-:W-:Y:S01]  /*f7c0*/  FSETP.GEU.AND P3, PT, R2, -126, PT ;  /* 0xc2fc00000200780b */ /* 0x000fe20003f6e000 */
[----:B----4-:R-:W-:-:S08]  /*f7d0*/  FFMA R11, R163, UR6, -R0 ;  /* 0x00000006a30b7c23 */ /* 0x010fd00008000800 */
[----:B------:R-:W-:Y:S01]  /*f7e0*/  @!P4 FMUL R12, R12, 0.5 ;  /* 0x3f0000000c0cc820 */ /* 0x000fe20000400000 */
[----:B---3--:R-:W-:Y:S01]  /*f7f0*/  @!P5 FMUL R23, R23, R23 ;  /* 0x000000171717d220 */ /* 0x008fe20000400000 */
[C---:B------:R-:W-:Y:S01]  /*f800*/  FSETP.GEU.AND P5, PT, R11.reuse, -126, PT ;  /* 0xc2fc00000b00780b */ /* 0x040fe20003fae000 */
[----:B------:R-:W-:Y:S01]  /*f810*/  @!P6 FMUL R10, R10, 0.5 ;  /* 0x3f0000000a0ae820 */ /* 0x000fe20000400000 */
[----:B------:R-:W-:Y:S01]  /*f820*/  @!P3 FMUL R2, R2, 0.5 ;  /* 0x3f0000000202b820 */ /* 0x000fe20000400000 */
[----:B------:R-:W3:Y:S08]  /*f830*/  MUFU.EX2 R20, R12 ;  /* 0x0000000c00147308 */ /* 0x000ef00000000800 */
[----:B------:R4:W1:Y:S02]  /*f840*/  MUFU.EX2 R152, R10 ;  /* 0x0000000a00987308 */ /* 0x0008640000000800 */
[----:B------:R-:W-:-:S06]  /*f850*/  @!P5 FMUL R11, R11, 0.5 ;  /* 0x3f0000000b0bd820 */ /* 0x000fcc0000400000 */
[----:B------:R2:W1:Y:S01]  /*f860*/  MUFU.EX2 R22, R2 ;  /* 0x0000000200167308 */ /* 0x0004620000000800 */
[----:B----4-:R-:W-:-:S01]  /*f870*/  FFMA R10, R167, UR6, -R0 ;  /* 0x00000006a70a7c23 */ /* 0x010fc20008000800 */
[----:B---3--:R-:W-:-:S06]  /*f880*/  @!P4 FMUL R20, R20, R20 ;  /* 0x000000141414c220 */ /* 0x008fcc0000400000 */
[----:B------:R3:W-:Y:S01]  /*f890*/  MUFU.EX2 R21, R11 ;  /* 0x0000000b00157308 */ /* 0x0007e20000000800 */
[----:B--2---:R-:W-:-:S01]  /*f8a0*/  FFMA R2, R170, UR6, -R0 ;  /* 0x00000006aa027c23 */ /* 0x004fc20008000800 */
[----:B-1----:R-:W-:Y:S01]  /*f8b0*/  @!P6 FMUL R152, R152, R152 ;  /* 0x000000989898e220 */ /* 0x002fe20000400000 */
[----:B---3--:R-:W-:-:S01]  /*f8c0*/  FFMA R11, R171, UR6, -R0 ;  /* 0x00000006ab0b7c23 */ /* 0x008fc20008000800 */
[----:B------:R-:W-:Y:S01]  /*f8d0*/  FSETP.GEU.AND P6, PT, R10, -126, PT ;  /* 0xc2fc00000a00780b */ /* 0x000fe20003fce000 */
[----:B------:R-:W-:Y:S01]  /*f8e0*/  @!P3 FMUL R22, R22, R22 ;  /* 0x000000161616b220 */ /* 0x000fe20000400000 */
[----:B------:R-:W-:Y:S01]  /*f8f0*/  FFMA R12, R178, UR6, -R0 ;  /* 0x00000006b20c7c23 */ /* 0x000fe20008000800 */
[----:B------:R-:W-:-:S01]  /*f900*/  FADD R159, -R13, R187 ;  /* 0x000000bb0d9f7221 */ /* 0x000fc20000000100 */
[----:B------:R-:W-:Y:S01]  /*f910*/  FSETP.GEU.AND P4, PT, R11, -126, PT ;  /* 0xc2fc00000b00780b */ /* 0x000fe20003f8e000 */
[----:B------:R-:W2:Y:S01]  /*f920*/  LDL.LU R171, [R1+0xe8] ;  /* 0x0000e80001ab7983 */ /* 0x000ea20000300800 */
[----:B------:R-:W-:-:S07]  /*f930*/  FSETP.GEU.AND P3, PT, R2, -126, PT ;  /* 0xc2fc00000200780b */ /* 0x000fce0003f6e000 */
[----:B------:R-:W-:-:S04]  /*f940*/  @!P6 FMUL R10, R10, 0.5 ;  /* 0x3f0000000a0ae820 */ /* 0x000fc80000400000 */
[----:B------:R-:W-:Y:S02]  /*f950*/  @!P4 FMUL R11, R11, 0.5 ;  /* 0x3f0000000b0bc820 */ /* 0x000fe40000400000 */
[----:B------:R-:W-:Y:S02]  /*f960*/  @!P3 FMUL R2, R2, 0.5 ;  /* 0x3f0000000202b820 */ /* 0x000fe40000400000 */
[----:B------:R1:W3:Y:S08]  /*f970*/  MUFU.EX2 R17, R11 ;  /* 0x0000000b00117308 */ /* 0x0002f00000000800 */
[----:B------:R4:W3:Y:S08]  /*f980*/  MUFU.EX2 R19, R10 ;  /* 0x0000000a00137308 */ /* 0x0008f00000000800 */
[----:B------:R3:W3:Y:S01]  /*f990*/  MUFU.EX2 R18, R2 ;  /* 0x0000000200127308 */ /* 0x0006e20000000800 */
[----:B-1----:R-:W-:-:S01]  /*f9a0*/  FFMA R11, R183, UR6, -R0 ;  /* 0x00000006b70b7c23 */ /* 0x002fc20008000800 */
[----:B----4-:R-:W-:Y:S01]  /*f9b0*/  FFMA R10, R179, UR6, -R0 ;  /* 0x00000006b30a7c23 */ /* 0x010fe20008000800 */
[----:B---3--:R-:W-:Y:S01]  /*f9c0*/  @!P4 FMUL R17, R17, R17 ;  /* 0x000000111111c220 */ /* 0x008fe20000400000 */
[----:B------:R-:W-:-:S02]  /*f9d0*/  @!P5 FMUL R21, R21, R21 ;  /* 0x000000151515d220 */ /* 0x000fc40000400000 */
[----:B------:R-:W-:Y:S01]  /*f9e0*/  FSETP.GEU.AND P4, PT, R11, -126, PT ;  /* 0xc2fc00000b00780b */ /* 0x000fe20003f8e000 */
[----:B------:R-:W-:Y:S01]  /*f9f0*/  FFMA R2, R175, UR6, -R0 ;  /* 0x00000006af027c23 */ /* 0x000fe20008000800 */
[----:B------:R-:W-:Y:S01]  /*fa00*/  @!P6 FMUL R19, R19, R19 ;  /* 0x000000131313e220 */ /* 0x000fe20000400000 */
[----:B------:R-:W-:Y:S01]  /*fa10*/  FSETP.GEU.AND P6, PT, R12, -126, PT ;  /* 0xc2fc00000c00780b */ /* 0x000fe20003fce000 */
[----:B------:R-:W-:Y:S02]  /*fa20*/  @!P3 FMUL R18, R18, R18 ;  /* 0x000000121212b220 */ /* 0x000fe40000400000 */
[----:B------:R-:W-:-:S07]  /*fa30*/  FSETP.GEU.AND P5, PT, R2, -126, PT ;  /* 0xc2fc00000200780b */ /* 0x000fce0003fae000 */
[----:B------:R-:W-:Y:S01]  /*fa40*/  @!P4 FMUL R11, R11, 0.5 ;  /* 0x3f0000000b0bc820 */ /* 0x000fe20000400000 */
[----:B------:R-:W-:Y:S01]  /*fa50*/  FSETP.GEU.AND P3, PT, R10, -126, PT ;  /* 0xc2fc00000a00780b */ /* 0x000fe20003f6e000 */
[----:B------:R-:W-:Y:S01]  /*fa60*/  FFMA R13, R174, UR6, -R0 ;  /* 0x00000006ae0d7c23 */ /* 0x000fe20008000800 */
[----:B------:R-:W-:-:S01]  /*fa70*/  FADD R154, R152, R17 ;  /* 0x00000011989a7221 */ /* 0x000fc20000000000 */
[----:B------:R-:W-:Y:S01]  /*fa80*/  F2FP.SATFINITE.E4M3.F32.PACK_AB_MERGE_C R160, RZ, R160, RZ ;  /* 0x000000a0ffa0723e */ /* 0x000fe200048070ff */
[----:B------:R-:W-:Y:S01]  /*fa90*/  @!P6 FMUL R12, R12, 0.5 ;  /* 0x3f0000000c0ce820 */ /* 0x000fe20000400000 */
[----:B------:R-:W1:Y:S01]  /*faa0*/  MUFU.EX2 R11, R11 ;  /* 0x0000000b000b7308 */ /* 0x000e620000000800 */
[----:B------:R-:W-:Y:S01]  /*fab0*/  F2FP.SATFINITE.E4M3.F32.PACK_AB_MERGE_C R157, RZ, R157, RZ ;  /* 0x0000009dff9d723e */ /* 0x000fe200048070ff */
[----:B------:R-:W3:Y:S01]  /*fac0*/  LDL.LU R175, [R1+0xdc] ;  /* 0x0000dc0001af7983 */ /* 0x000ee20000300800 */
[----:B------:R-:W-:-:S05]  /*fad0*/  @!P5 FMUL R2, R2, 0.5 ;  /* 0x3f0000000202d820 */ /* 0x000fca0000400000 */
[----:B------:R-:W-:Y:S01]  /*fae0*/  @!P3 FMUL R10, R10, 0.5 ;  /* 0x3f0000000a0ab820 */ /* 0x000fe20000400000 */
[----:B------:R-:W4:Y:S01]  /*faf0*/  MUFU.EX2 R15, R12 ;  /* 0x0000000c000f7308 */ /* 0x000f220000000800 */
[----:B-1----:R-:W-:-:S07]  /*fb00*/  @!P4 FMUL R11, R11, R11 ;  /* 0x0000000b0b0bc220 */ /* 0x002fce0000400000 */
[----:B------:R1:W4:Y:S01]  /*fb10*/  MUFU.EX2 R16, R2 ;  /* 0x0000000200107308 */ /* 0x0003220000000800 */
[----:B------:R-:W-:Y:S01]  /*fb20*/  F2FP.SATFINITE.E4M3.F32.PACK_AB_MERGE_C R161, RZ, R161, RZ ;  /* 0x000000a1ffa1723e */ /* 0x000fe200048070ff */
[----:B------:R-:W3:Y:S06]  /*fb30*/  LDL.LU R178, [R1+0xd8] ;  /* 0x0000d80001b27983 */ /* 0x000eec0000300800 */
[----:B------:R4:W4:Y:S01]  /*fb40*/  MUFU.EX2 R14, R10 ;  /* 0x0000000a000e7308 */ /* 0x0009220000000800 */
[----:B-1----:R-:W-:-:S01]  /*fb50*/  FFMA R2, R166, UR6, -R0 ;  /* 0x00000006a6027c23 */ /* 0x002fc20008000800 */
[--C-:B------:R-:W-:Y:S01]  /*fb60*/  FFMA R12, R182, UR6, -R0.reuse ;  /* 0x00000006b60c7c23 */ /* 0x100fe20008000800 */
[----:B----4-:R-:W-:Y:S01]  /*fb70*/  @!P6 FMUL R15, R15, R15 ;  /* 0x0000000f0f0fe220 */ /* 0x010fe20000400000 */
[----:B------:R-:W-:Y:S01]  /*fb80*/  LOP3.LUT R160, R160, 0xff, RZ, 0xc0, !PT ;  /* 0x000000ffa0a07812 */ /* 0x000fe200078ec0ff */
[----:B------:R-:W4:Y:S01]  /*fb90*/  LDL.LU R179, [R1+0xcc] ;  /* 0x0000cc0001b37983 */ /* 0x000f220000300800 */
[----:B------:R-:W-:-:S01]  /*fba0*/  FFMA R10, R158, UR6, -R0 ;  /* 0x000000069e0a7c23 */ /* 0x000fc20008000800 */
[----:B------:R-:W-:Y:S01]  /*fbb0*/  @!P5 FMUL R16, R16, R16 ;  /* 0x000000101010d220 */ /* 0x000fe20000400000 */
[----:B------:R-:W-:Y:S01]  /*fbc0*/  FSETP.GEU.AND P6, PT, R2, -126, PT ;  /* 0xc2fc00000200780b */ /* 0x000fe20003fce000 */
[----:B------:R-:W4:Y:S01]  /*fbd0*/  LDL.LU R183, [R1+0xc8] ;  /* 0x0000c80001b77983 */ /* 0x000f220000300800 */
[----:B------:R-:W-:-:S02]  /*fbe0*/  FSETP.GEU.AND P4, PT, R12, -126, PT ;  /* 0xc2fc00000c00780b */ /* 0x000fc40003f8e000 */
[----:B------:R-:W-:Y:S01]  /*fbf0*/  FSETP.GEU.AND P5, PT, R10, -126, PT ;  /* 0xc2fc00000a00780b */ /* 0x000fe20003fae000 */
[----:B------:R-:W4:Y:S01]  /*fc00*/  LDL.LU R187, [R1+0xbc] ;  /* 0x0000bc0001bb7983 */ /* 0x000f220000300800 */
[----:B------:R-:W-:Y:S01]  /*fc10*/  @!P3 FMUL R14, R14, R14 ;  /* 0x0000000e0e0eb220 */ /* 0x000fe20000400000 */
[----:B------:R-:W-:Y:S02]  /*fc20*/  FSETP.GEU.AND P3, PT, R13, -126, PT ;  /* 0xc2fc00000d00780b */ /* 0x000fe40003f6e000 */
[----:B------:R-:W-:Y:S01]  /*fc30*/  LOP3.LUT R157, R157, 0xffff, RZ, 0xc0, !PT ;  /* 0x0000ffff9d9d7812 */ /* 0x000fe200078ec0ff */
[----:B------:R-:W-:Y:S01]  /*fc40*/  FADD R0, R21, R14 ;  /* 0x0000000e15007221 */ /* 0x000fe20000000000 */
[----:B------:R-:W-:Y:S01]  /*fc50*/  F2FP.SATFINITE.E4M3.F32.PACK_AB_MERGE_C R184, RZ, R184, RZ ;  /* 0x000000b8ffb8723e */ /* 0x000fe200048070ff */
[----:B------:R-:W4:Y:S01]  /*fc60*/  LDL.LU R174, [R1+0xb8] ;  /* 0x0000b80001ae7983 */ /* 0x000f220000300800 */
[----:B------:R-:W-:Y:S02]  /*fc70*/  @!P6 FMUL R2, R2, 0.5 ;  /* 0x3f0000000202e820 */ /* 0x000fe40000400000 */
[----:B------:R-:W-:-:S02]  /*fc80*/  @!P4 FMUL R12, R12, 0.5 ;  /* 0x3f0000000c0cc820 */ /* 0x000fc40000400000 */
[----:B------:R-:W-:-:S03]  /*fc90*/  @!P5 FMUL R10, R10, 0.5 ;  /* 0x3f0000000a0ad820 */ /* 0x000fc60000400000 */
[----:B------:R-:W-:Y:S01]  /*fca0*/  @!P3 FMUL R13, R13, 0.5 ;  /* 0x3f0000000d0db820 */ /* 0x000fe20000400000 */
[----:B------:R-:W-:-:S01]  /*fcb0*/  FADD R155, R154, R0 ;  /* 0x000000009a9b7221 */ /* 0x000fc20000000000 */
[----:B------:R-:W-:Y:S01]  /*fcc0*/  MUFU.EX2 R2, R2 ;  /* 0x0000000200027308 */ /* 0x000fe20000000800 */
[----:B------:R-:W-:-:S01]  /*fcd0*/  FADD R154, R22, R16 ;  /* 0x00000010169a7221 */ /* 0x000fc20000000000 */
[----:B------:R-:W-:Y:S01]  /*fce0*/  F2FP.SATFINITE.E4M3.F32.PACK_AB_MERGE_C R180, RZ, R180, RZ ;  /* 0x000000b4ffb4723e */ /* 0x000fe200048070ff */
[----:B------:R-:W4:Y:S05]  /*fcf0*/  LDL.LU R182, [R1+0xac] ;  /* 0x0000ac0001b67983 */ /* 0x000f2a0000300800 */
[----:B------:R-:W1:Y:S08]  /*fd00*/  MUFU.EX2 R10, R10 ;  /* 0x0000000a000a7308 */ /* 0x000e700000000800 */
[----:B------:R1:W1:Y:S08]  /*fd10*/  MUFU.EX2 R0, R13 ;  /* 0x0000000d00007308 */ /* 0x0002700000000800 */
[----:B------:R-:W1:Y:S02]  /*fd20*/  MUFU.EX2 R12, R12 ;  /* 0x0000000c000c7308 */ /* 0x000e640000000800 */
[----:B-1----:R-:W-:-:S04]  /*fd30*/  FADD R13, R19, R11 ;  /* 0x0000000b130d7221 */ /* 0x002fc80000000000 */
[----:B------:R-:W-:Y:S01]  /*fd40*/  FADD R13, R154, R13 ;  /* 0x0000000d9a0d7221 */ /* 0x000fe20000000000 */
[----:B------:R-:W-:-:S01]  /*fd50*/  FADD R154, R23, R18 ;  /* 0x00000012179a7221 */ /* 0x000fc20000000000 */
[----:B------:R-:W-:Y:S02]  /*fd60*/  @!P5 FMUL R10, R10, R10 ;  /* 0x0000000a0a0ad220 */ /* 0x000fe40000400000 */
[----:B------:R-:W-:-:S01]  /*fd70*/  FADD R158, R155, R13 ;  /* 0x0000000d9b9e7221 */ /* 0x000fc20000000000 */
[----:B------:R-:W-:Y:S01]  /*fd80*/  FADD R13, R20, R15 ;  /* 0x0000000f140d7221 */ /* 0x000fe20000000000 */
[----:B------:R-:W-:Y:S01]  /*fd90*/  @!P6 FMUL R2, R2, R2 ;  /* 0x000000020202e220 */ /* 0x000fe20000400000 */
[----:B------:R-:W-:Y:S02]  /*fda0*/  @!P3 FMUL R0, R0, R0 ;  /* 0x000000000000b220 */ /* 0x000fe40000400000 */
[----:B------:R-:W-:-:S01]  /*fdb0*/  FADD R155, R154, R13 ;  /* 0x0000000d9a9b7221 */ /* 0x000fc20000000000 */
[----:B------:R-:W-:Y:S01]  /*fdc0*/  @!P4 FMUL R12, R12, R12 ;  /* 0x0000000c0c0cc220 */ /* 0x000fe20000400000 */
[----:B------:R-:W-:-:S03]  /*fdd0*/  FADD R154, R10, R0 ;  /* 0x000000000a9a7221 */ /* 0x000fc60000000000 */
[----:B------:R-:W-:Y:S01]  /*fde0*/  FADD R13, R2, R12 ;  /* 0x0000000c020d7221 */ /* 0x000fe20000000000 */
[----:B------:R-:W-:-:S03]  /*fdf0*/  F2FP.SATFINITE.E4M3.F32.PACK_AB_MERGE_C R23, RZ, R23, RZ ;  /* 0x00000017ff17723e */ /* 0x000fc600048070ff */
[----:B------:R-:W-:Y:S01]  /*fe00*/  FADD R13, R154, R13 ;  /* 0x0000000d9a0d7221 */ /* 0x000fe20000000000 */
[----:B------:R-:W-:-:S03]  /*fe10*/  LOP3.LUT R154, R161, 0xffff, RZ, 0xc0, !PT ;  /* 0x0000ffffa19a7812 */ /* 0x000fc600078ec0ff */
[----:B------:R-:W-:Y:S01]  /*fe20*/  FADD R13, R155, R13 ;  /* 0x0000000d9b0d7221 */ /* 0x000fe20000000000 */
[----:B------:R-:W-:Y:S02]  /*fe30*/  PRMT R161, R157, 0x7604, R160 ;  /* 0x000076049da17816 */ /* 0x000fe400000000a0 */
[----:B------:R-:W-:Y:S01]  /*fe40*/  SHF.L.U32 R157, R23, 0x10, RZ ;  /* 0x00000010179d7819 */ /* 0x000fe200000006ff */
[----:B------:R-:W-:-:S01]  /*fe50*/  FADD R23, R13, R158 ;  /* 0x0000009e0d177221 */ /* 0x000fc20000000000 */
[----:B------:R-:W-:Y:S01]  /*fe60*/  F2FP.SATFINITE.E4M3.F32.PACK_AB_MERGE_C R13, RZ, R10, RZ ;  /* 0x0000000aff0d723e */ /* 0x000fe200048070ff */
[----:B------:R-:W-:Y:S01]  /*fe70*/  FMUL R10, R159, UR6 ;  /* 0x000000069f0a7c20 */ /* 0x000fe20008400000 */
[----:B------:R-:W-:-:S04]  /*fe80*/  F2FP.SATFINITE.E4M3.F32.PACK_AB_MERGE_C R172, RZ, R172, RZ ;  /* 0x000000acffac723e */ /* 0x000fc800048070ff */
[----:B------:R-:W-:Y:S02]  /*fe90*/  FSETP.GEU.AND P3, PT, R10, -126, PT ;  /* 0xc2fc00000a00780b */ /* 0x000fe40003f6e000 */
[----:B------:R-:W-:Y:S02]  /*fea0*/  F2FP.SATFINITE.E4M3.F32.PACK_AB_MERGE_C R169, RZ, R169, RZ ;  /* 0x000000a9ffa9723e */ /* 0x000fe400048070ff */
[----:B------:R-:W-:Y:S02]  /*feb0*/  F2FP.SATFINITE.E4M3.F32.PACK_AB_MERGE_C R2, RZ, R2, RZ ;  /* 0x00000002ff02723e */ /* 0x000fe400048070ff */
[----:B------:R-:W-:Y:S02]  /*fec0*/  LOP3.LUT R184, R184, 0xff, RZ, 0xc0, !PT ;  /* 0x000000ffb8b87812 */ /* 0x000fe400078ec0ff */
[----:B------:R-:W-:Y:S02]  /*fed0*/  LOP3.LUT R167, R180, 0xffff, RZ, 0xc0, !PT ;  /* 0x0000ffffb4a77812 */ /* 0x000fe400078ec0ff */
[----:B------:R-:W-:-:S02]  /*fee0*/  LOP3.LUT R172, R172, 0xff, RZ, 0xc0, !PT ;  /* 0x000000ffacac7812 */ /* 0x000fc400078ec0ff */
[----:B------:R-:W-:Y:S01]  /*fef0*/  LOP3.LUT R162, R169, 0xffff, RZ, 0xc0, !PT ;  /* 0x0000ffffa9a27812 */ /* 0x000fe200078ec0ff */
[----:B------:R-:W-:Y:S01]  /*ff00*/  IMAD.U32 R2, R2, 0x10000, RZ ;  /* 0x0001000002027824 */ /* 0x000fe200078e00ff */
[----:B------:R-:W-:Y:S02]  /*ff10*/  F2FP.SATFINITE.E4M3.F32.PACK_AB_MERGE_C R181, RZ, R181, RZ ;  /* 0x000000b5ffb5723e */ /* 0x000fe400048070ff */
[----:B------:R-:W-:Y:S02]  /*ff20*/  PRMT R167, R167, 0x7604, R184 ;  /* 0x00007604a7a77816 */ /* 0x000fe400000000b8 */
[----:B------:R-:W-:Y:S02]  /*ff30*/  SHF.L.U32 R13, R13, 0x10, RZ ;  /* 0x000000100d0d7819 */ /* 0x000fe400000006ff */
[----:B------:R-:W-:Y:S02]  /*ff40*/  F2FP.SATFINITE.E4M3.F32.PACK_AB_MERGE_C R176, RZ, R176, RZ ;  /* 0x000000b0ffb0723e */ /* 0x000fe400048070ff */
[----:B------:R-:W-:Y:S01]  /*ff50*/  PRMT R162, R162, 0x7604, R172 ;  /* 0x00007604a2a27816 */ /* 0x000fe200000000ac */
[----:B------:R-:W-:Y:S01]  /*ff60*/  @!P3 FMUL R10, R10, 0.5 ;  /* 0x3f0000000a0ab820 */ /* 0x000fe20000400000 */
[----:B------:R-:W-:-:S02]  /*ff70*/  LOP3.LUT R181, R181, 0xff, RZ, 0xc0, !PT ;  /* 0x000000ffb5b57812 */ /* 0x000fc400078ec0ff */
[----:B------:R-:W-:Y:S02]  /*ff80*/  F2FP.SATFINITE.E4M3.F32.PACK_AB_MERGE_C R177, RZ, R177, RZ ;  /* 0x000000b1ffb1723e */ /* 0x000fe400048070ff */
[----:B------:R-:W-:Y:S02]  /*ff90*/  LOP3.LUT R155, R167, 0xff0000, R13, 0xf8, !PT ;  /* 0x00ff0000a79b7812 */ /* 0x000fe400078ef80d */
[----:B------:R-:W-:Y:S02]  /*ffa0*/  LOP3.LUT R170, R176, 0xffff, RZ, 0xc0, !PT ;  /* 0x0000ffffb0aa7812 */ /* 0x000fe400078ec0ff */
[----:B------:R-:W-:Y:S01]  /*ffb0*/  F2FP.SATFINITE.E4M3.F32.PACK_AB_MERGE_C R173, RZ, R173, RZ ;  /* 0x000000adffad723e */ /* 0x000fe200048070ff */
[----:B------:R-:W4:Y:S01]  /*ffc0*/  LDL.LU R176, [R1+0xa8] ;  /* 0x0000a80001b07983 */ /* 0x000f220000300800 */
[----:B------:R-:W-:Y:S02]  /*ffd0*/  LOP3.LUT R13, R162, 0xff0000, R2, 0xf8, !PT ;  /* 0x00ff0000a20d7812 */ /* 0x000fe400078ef802 */
[----:B------:R-:W-:-:S02]  /*ffe0*/  F2FP.SATFINITE.E4M3.F32.PACK_AB_MERGE_C R2, RZ, R0, RZ ;  /* 0x00000000ff02723e */ /* 0x000fc400048070ff */
[----:B------:R1:W1:Y:S01]  /*fff0*/  MUFU.EX2 R0, R10 ;  /* 0x0000000a00007308 */ /* 0x0002620000000800 */
[----:B------:R-:W-:Y:S02]  /*10000*/  LOP3.LUT R177, R177, 0xff, RZ, 0xc0, !PT ;  /* 0x000000ffb1b17812 */ /* 0x000fe400078ec0ff */
[----:B------:R-:W-:Y:S02]  /*10010*/  F2FP.SATFINITE.E4M3.F32.PACK_AB_MERGE_C R168, RZ, R168, RZ ;  /* 0x000000a8ffa8723e */ /* 0x000fe400048070ff */
[----:B------:R-:W-:Y:S02]  /*10020*/  PRMT R170, R170, 0x7604, R181 ;  /* 0x00007604aaaa7816 */ /* 0x000fe400000000b5 */
[----:B------:R-:W-:Y:S01]  /*10030*/  LOP3.LUT R166, R173, 0xffff, RZ, 0xc0, !PT ;  /* 0x0000ffffada67812 */ /* 0x000fe200078ec0ff */
[----:B------:R-:W4:Y:S01]  /*10040*/  LDL.LU R181, [R1+0x9c] ;  /* 0x00009c0001b57983 */ /* 0x000f220000300800 */
[----:B------:R-:W-:Y:S02]  /*10050*/  F2FP.SATFINITE.E4M3.F32.PACK_AB_MERGE_C R165, RZ, R165, RZ ;  /* 0x000000a5ffa5723e */ /* 0x000fe400048070ff */
[----:B------:R-:W-:Y:S01]  /*10060*/  F2FP.SATFINITE.E4M3.F32.PACK_AB_MERGE_C R164, RZ, R164, RZ ;  /* 0x000000a4ffa4723e */ /* 0x000fe200048070ff */
[----:B------:R-:W4:Y:S01]  /*10070*/  LDL.LU R180, [R1+0x98] ;  /* 0x0000980001b47983 */ /* 0x000f220000300800 */
[----:B------:R-:W-:-:S02]  /*10080*/  LOP3.LUT R168, R168, 0xff, RZ, 0xc0, !PT ;  /* 0x000000ffa8a87812 */ /* 0x000fc400078ec0ff */
[----:B------:R-:W-:Y:S01]  /*10090*/  PRMT R166, R166, 0x7604, R177 ;  /* 0x00007604a6a67816 */ /* 0x000fe200000000b1 */
[----:B------:R-:W4:Y:S01]  /*100a0*/  LDL.LU R184, [R1+0x8c] ;  /* 0x00008c0001b87983 */ /* 0x000f220000300800 */
[----:B------:R-:W-:Y:S02]  /*100b0*/  LOP3.LUT R163, R165, 0xffff, RZ, 0xc0, !PT ;  /* 0x0000ffffa5a37812 */ /* 0x000fe400078ec0ff */
[----:B------:R-:W-:Y:S01]  /*100c0*/  LOP3.LUT R164, R164, 0xff, RZ, 0xc0, !PT ;  /* 0x000000ffa4a47812 */ /* 0x000fe200078ec0ff */
[----:B------:R-:W4:Y:S01]  /*100d0*/  LDL.LU R173, [R1+0x88] ;  /* 0x0000880001ad7983 */ /* 0x000f220000300800 */
[----:B------:R-:W-:Y:S02]  /*100e0*/  F2FP.SATFINITE.E4M3.F32.PACK_AB_MERGE_C R156, RZ, R156, RZ ;  /* 0x0000009cff9c723e */ /* 0x000fe400048070ff */
[----:B------:R-:W-:Y:S01]  /*100f0*/  F2FP.SATFINITE.E4M3.F32.PACK_AB_MERGE_C R153, RZ, R153, RZ ;  /* 0x00000099ff99723e */ /* 0x000fe200048070ff */
[----:B------:R-:W4:Y:S01]  /*10100*/  LDL.LU R177, [R1+0x7c] ;  /* 0x00007c0001b17983 */ /* 0x000f220000300800 */
[----:B------:R-:W-:-:S02]  /*10110*/  F2FP.SATFINITE.E4M3.F32.PACK_AB_MERGE_C R20, RZ, R20, RZ ;  /* 0x00000014ff14723e */ /* 0x000fc400048070ff */
[----:B------:R-:W-:Y:S01]  /*10120*/  F2FP.SATFINITE.E4M3.F32.PACK_AB_MERGE_C R18, RZ, R18, RZ ;  /* 0x00000012ff12723e */ /* 0x000fe200048070ff */
[----:B------:R-:W4:Y:S01]  /*10130*/  LDL.LU R169, [R1+0x78] ;  /* 0x0000780001a97983 */ /* 0x000f220000300800 */
[----:B------:R-:W-:Y:S02]  /*10140*/  PRMT R163, R163, 0x7604, R168 ;  /* 0x00007604a3a37816 */ /* 0x000fe400000000a8 */
[----:B------:R-:W-:Y:S01]  /*10150*/  LOP3.LUT R156, R156, 0xff, RZ, 0xc0, !PT ;  /* 0x000000ff9c9c7812 */ /* 0x000fe200078ec0ff */
[----:B------:R-:W4:Y:S01]  /*10160*/  LDL.LU R165, [R1+0x6c] ;  /* 0x00006c0001a57983 */ /* 0x000f220000300800 */
[----:B------:R-:W-:Y:S02]  /*10170*/  LOP3.LUT R153, R153, 0xffff, RZ, 0xc0, !PT ;  /* 0x0000ffff99997812 */ /* 0x000fe400078ec0ff */
[----:B------:R-:W-:Y:S01]  /*10180*/  F2FP.SATFINITE.E4M3.F32.PACK_AB_MERGE_C R15, RZ, R15, RZ ;  /* 0x0000000fff0f723e */ /* 0x000fe200048070ff */
[----:B------:R-:W4:Y:S01]  /*10190*/  LDL.LU R172, [R1+0x68] ;  /* 0x0000680001ac7983 */ /* 0x000f220000300800 */
[----:B------:R-:W-:-:S02]  /*101a0*/  PRMT R154, R154, 0x7604, R164 ;  /* 0x000076049a9a7816 */ /* 0x000fc400000000a4 */
[----:B------:R-:W-:Y:S01]  /*101b0*/  SHF.L.U32 R20, R20, 0x10, RZ ;  /* 0x0000001014147819 */ /* 0x000fe200000006ff */
[----:B------:R-:W4:Y:S01]  /*101c0*/  LDL.LU R168, [R1+0x5c] ;  /* 0x00005c0001a87983 */ /* 0x000f220000300800 */
[----:B------:R-:W-:Y:S02]  /*101d0*/  F2FP.SATFINITE.E4M3.F32.PACK_AB_MERGE_C R12, RZ, R12, RZ ;  /* 0x0000000cff0c723e */ /* 0x000fe400048070ff */
[----:B------:R-:W-:Y:S01]  /*101e0*/  LOP3.LUT R157, R170, 0xff0000, R157, 0xf8, !PT ;  /* 0x00ff0000aa9d7812 */ /* 0x000fe200078ef89d */
[----:B------:R-:W4:Y:S01]  /*101f0*/  LDL.LU R164, [R1+0x58] ;  /* 0x0000580001a47983 */ /* 0x000f220000300800 */
[----:B------:R-:W-:Y:S02]  /*10200*/  SHF.L.U32 R18, R18, 0x10, RZ ;  /* 0x0000001012127819 */ /* 0x000fe400000006ff */
[----:B------:R-:W-:Y:S01]  /*10210*/  PRMT R160, R153, 0x7604, R156 ;  /* 0x0000760499a07816 */ /* 0x000fe2000000009c */
[----:B------:R-:W4:Y:S01]  /*10220*/  LDL.LU R170, [R1+0x4c] ;  /* 0x00004c0001aa7983 */ /* 0x000f220000300800 */
[----:B------:R-:W-:-:S02]  /*10230*/  SHF.L.U32 R15, R15, 0x10, RZ ;  /* 0x000000100f0f7819 */ /* 0x000fc400000006ff */
[----:B------:R-:W-:Y:S01]  /*10240*/  LOP3.LUT R156, R166, 0xff0000, R20, 0xf8, !PT ;  /* 0x00ff0000a69c7812 */ /* 0x000fe200078ef814 */
[----:B------:R-:W4:Y:S01]  /*10250*/  LDL.LU R159, [R1+0x48] ;  /* 0x00004800019f7983 */ /* 0x000f220000300800 */
[----:B-1----:R-:W-:Y:S02]  /*10260*/  SHF.L.U32 R10, R12, 0x10, RZ ;  /* 0x000000100c0a7819 */ /* 0x002fe400000006ff */
[----:B------:R-:W-:Y:S01]  /*10270*/  F2FP.SATFINITE.E4M3.F32.PACK_AB_MERGE_C R152, RZ, R152, RZ ;  /* 0x00000098ff98723e */ /* 0x000fe200048070ff */
[----:B------:R-:W4:Y:S01]  /*10280*/  LDL.LU R167, [R1+0x3c] ;  /* 0x00003c0001a77983 */ /* 0x000f220000300800 */
[----:B------:R-:W-:Y:S01]  /*10290*/  LOP3.LUT R158, R163, 0xff0000, R18, 0xf8, !PT ;  /* 0x00ff0000a39e7812 */ /* 0x000fe200078ef812 */
[----:B------:R-:W-:Y:S02]  /*102a0*/  @!P3 FMUL R0, R0, R0 ;  /* 0x000000000000b220 */ /* 0x000fe40000400000 */
[----:B------:R-:W4:Y:S01]  /*102b0*/  LDL.LU R166, [R1+0x38] ;  /* 0x0000380001a67983 */ /* 0x000f220000300800 */
[----:B------:R-:W-:-:S03]  /*102c0*/  LOP3.LUT R153, R161, 0xff0000, R15, 0xf8, !PT ;  /* 0x00ff0000a1997812 */ /* 0x000fc600078ef80f */
[----:B------:R-:W4:Y:S01]  /*102d0*/  LDL.LU R162, [R1+0x2c] ;  /* 0x00002c0001a27983 */ /* 0x000f220000300800 */
[----:B------:R-:W-:-:S03]  /*102e0*/  LOP3.LUT R10, R160, 0xff0000, R10, 0xf8, !PT ;  /* 0x00ff0000a00a7812 */ /* 0x000fc600078ef80a */
[----:B------:R-:W4:Y:S01]  /*102f0*/  LDL.LU R163, [R1+0x28] ;  /* 0x0000280001a37983 */ /* 0x000f220000300800 */
[----:B------:R-:W-:Y:S01]  /*10300*/  LOP3.LUT R20, R152, 0xffff, RZ, 0xc0, !PT ;  /* 0x0000ffff98147812 */ /* 0x000fe200078ec0ff */
[----:B------:R-:W-:Y:S02]  /*10310*/  FFMA R190, R0, R190, R23 ;  /* 0x000000be00be7223 */ /* 0x000fe40000000017 */
[----:B------:R-:W4:Y:S04]  /*10320*/  LDL.LU R161, [R1+0x1c] ;  /* 0x00001c0001a17983 */ /* 0x000f280000300800 */
[----:B------:R-:W4:Y:S04]  /*10330*/  LDL.LU R160, [R1+0x18] ;  /* 0x0000180001a07983 */ /* 0x000f280000300800 */
[----:B------:R-:W4:Y:S04]  /*10340*/  LDL.LU R152, [R1+0xc] ;  /* 0x00000c0001987983 */ /* 0x000f280000300800 */
[----:B------:R-:W4:Y:S01]  /*10350*/  LDL.LU R23, [R1+0x8] ;  /* 0x0000080001177983 */ /* 0x000f220000300800 */
        /* <DEDUP_REMOVED lines=24> */
[----:B------:R-:W-:Y:S01]  /*104e0*/  SHF.L.U32 R2, R2, 0x10, RZ ;  /* 0x0000001002027819 */ /* 0x000fe200000006ff */
[-C--:B------:R-:W-:Y:S01]  /*104f0*/  FMUL R214, R214, R0.reuse ;  /* 0x00000000d6d67220 */ /* 0x080fe20000400000 */
[----:B------:R-:W-:Y:S01]  /*10500*/  F2FP.SATFINITE.E4M3.F32.PACK_AB_MERGE_C R19, RZ, R19, RZ ;  /* 0x00000013ff13723e */ /* 0x000fe200048070ff */
[-C--:B------:R-:W-:Y:S01]  /*10510*/  FMUL R213, R213, R0.reuse ;  /* 0x00000000d5d57220 */ /* 0x080fe20000400000 */
[-C--:B------:R-:W-:Y:S01]  /*10520*/  FMUL R212, R212, R0.reuse ;  /* 0x00000000d4d47220 */ /* 0x080fe20000400000 */
[-C--:B---3--:R-:W-:Y:S01]  /*10530*/  FMUL R175, R175, R0.reuse ;  /* 0x00000000afaf7220 */ /* 0x088fe20000400000 */
[-C--:B------:R-:W-:Y:S01]  /*10540*/  FMUL R178, R178, R0.reuse ;  /* 0x00000000b2b27220 */ /* 0x080fe20000400000 */
[-C--:B----4-:R-:W-:Y:S01]  /*10550*/  FMUL R179, R179, R0.reuse ;  /* 0x00000000b3b37220 */ /* 0x090fe20000400000 */
[-C--:B------:R-:W-:Y:S01]  /*10560*/  FMUL R183, R183, R0.reuse ;  /* 0x00000000b7b77220 */ /* 0x080fe20000400000 */
[-C--:B------:R-:W-:Y:S01]  /*10570*/  FMUL R187, R187, R0.reuse ;  /* 0x00000000bbbb7220 */ /* 0x080fe20000400000 */
        /* <DEDUP_REMOVED lines=8> */
[----:B------:R-:W-:Y:S01]  /*10600*/  FMUL R207, R207, R0 ;  /* 0x00000000cfcf7220 */ /* 0x000fe20000400000 */
[----:B------:R-:W-:Y:S01]  /*10610*/  F2FP.SATFINITE.E4M3.F32.PACK_AB_MERGE_C R16, RZ, R16, RZ ;  /* 0x00000010ff10723e */ /* 0x000fe200048070ff */
[-C--:B------:R-:W-:Y:S01]  /*10620*/  FMUL R206, R206, R0.reuse ;  /* 0x00000000cece7220 */ /* 0x080fe20000400000 */
[----:B------:R-:W-:Y:S01]  /*10630*/  SHF.L.U32 R2, R2, 0x18, RZ ;  /* 0x0000001802027819 */ /* 0x000fe200000006ff */
[-C--:B------:R-:W-:Y:S01]  /*10640*/  FMUL R205, R205, R0.reuse ;  /* 0x00000000cdcd7220 */ /* 0x080fe20000400000 */
[----:B------:R-:W-:Y:S01]  /*10650*/  F2FP.SATFINITE.E4M3.F32.PACK_AB_MERGE_C R21, RZ, R21, RZ ;  /* 0x00000015ff15723e */ /* 0x000fe200048070ff */
[-C--:B------:R-:W-:Y:S01]  /*10660*/  FMUL R204, R204, R0.reuse ;  /* 0x00000000cccc7220 */ /* 0x080fe20000400000 */
[----:B------:R-:W-:Y:S01]  /*10670*/  F2FP.SATFINITE.E4M3.F32.PACK_AB_MERGE_C R17, RZ, R17, RZ ;  /* 0x00000011ff11723e */ /* 0x000fe200048070ff */
[----:B------:R-:W-:Y:S01]  /*10680*/  FMUL R203, R203, R0 ;  /* 0x00000000cbcb7220 */ /* 0x000fe20000400000 */
[----:B------:R-:W-:-:S02]  /*10690*/  F2FP.SATFINITE.E4M3.F32.PACK_AB_MERGE_C R14, RZ, R14, RZ ;  /* 0x0000000eff0e723e */ /* 0x000fc400048070ff */
[----:B------:R-:W-:Y:S02]  /*106a0*/  F2FP.SATFINITE.E4M3.F32.PACK_AB_MERGE_C R22, RZ, R22, RZ ;  /* 0x00000016ff16723e */ /* 0x000fe400048070ff */
[----:B------:R-:W-:Y:S02]  /*106b0*/  F2FP.SATFINITE.E4M3.F32.PACK_AB_MERGE_C R11, RZ, R11, RZ ;  /* 0x0000000bff0b723e */ /* 0x000fe400048070ff */
[----:B------:R-:W-:Y:S02]  /*106c0*/  LOP3.LUT R12, R16, 0xffff, RZ, 0xc0, !PT ;  /* 0x0000ffff100c7812 */ /* 0x000fe400078ec0ff */
[----:B------:R-:W-:Y:S02]  /*106d0*/  LOP3.LUT R2, R13, R2, RZ, 0xfc, !PT ;  /* 0x000000020d027212 */ /* 0x000fe400078efcff */
[----:B------:R-:W-:Y:S02]  /*106e0*/  LOP3.LUT R15, R21, 0xffff, RZ, 0xc0, !PT ;  /* 0x0000ffff150f7812 */ /* 0x000fe400078ec0ff */
[----:B------:R-:W-:-:S02]  /*106f0*/  LOP3.LUT R13, R17, 0xffff, RZ, 0xc0, !PT ;  /* 0x0000ffff110d7812 */ /* 0x000fc400078ec0ff */
[----:B------:R-:W-:Y:S02]  /*10700*/  LOP3.LUT R16, R14, 0xffff, RZ, 0xc0, !PT ;  /* 0x0000ffff0e107812 */ /* 0x000fe400078ec0ff */
[----:B------:R-:W-:Y:S02]  /*10710*/  LOP3.LUT R18, R22, 0xffff, RZ, 0xc0, !PT ;  /* 0x0000ffff16127812 */ /* 0x000fe400078ec0ff */
[----:B------:R-:W-:Y:S01]  /*10720*/  LOP3.LUT R14, R11, 0xffff, RZ, 0xc0, !PT ;  /* 0x0000ffff0b0e7812 */ /* 0x000fe200078ec0ff */
[----:B------:R-:W-:Y:S01]  /*10730*/  IMAD.SHL.U32 R12, R12, 0x1000000, RZ ;  /* 0x010000000c0c7824 */ /* 0x000fe200078e00ff */
[----:B------:R-:W-:Y:S01]  /*10740*/  SHF.L.U32 R15, R15, 0x18, RZ ;  /* 0x000000180f0f7819 */ /* 0x000fe200000006ff */
[----:B------:R-:W-:Y:S01]  /*10750*/  IMAD.SHL.U32 R20, R20, 0x1000000, RZ ;  /* 0x0100000014147824 */ /* 0x000fe200078e00ff */
[----:B------:R-:W-:Y:S02]  /*10760*/  SHF.L.U32 R13, R13, 0x18, RZ ;  /* 0x000000180d0d7819 */ /* 0x000fe400000006ff */
[----:B------:R-:W-:-:S02]  /*10770*/  SHF.L.U32 R18, R18, 0x18, RZ ;  /* 0x0000001812127819 */ /* 0x000fc400000006ff */
[----:B------:R-:W-:Y:S01]  /*10780*/  SHF.L.U32 R11, R16, 0x18, RZ ;  /* 0x00000018100b7819 */ /* 0x000fe200000006ff */
        /* <DEDUP_REMOVED lines=21> */
[----:B------:R1:W-:Y:S04]  /*108e0*/  STL [R1+0x8], R23 ;  /* 0x0000081701007387 */ /* 0x0003e80000100800 */
        /* <DEDUP_REMOVED lines=61> */
[----:B------:R1:W-:Y:S01]  /*10cc0*/  STL [R1+0x1f8], R204 ;  /* 0x0001f8cc01007387 */ /* 0x0003e20000100800 */
[----:B------:R-:W-:-:S03]  /*10cd0*/  SHF.L.U32 R14, R14, 0x18, RZ ;  /* 0x000000180e0e7819 */ /* 0x000fc600000006ff */
[----:B------:R1:W-:Y:S01]  /*10ce0*/  STL [R1+0x1fc], R203 ;  /* 0x0001fccb01007387 */ /* 0x0003e20000100800 */
[----:B------:R-:W-:Y:S02]  /*10cf0*/  LOP3.LUT R15, R156, R15, RZ, 0xfc, !PT ;  /* 0x0000000f9c0f7212 */ /* 0x000fe400078efcff */
[----:B------:R-:W-:Y:S02]  /*10d00*/  LOP3.LUT R13, R158, R13, RZ, 0xfc, !PT ;  /* 0x0000000d9e0d7212 */ /* 0x000fe400078efcff */
[----:B------:R-:W-:Y:S01]  /*10d10*/  LOP3.LUT R12, R154, R12, RZ, 0xfc, !PT ;  /* 0x0000000c9a0c7212 */ /* 0x000fe200078efcff */
[----:B------:R-:W-:Y:S01]  /*10d20*/  ULEA UR5, UR4, UR60, 0x3 ;  /* 0x0000003c04057291 */ /* 0x000fe2000f8e183f */
[----:B------:R-:W-:Y:S02]  /*10d30*/  LOP3.LUT R20, R157, R20, RZ, 0xfc, !PT ;  /* 0x000000149d147212 */ /* 0x000fe400078efcff */
[----:B------:R-:W-:Y:S02]  /*10d40*/  LOP3.LUT R18, R155, R18, RZ, 0xfc, !PT ;  /* 0x000000129b127212 */ /* 0x000fe400078efcff */
[----:B------:R-:W-:-:S02]  /*10d50*/  LOP3.LUT R11, R153, R11, RZ, 0xfc, !PT ;  /* 0x0000000b990b7212 */ /* 0x000fc400078efcff */
[----:B------:R-:W-:Y:S02]  /*10d60*/  LOP3.LUT R10, R10, R14, RZ, 0xfc, !PT ;  /* 0x0000000e0a0a7212 */ /* 0x000fe400078efcff */
[----:B------:R-:W-:Y:S02]  /*10d70*/  SEL R17, R2, R15, P1 ;  /* 0x0000000f02117207 */ /* 0x000fe40000800000 */
[----:B------:R-:W-:Y:S02]  /*10d80*/  SEL R155, R15, R2, P1 ;  /* 0x000000020f9b7207 */ /* 0x000fe40000800000 */
[----:B------:R-:W-:Y:S02]  /*10d90*/  SEL R16, R12, R13, P1 ;  /* 0x0000000d0c107207 */ /* 0x000fe40000800000 */
[----:B------:R-:W-:Y:S02]  /*10da0*/  SEL R153, R20, R18, P1 ;  /* 0x0000001214997207 */ /* 0x000fe40000800000 */
[----:B------:R-:W-:-:S02]  /*10db0*/  SEL R12, R13, R12, P1 ;  /* 0x0000000c0d0c7207 */ /* 0x000fc40000800000 */
[----:B------:R-:W-:Y:S02]  /*10dc0*/  SEL R15, R10, R11, P1 ;  /* 0x0000000b0a0f7207 */ /* 0x000fe40000800000 */
[----:B------:R-:W-:Y:S02]  /*10dd0*/  SEL R14, R11, R10, P1 ;  /* 0x0000000a0b0e7207 */ /* 0x000fe40000800000 */
[----:B------:R-:W-:Y:S02]  /*10de0*/  SEL R19, R18, R20, P1 ;  /* 0x0000001412137207 */ /* 0x000fe40000800000 */
[----:B------:R-:W-:Y:S01]  /*10df0*/  SHF.L.U32 R2, R189, 0x1f, RZ ;  /* 0x0000001fbd027819 */ /* 0x000fe200000006ff */
[----:B------:R1:W2:Y:S03]  /*10e00*/  SHFL.IDX PT, R153, R153, R6, 0x1c1f ;  /* 0x001c1f0699997589 */ /* 0x0002a600000e0000 */
[----:B------:R1:W3:Y:S01]  /*10e10*/  SYNCS.PHASECHK.TRANS64.TRYWAIT P3, [UR5+0x38000], R2 ;  /* 0x03800002ff0075a7 */ /* 0x0002e20008060145 */
[----:B------:R1:W4:Y:S01]  /*10e20*/  SHFL.IDX PT, R10, R19, R7, 0x1c1f ;  /* 0x001c1f07130a7589 */ /* 0x00032200000e0000 */
[----:B------:R-:W-:-:S03]  /*10e30*/  FMUL R26, R26, R0 ;  /* 0x000000001a1a7220 */ /* 0x000fc60000400000 */
[----:B------:R1:W1:Y:S01]  /*10e40*/  SHFL.IDX PT, R11, R17, R7, 0x1c1f ;  /* 0x001c1f07110b7589 */ /* 0x00026200000e0000 */
        /* <DEDUP_REMOVED lines=68> */
[----:B-1234-:R-:W-:Y:S06]  /*11290*/  @!P0 BRA `(.L_x_39) ;  /* 0x0000000000048947 */ /* 0x01efec0003800000 */
[----:B------:R-:W-:Y:S01]  /*112a0*/  BPT.TRAP 0x1 ;  /* 0x000000040000795c */ /* 0x000fe20000300000 */
.L_x_39:
[----:B------:R-:W-:Y:S05]  /*112b0*/  @P3 BRA `(.L_x_40) ;  /* 0x0000000000083947 */ /* 0x000fea0003800000 */
[----:B------:R-:W1:Y:S02]  /*112c0*/  SYNCS.PHASECHK.TRANS64.TRYWAIT P3, [UR5+0x38000], R2 ;  /* 0x03800002ff0075a7 */ /* 0x000e640008060145 */
[----:B-1----:R-:W-:Y:S05]  /*112d0*/  @!P3 BRA `(.L_x_41) ;  /* 0x000000a00004b947 */ /* 0x002fea0003800000 */
.L_x_40:
        /* <DEDUP_REMOVED lines=128> */
[CC--:B-----5:R-:W-:Y:S01]  /*11ae0*/  PRMT R152, R10.reuse, R202.reuse, R153 ;  /* 0x000000ca0a987216 */ /* 0x0e0fe20000000099 */
[----:B------:R-:W-:Y:S01]  /*11af0*/  ULEA UR10, UR4, UR61, 0xb ;  /* 0x0000003d040a7291 */ /* 0x000fe2000f8e583f */
[----:B------:R-:W-:Y:S01]  /*11b00*/  PRMT R154, R11, R202, R155 ;  /* 0x000000ca0b9a7216 */ /* 0x000fe2000000009b */
[----:B------:R-:W-:Y:S01]  /*11b10*/  UMOV UR11, 0x80000020 ;  /* 0x80000020000b7882 */ /* 0x000fe20000000000 */
[----:B------:R-:W-:-:S02]  /*11b20*/  PRMT R153, R10, R201, R153 ;  /* 0x000000c90a997216 */ /* 0x000fc40000000099 */
[----:B------:R-:W-:-:S04]  /*11b30*/  PRMT R155, R11, R201, R155 ;  /* 0x000000c90b9b7216 */ /* 0x000fc8000000009b */
[----:B--2---:R-:W-:-:S06]  /*11b40*/  WARPGROUP.ARRIVE ;  /* 0x00000000000079c5 */ /* 0x004fcc0000000000 */
[----:B------:R-:W-:Y:S03]  /*11b50*/  QGMMA.64x256x32.F32.E4M3.E4M3 R24, R152, gdesc[UR8], R24, gsb0 ;  /* 0x03e0000898187df3 */ /* 0x000fe60008000818 */
[----:B------:R-:W-:Y:S02]  /*11b60*/  WARPGROUP.DEPBAR.LE gsb0, 0x0 ;  /* 0x00008000000079c5 */ /* 0x000fe40000010000 */
[----:B------:R-:W-:Y:S01]  /*11b70*/  STL.64 [R1], R24 ;  /* 0x0000001801007387 */ /* 0x000fe20000100a00 */
[----:B-1----:R-:W-:Y:S01]  /*11b80*/  MOV R2, R150 ;  /* 0x0000009600027202 */ /* 0x002fe20000000f00 */
        /* <DEDUP_REMOVED lines=88> */
[----:B------:R1:W-:Y:S01]  /*12110*/  STL [R1+0xc8], R74 ;  /* 0x0000c84a01007387 */ /* 0x0003e20000100800 */
[----:B------:R-:W-:Y:S02]  /*12120*/  MOV R222, R88 ;  /* 0x0000005800de7202 */ /* 0x000fe40000000f00 */
[----:B------:R-:W-:Y:S01]  /*12130*/  MOV R221, R89 ;  /* 0x0000005900dd7202 */ /* 0x000fe20000000f00 */
[----:B------:R-:W2:Y:S01]  /*12140*/  LDL.LU.64 R150, [R1+0x640] ;  /* 0x0006400001967983 */ /* 0x000ea20000300a00 */
[----:B------:R-:W-:Y:S02]  /*12150*/  MOV R224, R86 ;  /* 0x0000005600e07202 */ /* 0x000fe40000000f00 */
[----:B------:R-:W-:Y:S01]  /*12160*/  MOV R226, R84 ;  /* 0x0000005400e27202 */ /* 0x000fe20000000f00 */
[----:B------:R-:W2:Y:S01]  /*12170*/  LDL.LU.64 R148, [R1+0x638] ;  /* 0x0006380001947983 */ /* 0x000ea20000300a00 */
        /* <DEDUP_REMOVED lines=72> */
[----:B--2---:R-:W-:-:S07]  /*12600*/  WARPGROUP.ARRIVE ;  /* 0x00000000000079c5 */ /* 0x004fce0000000000 */
        /* <DEDUP_REMOVED lines=193> */
[----:B------:R-:W-:Y:S01]  /*13220*/  MOV R151, R0 ;  /* 0x0000000000977202 */ /* 0x000fe20000000f00 */
[----:B------:R-:W-:Y:S01]  /*13230*/  UIADD3 UR14, UR10, 0x2, URZ ;  /* 0x000000020a0e7890 */ /* 0x000fe2000fffe03f */
[CCC-:B------:R-:W-:Y:S02]  /*13240*/  PRMT R152, R13.reuse, R202.reuse, R12.reuse ;  /* 0x000000ca0d987216 */ /* 0x1c0fe4000000000c */
[----:B------:R-:W-:Y:S02]  /*13250*/  PRMT R153, R13, R201, R12 ;  /* 0x000000c90d997216 */ /* 0x000fe4000000000c */
[----:B------:R-:W-:-:S02]  /*13260*/  PRMT R154, R15, R202, R14 ;  /* 0x000000ca0f9a7216 */ /* 0x000fc4000000000e */
[----:B------:R-:W-:Y:S01]  /*13270*/  PRMT R155, R15, R201, R14 ;  /* 0x000000c90f9b7216 */ /* 0x000fe2000000000e */
[----:B------:R-:W-:-:S03]  /*13280*/  UMOV UR15, 0x80000020 ;  /* 0x80000020000f7882 */ /* 0x000fc60000000000 */
        /* <DEDUP_REMOVED lines=136> */
[----:B------:R-:W-:Y:S05]  /*13b10*/  @!P0 BRA `(.L_x_42) ;  /* 0x0000000000048947 */ /* 0x000fea0003800000 */
[----:B------:R-:W-:Y:S01]  /*13b20*/  BPT.TRAP 0x1 ;  /* 0x000000040000795c */ /* 0x000fe20000300000 */
.L_x_42:
[----:B------:R-:W-:-:S04]  /*13b30*/  ULEA UR5, UR7, UR60, 0x3 ;  /* 0x0000003c07057291 */ /* 0x000fc8000f8e183f */
[----:B------:R-:W-:-:S04]  /*13b40*/  UIADD3 UR5, UR5, 0x38028, URZ ;  /* 0x0003802805057890 */ /* 0x000fc8000fffe03f */
[----:B------:R-:W-:-:S09]  /*13b50*/  UPRMT UR5, URZ, 0x654, UR5 ;  /* 0x000006543f057896 */ /* 0x000fd20008000005 */
[----:B------:R-:W-:Y:S01]  /*13b60*/  SYNCS.ARRIVE.TRANS64.RED.A1T0 RZ, [UR5], RZ ;  /* 0x000000ffffff79a7 */ /* 0x000fe20008100405 */
[----:B------:R-:W-:Y:S05]  /*13b70*/  @P2 BRA `(.L_x_43) ;  /* 0x0000000000042947 */ /* 0x000fea0003800000 */
[----:B------:R-:W-:Y:S01]  /*13b80*/  BPT.TRAP 0x1 ;  /* 0x000000040000795c */ /* 0x000fe20000300000 */
.L_x_43:
[----:B------:R-:W-:-:S04]  /*13b90*/  UIADD3 UR7, UR7, 0x1, URZ ;  /* 0x0000000107077890 */ /* 0x000fc8000fffe03f */
[----:B------:R-:W-:-:S04]  /*13ba0*/  UISETP.NE.AND UP0, UPT, UR7, 0x5, UPT ;  /* 0x000000050700788c */ /* 0x000fc8000bf05270 */
[----:B------:R-:W-:Y:S01]  /*13bb0*/  USEL UR7, UR7, URZ, UP0 ;  /* 0x0000003f07077287 */ /* 0x000fe20008000000 */
[----:B------:R-:W-:Y:S11]  /*13bc0*/  @!P0 BRA `(.L_x_44) ;  /* 0x0000000000048947 */ /* 0x000ff60003800000 */
[----:B------:R-:W-:Y:S01]  /*13bd0*/  BPT.TRAP 0x1 ;  /* 0x000000040000795c */ /* 0x000fe20000300000 */
.L_x_44:
[----:B------:R-:W-:-:S04]  /*13be0*/  ULEA UR5, UR7, UR60, 0x3 ;  /* 0x0000003c07057291 */ /* 0x000fc8000f8e183f */
[----:B------:R-:W-:-:S04]  /*13bf0*/  UIADD3 UR5, UR5, 0x38028, URZ ;  /* 0x0003802805057890 */ /* 0x000fc8000fffe03f */
[----:B------:R-:W-:-:S09]  /*13c00*/  UPRMT UR5, URZ, 0x654, UR5 ;  /* 0x000006543f057896 */ /* 0x000fd20008000005 */
[----:B------:R-:W-:Y:S01]  /*13c10*/  SYNCS.ARRIVE.TRANS64.RED.A1T0 RZ, [UR5], RZ ;  /* 0x000000ffffff79a7 */ /* 0x000fe20008100405 */
[----:B------:R-:W-:Y:S05]  /*13c20*/  @P2 BRA `(.L_x_45) ;  /* 0x0000000000042947 */ /* 0x000fea0003800000 */
[----:B------:R-:W-:Y:S01]  /*13c30*/  BPT.TRAP 0x1 ;  /* 0x000000040000795c */ /* 0x000fe20000300000 */
.L_x_45:
[----:B------:R-:W-:Y:S01]  /*13c40*/  UIADD3 UR4, UR4, 0x1, URZ ;  /* 0x0000000104047890 */ /* 0x000fe2000fffe03f */
[C---:B------:R-:W-:Y:S01]  /*13c50*/  ISETP.GT.AND P3, PT, R188.reuse, 0x1, PT ;  /* 0x00000001bc00780c */ /* 0x040fe20003f64270 */
[----:B------:R-:W-:Y:S01]  /*13c60*/  UIADD3 UR7, UR7, 0x1, URZ ;  /* 0x0000000107077890 */ /* 0x000fe2000fffe03f */
[----:B------:R-:W-:Y:S01]  /*13c70*/  IADD3 R0, R188, -0x1, RZ ;  /* 0xffffffffbc007810 */ /* 0x000fe20007ffe0ff */
[----:B------:R-:W-:Y:S01]  /*13c80*/  UISETP.NE.AND UP1, UPT, UR4, 0x5, UPT ;  /* 0x000000050400788c */ /* 0x000fe2000bf25270 */
[----:B------:R-:W-:Y:S01]  /*13c90*/  IADD3 R3, R3, 0x40, RZ ;  /* 0x0000004003037810 */ /* 0x000fe20007ffe0ff */
[----:B------:R-:W-:Y:S01]  /*13ca0*/  UISETP.NE.AND UP0, UPT, UR7, 0x5, UPT ;  /* 0x000000050700788c */ /* 0x000fe2000bf05270 */
[----:B------:R-:W-:Y:S01]  /*13cb0*/  MOV R188, R0 ;  /* 0x0000000000bc7202 */ /* 0x000fe20000000f00 */
[----:B------:R-:W-:Y:S01]  /*13cc0*/  USEL UR5, URZ, 0x1, UP1 ;  /* 0x000000013f057887 */ /* 0x000fe20008800000 */
[----:B------:R-:W-:Y:S01]  /*13cd0*/  IMAD.MOV.U32 R184, RZ, RZ, R9 ;  /* 0x000000ffffb87224 */ /* 0x000fe200078e0009 */
[----:B------:R-:W-:Y:S01]  /*13ce0*/  USEL UR7, UR7, URZ, UP0 ;  /* 0x0000003f07077287 */ /* 0x000fe20008000000 */
[----:B------:R-:W-:Y:S01]  /*13cf0*/  MOV R187, R8 ;  /* 0x0000000800bb7202 */ /* 0x000fe20000000f00 */
[----:B------:R-:W-:-:S02]  /*13d00*/  USEL UR4, UR4, URZ, UP1 ;  /* 0x0000003f04047287 */ /* 0x000fc40008800000 */
[----:B------:R-:W-:Y:S01]  /*13d10*/  LOP3.LUT R0, R189, UR5, RZ, 0x3c, !PT ;  /* 0x00000005bd007c12 */ /* 0x000fe2000f8e3cff */
[----:B------:R-:W-:Y:S09]  /*13d20*/  @P3 BRA `(.L_x_46) ;  /* 0xffffff8800583947 */ /* 0x000ff2000383ffff */
.L_x_35:
[----:B------:R-:W1:Y:S01]  /*13d30*/  SHFL.BFLY PT, R0, R191, 0x1, 0x1f ;  /* 0x0c201f00bf007f89 */ /* 0x000e6200000e0000 */
[----:B------:R-:W-:Y:S01]  /*13d40*/  BSSY B0, `(.L_x_47) ;  /* 0x0000025000007945 */ /* 0x000fe20003800000 */
[----:B------:R-:W-:Y:S01]  /*13d50*/  MOV R12, 0x7f800000 ;  /* 0x7f800000000c7802 */ /* 0x000fe20000000f00 */
[----:B------:R-:W-:Y:S01]  /*13d60*/  IMAD.MOV.U32 R10, RZ, RZ, 0x7f800000 ;  /* 0x7f800000ff0a7424 */ /* 0x000fe200078e00ff */
[----:B------:R-:W2:Y:S01]  /*13d70*/  SHFL.BFLY PT, R2, R190, 0x1, 0x1f ;  /* 0x0c201f00be027f89 */ /* 0x000ea200000e0000 */
[----:B------:R-:W-:Y:S01]  /*13d80*/  MOV R11, 0x3f800000 ;  /* 0x3f800000000b7802 */ /* 0x000fe20000000f00 */
[----:B-1----:R-:W-:Y:S01]  /*13d90*/  FADD R191, R0, R191 ;  /* 0x000000bf00bf7221 */ /* 0x002fe20000000000 */
[----:B--2---:R-:W-:-:S04]  /*13da0*/  FADD R190, R2, R190 ;  /* 0x000000be02be7221 */ /* 0x004fc80000000000 */
[----:B------:R-:W1:Y:S04]  /*13db0*/  SHFL.BFLY PT, R0, R191, 0x2, 0x1f ;  /* 0x0c401f00bf007f89 */ /* 0x000e6800000e0000 */
[----:B------:R-:W2:Y:S01]  /*13dc0*/  SHFL.BFLY PT, R13, R190, 0x2, 0x1f ;  /* 0x0c401f00be0d7f89 */ /* 0x000ea200000e0000 */
[C---:B-1----:R-:W-:Y:S01]  /*13dd0*/  FSETP.NE.AND P0, PT, R191.reuse, -R0, PT ;  /* 0x80000000bf00720b */ /* 0x042fe20003f05000 */
[----:B------:R-:W-:Y:S01]  /*13de0*/  FADD R191, R191, R0 ;  /* 0x00000000bfbf7221 */ /* 0x000fe20000000000 */
[----:B------:R-:W-:Y:S01]  /*13df0*/  MOV R0, 0x3f800000 ;  /* 0x3f80000000007802 */ /* 0x000fe20000000f00 */
[----:B--2---:R-:W-:-:S10]  /*13e00*/  FADD R4, R190, R13 ;  /* 0x0000000dbe047221 */ /* 0x004fd40000000000 */
[----:B------:R-:W-:Y:S05]  /*13e10*/  @!P0 BRA `(.L_x_48) ;  /* 0x00000000005c8947 */ /* 0x000fea0003800000 */
[----:B------:R-:W-:Y:S01]  /*13e20*/  MOV R0, R191 ;  /* 0x000000bf00007202 */ /* 0x000fe20000000f00 */
[----:B------:R-:W-:Y:S03]  /*13e30*/  BSSY B1, `(.L_x_49) ;  /* 0x000000d000017945 */ /* 0x000fe60003800000 */
[----:B------:R-:W-:-:S04]  /*13e40*/  IADD3 R2, R0, 0x1800000, RZ ;  /* 0x0180000000027810 */ /* 0x000fc80007ffe0ff */
[----:B------:R-:W-:-:S04]  /*13e50*/  LOP3.LUT R2, R2, 0x7f800000, RZ, 0xc0, !PT ;  /* 0x7f80000002027812 */ /* 0x000fc800078ec0ff */
[----:B------:R-:W-:-:S13]  /*13e60*/  ISETP.GT.U32.AND P0, PT, R2, 0x1ffffff, PT ;  /* 0x01ffffff0200780c */ /* 0x000fda0003f04070 */
[----:B------:R-:W-:Y:S05]  /*13e70*/  @P0 BRA `(.L_x_50) ;  /* 0x0000000000100947 */ /* 0x000fea0003800000 */
[----:B------:R-:W-:-:S07]  /*13e80*/  MOV R7, 0x13ea0 ;  /* 0x00013ea000077802 */ /* 0x000fce0000000f00 */
[----:B------:R-:W-:Y:S05]  /*13e90*/  CALL.REL.NOINC `($__internal_0_$__cuda_sm20_rcp_rn_f32_slowpath) ;  /* 0x0000007400c47944 */ /* 0x000fea0003c00000 */
[----:B------:R-:W-:Y:S01]  /*13ea0*/  MOV R2, R5 ;  /* 0x0000000500027202 */ /* 0x000fe20000000f00 */
[----:B------:R-:W-:Y:S06]  /*13eb0*/  BRA `(.L_x_51) ;  /* 0x0000000000107947 */ /* 0x000fec0003800000 */
.L_x_50:
[----:B------:R-:W1:Y:S02]  /*13ec0*/  MUFU.RCP R2, R0 ;  /* 0x0000000000027308 */ /* 0x000e640000001000 */
[----:B-1----:R-:W-:-:S04]  /*13ed0*/  FFMA R3, R0, R2, -1 ;  /* 0xbf80000000037423 */ /* 0x002fc80000000002 */
[----:B------:R-:W-:-:S04]  /*13ee0*/  FADD.FTZ R3, -R3, -RZ ;  /* 0x800000ff03037221 */ /* 0x000fc80000010100 */
[----:B------:R-:W-:-:S07]  /*13ef0*/  FFMA R2, R2, R3, R2 ;  /* 0x0000000302027223 */ /* 0x000fce0000000002 */
.L_x_51:
[----:B------:R-:W-:Y:S05]  /*13f00*/  BSYNC B1 ;  /* 0x0000000000017941 */ /* 0x000fea0003800000 */
.L_x_49:
[----:B------:R-:W-:Y:S01]  /*13f10*/  FSETP.GEU.AND P0, PT, |R0|, 1.175494350822287508e-38, PT ;  /* 0x008000000000780b */ /* 0x000fe20003f0e200 */
[----:B------:R-:W-:-:S12]  /*13f20*/  ULDC UR4, c[0x0][0x600] ;  /* 0x0001800000047ab9 */ /* 0x000fd80000000800 */
[----:B------:R-:W-:-:S06]  /*13f30*/  @!P0 FMUL R0, R0, 16777216 ;  /* 0x4b80000000008820 */ /* 0x000fcc0000400000 */
[----:B------:R-:W1:Y:S02]  /*13f40*/  MUFU.LG2 R0, R0 ;  /* 0x0000000000007308 */ /* 0x000e640000000c00 */
[----:B-1----:R-:W-:-:S04]  /*13f50*/  @!P0 FADD R0, R0, -24 ;  /* 0xc1c0000000008421 */ /* 0x002fc80000000000 */
[----:B------:R-:W-:-:S04]  /*13f60*/  FMUL R0, R0, 0.69314718246459960938 ;  /* 0x3f31721800007820 */ /* 0x000fc80000400000 */
[----:B------:R-:W-:Y:S01]  /*13f70*/  FFMA R10, R9, UR4, R0 ;  /* 0x00000004090a7c23 */ /* 0x000fe20008000000 */
[----:B------:R-:W-:-:S07]  /*13f80*/  MOV R0, R2 ;  /* 0x0000000200007202 */ /* 0x000fce0000000f00 */
.L_x_48:
[----:B------:R-:W-:Y:S05]  /*13f90*/  BSYNC B0 ;  /* 0x0000000000007941 */ /* 0x000fea0003800000 */
.L_x_47:
[----:B------:R-:W2:Y:S01]  /*13fa0*/  LDL.LU R157, [R1] ;  /* 0x00000000019d7983 */ /* 0x000ea20000300800 */
[----:B------:R-:W-:-:S03]  /*13fb0*/  ULDC UR4, c[0x0][0x608] ;  /* 0x0001820000047ab9 */ /* 0x000fc60000000800 */
[----:B------:R-:W3:Y:S04]  /*13fc0*/  LDL.LU R156, [R1+0x4] ;  /* 0x00000400019c7983 */ /* 0x000ee80000300800 */
[----:B------:R-:W4:Y:S04]  /*13fd0*/  LDL.LU R154, [R1+0x10] ;  /* 0x00001000019a7983 */ /* 0x000f280000300800 */
[----:B------:R-:W5:Y:S04]  /*13fe0*/  LDL.LU R152, [R1+0x14] ;  /* 0x0000140001987983 */ /* 0x000f680000300800 */
        /* <DEDUP_REMOVED lines=59> */
[----:B------:R-:W5:Y:S01]  /*143a0*/  LDL.LU R2, [R1+0x1f4] ;  /* 0x0001f40001027983 */ /* 0x000f620000300800 */
[----:B------:R-:W-:Y:S01]  /*143b0*/  FMUL R0, R0, UR4 ;  /* 0x0000000400007c20 */ /* 0x000fe20008400000 */
[----:B------:R-:W-:Y:S01]  /*143c0*/  FSETP.NE.AND P0, PT, R190, -R13, PT ;  /* 0x8000000dbe00720b */ /* 0x000fe20003f05000 */
[----:B------:R-:W-:Y:S02]  /*143d0*/  BSSY B0, `(.L_x_52) ;  /* 0x00000de000007945 */ /* 0x000fe40003800000 */
[-C--:B--2---:R-:W-:Y:S01]  /*143e0*/  FMUL R157, R157, R0.reuse ;  /* 0x000000009d9d7220 */ /* 0x084fe20000400000 */
[-C--:B---3--:R-:W-:Y:S01]  /*143f0*/  FMUL R156, R156, R0.reuse ;  /* 0x000000009c9c7220 */ /* 0x088fe20000400000 */
[-C--:B----4-:R-:W-:Y:S01]  /*14400*/  FMUL R154, R154, R0.reuse ;  /* 0x000000009a9a7220 */ /* 0x090fe20000400000 */
[-C--:B-----5:R-:W-:Y:S01]  /*14410*/  FMUL R152, R152, R0.reuse ;  /* 0x0000000098987220 */ /* 0x0a0fe20000400000 */
        /* <DEDUP_REMOVED lines=53> */
[----:B------:R-:W-:-:S04]  /*14770*/  FMUL R234, R15, R0 ;  /* 0x000000000fea7220 */ /* 0x000fc80000400000 */
[----:B------:R-:W-:Y:S01]  /*14780*/  STL [R1+0x44], R16 ;  /* 0x0000441001007387 */ /* 0x000fe20000100800 */
[-C--:B------:R-:W-:Y:S01]  /*14790*/  FMUL R14, R14, R0.reuse ;  /* 0x000000000e0e7220 */ /* 0x080fe20000400000 */
[----:B------:R-:W-:-:S04]  /*147a0*/  FMUL R236, R9, R0 ;  /* 0x0000000009ec7220 */ /* 0x000fc80000400000 */
[----:B------:R-:W-:Y:S01]  /*147b0*/  STL [R1+0x54], R14 ;  /* 0x0000540e01007387 */ /* 0x000fe20000100800 */
[-C--:B------:R-:W-:Y:S01]  /*147c0*/  FMUL R7, R7, R0.reuse ;  /* 0x0000000007077220 */ /* 0x080fe20000400000 */
[----:B------:R-:W-:-:S04]  /*147d0*/  FMUL R6, R6, R0 ;  /* 0x0000000006067220 */ /* 0x000fc80000400000 */
[----:B------:R-:W-:Y:S01]  /*147e0*/  STL [R1+0x64], R7 ;  /* 0x0000640701007387 */ /* 0x000fe20000100800 */
[----:B------:R-:W-:-:S03]  /*147f0*/  FMUL R3, R3, R0 ;  /* 0x0000000003037220 */ /* 0x000fc60000400000 */
[----:B------:R1:W-:Y:S01]  /*14800*/  STL [R1+0x50], R6 ;  /* 0x0000500601007387 */ /* 0x0003e20000100800 */
[----:B------:R-:W-:-:S03]  /*14810*/  FMUL R2, R2, R0 ;  /* 0x0000000002027220 */ /* 0x000fc60000400000 */
[----:B------:R2:W-:Y:S04]  /*14820*/  STL [R1+0x74], R3 ;  /* 0x0000740301007387 */ /* 0x0005e80000100800 */
[----:B------:R3:W-:Y:S01]  /*14830*/  STL [R1+0x60], R2 ;  /* 0x0000600201007387 */ /* 0x0007e20000100800 */
[-C--:B-1----:R-:W-:Y:S01]  /*14840*/  FMUL R6, R24, R0.reuse ;  /* 0x0000000018067220 */ /* 0x082fe20000400000 */
[----:B--2---:R-:W-:-:S04]  /*14850*/  FMUL R3, R25, R0 ;  /* 0x0000000019037220 */ /* 0x004fc80000400000 */
[----:B------:R1:W-:Y:S01]  /*14860*/  STL [R1+0x84], R6 ;  /* 0x0000840601007387 */ /* 0x0003e20000100800 */
[----:B---3--:R-:W-:-:S03]  /*14870*/  FMUL R2, R28, R0 ;  /* 0x000000001c027220 */ /* 0x008fc60000400000 */
        /* <DEDUP_REMOVED lines=119> */
[-C--:B---3--:R-:W-:Y:S01]  /*14ff0*/  FMUL R2, R148, R0.reuse ;  /* 0x0000000094027220 */ /* 0x088fe20000400000 */
[----:B------:R-:W-:Y:S02]  /*15000*/  FMUL R0, R149, R0 ;  /* 0x0000000095007220 */ /* 0x000fe40000400000 */
[----:B------:R1:W-:Y:S04]  /*15010*/  STL [R1+0x22c], R3 ;  /* 0x00022c0301007387 */ /* 0x0003e80000100800 */
[----:B------:R1:W-:Y:S04]  /*15020*/  STL [R1+0x23c], R2 ;  /* 0x00023c0201007387 */ /* 0x0003e80000100800 */
[----:B------:R1:W-:Y:S01]  /*15030*/  STL [R1+0x234], R0 ;  /* 0x0002340001007387 */ /* 0x0003e20000100800 */
[----:B------:R-:W-:Y:S05]  /*15040*/  @!P0 BRA `(.L_x_53) ;  /* 0x0000000000588947 */ /* 0x000fea0003800000 */
[----:B-1----:R-:W-:Y:S01]  /*15050*/  VIADD R0, R4, 0x1800000 ;  /* 0x0180000004007836 */ /* 0x002fe20000000000 */
[----:B------:R-:W-:Y:S04]  /*15060*/  BSSY B1, `(.L_x_54) ;  /* 0x000000c000017945 */ /* 0x000fe80003800000 */
[----:B------:R-:W-:-:S04]  /*15070*/  LOP3.LUT R0, R0, 0x7f800000, RZ, 0xc0, !PT ;  /* 0x7f80000000007812 */ /* 0x000fc800078ec0ff */
[----:B------:R-:W-:-:S13]  /*15080*/  ISETP.GT.U32.AND P0, PT, R0, 0x1ffffff, PT ;  /* 0x01ffffff0000780c */ /* 0x000fda0003f04070 */
[----:B------:R-:W-:Y:S05]  /*15090*/  @P0 BRA `(.L_x_55) ;  /* 0x0000000000100947 */ /* 0x000fea0003800000 */
[----:B------:R-:W-:Y:S02]  /*150a0*/  MOV R0, R4 ;  /* 0x0000000400007202 */ /* 0x000fe40000000f00 */
[----:B------:R-:W-:-:S07]  /*150b0*/  MOV R7, 0x150d0 ;  /* 0x000150d000077802 */ /* 0x000fce0000000f00 */
[----:B------:R-:W-:Y:S05]  /*150c0*/  CALL.REL.NOINC `($__internal_0_$__cuda_sm20_rcp_rn_f32_slowpath) ;  /* 0x0000006400387944 */ /* 0x000fea0003c00000 */
[----:B------:R-:W-:Y:S05]  /*150d0*/  BRA `(.L_x_56) ;  /* 0x0000000000107947 */ /* 0x000fea0003800000 */
.L_x_55:
[----:B------:R-:W1:Y:S02]  /*150e0*/  MUFU.RCP R5, R4 ;  /* 0x0000000400057308 */ /* 0x000e640000001000 */
[----:B-1----:R-:W-:-:S04]  /*150f0*/  FFMA R0, R4, R5, -1 ;  /* 0xbf80000004007423 */ /* 0x002fc80000000005 */
[----:B------:R-:W-:-:S04]  /*15100*/  FADD.FTZ R0, -R0, -RZ ;  /* 0x800000ff00007221 */ /* 0x000fc80000010100 */
[----:B------:R-:W-:-:S07]  /*15110*/  FFMA R5, R5, R0, R5 ;  /* 0x0000000005057223 */ /* 0x000fce0000000005 */
.L_x_56:
[----:B------:R-:W-:Y:S05]  /*15120*/  BSYNC B1 ;  /* 0x0000000000017941 */ /* 0x000fea0003800000 */
.L_x_54:
[----:B------:R-:W-:Y:S01]  /*15130*/  FSETP.GEU.AND P0, PT, |R4|, 1.175494350822287508e-38, PT ;  /* 0x008000000400780b */ /* 0x000fe20003f0e200 */
[----:B------:R-:W-:Y:S01]  /*15140*/  ULDC UR4, c[0x0][0x600] ;  /* 0x0001800000047ab9 */ /* 0x000fe20000000800 */
[----:B------:R-:W-:-:S11]  /*15150*/  MOV R11, R5 ;  /* 0x00000005000b7202 */ /* 0x000fd60000000f00 */
[----:B------:R-:W-:-:S06]  /*15160*/  @!P0 FMUL R4, R4, 16777216 ;  /* 0x4b80000004048820 */ /* 0x000fcc0000400000 */
[----:B------:R-:W1:Y:S02]  /*15170*/  MUFU.LG2 R4, R4 ;  /* 0x0000000400047308 */ /* 0x000e640000000c00 */
[----:B-1----:R-:W-:-:S04]  /*15180*/  @!P0 FADD R4, R4, -24 ;  /* 0xc1c0000004048421 */ /* 0x002fc80000000000 */
[----:B------:R-:W-:-:S04]  /*15190*/  FMUL R4, R4, 0.69314718246459960938 ;  /* 0x3f31721804047820 */ /* 0x000fc80000400000 */
[----:B------:R-:W-:-:S07]  /*151a0*/  FFMA R12, R8, UR4, R4 ;  /* 0x00000004080c7c23 */ /* 0x000fce0008000004 */
.L_x_53:
[----:B------:R-:W-:Y:S05]  /*151b0*/  BSYNC B0 ;  /* 0x0000000000007941 */ /* 0x000fea0003800000 */
.L_x_52:
[----:B-1----:R-:W2:Y:S01]  /*151c0*/  LDL R0, [R1+0x200] ;  /* 0x0002000001007983 */ /* 0x002ea20000100800 */
        /* <DEDUP_REMOVED lines=65> */
[----:B--2---:R-:W-:-:S03]  /*155e0*/  R2UR UR5, R0 ;  /* 0x00000000000572ca */ /* 0x004fc600000e0000 */
[----:B------:R-:W2:Y:S01]  /*155f0*/  LDL R0, [R1+0x240] ;  /* 0x0002400001007983 */ /* 0x000ea20000100800 */
[----:B------:R-:W-:-:S09]  /*15600*/  FMUL R11, R11, UR4 ;  /* 0x000000040b0b7c20 */ /* 0x000fd20008400000 */
[----:B------:R-:W-:-:S04]  /*15610*/  UISETP.NE.AND UP0, UPT, UR5, 0x1, UPT ;  /* 0x000000010500788c */ /* 0x000fc8000bf05270 */
[----:B------:R-:W-:Y:S01]  /*15620*/  USEL UR4, URZ, 0x1, UP0 ;  /* 0x000000013f047887 */ /* 0x000fe20008000000 */
[-C--:B------:R-:W-:Y:S02]  /*15630*/  FMUL R231, R107, R11.reuse ;  /* 0x0000000b6be77220 */ /* 0x080fe40000400000 */
[----:B------:R-:W1:Y:S01]  /*15640*/  S2R R107, SR_TID.X ;  /* 0x00000000006b7919 */ /* 0x000e620000002100 */
        /* <DEDUP_REMOVED lines=124> */
[----:B--2---:R-:W-:-:S02]  /*15e10*/  R2UR UR5, R0 ;  /* 0x00000000000572ca */ /* 0x004fc400000e0000 */
[----:B------:R-:W-:-:S04]  /*15e20*/  MOV R0, UR4 ;  /* 0x0000000400007c02 */ /* 0x000fc80008000f00 */
[----:B------:R-:W-:-:S07]  /*15e30*/  SHF.L.U32 R0, R0, 0x1f, RZ ;  /* 0x0000001f00007819 */ /* 0x000fce00000006ff */
[----:B------:R-:W2:Y:S01]  /*15e40*/  SYNCS.PHASECHK.TRANS64.TRYWAIT P0, [UR5+0x8], R0 ;  /* 0x00000800ff0075a7 */ /* 0x000ea20008000145 */
[-C--:B------:R-:W-:Y:S01]  /*15e50*/  FMUL R132, R5, R11.reuse ;  /* 0x0000000b05847220 */ /* 0x080fe20000400000 */
[-C--:B------:R-:W-:Y:S01]  /*15e60*/  FMUL R133, R4, R11.reuse ;  /* 0x0000000b04857220 */ /* 0x080fe20000400000 */
[----:B------:R-:W-:Y:S01]  /*15e70*/  FMUL R136, R3, R11 ;  /* 0x0000000b03887220 */ /* 0x000fe20000400000 */
[----:B-12---:R-:W-:Y:S06]  /*15e80*/  @!P0 BRA `(.L_x_57) ;  /* 0x0000005400308947 */ /* 0x006fec0003800000 */
.L_x_120:
[C---:B------:R-:W-:Y:S01]  /*15e90*/  LOP3.LUT P0, RZ, R107.reuse, 0x3, RZ, 0xc0, !PT ;  /* 0x000000036bff7812 */ /* 0x040fe2000780c0ff */
[----:B------:R-:W-:Y:S01]  /*15ea0*/  ULDC.64 UR10, c[0x0][0x208] ;  /* 0x00008200000a7ab9 */ /* 0x000fe20000000a00 */
[----:B------:R-:W-:Y:S01]  /*15eb0*/  LOP3.LUT R106, R107, 0x7f, RZ, 0xc0, !PT ;  /* 0x0000007f6b6a7812 */ /* 0x000fe200078ec0ff */
[----:B------:R-:W-:Y:S01]  /*15ec0*/  BSSY B0, `(.L_x_58) ;  /* 0x000001a000007945 */ /* 0x000fe20003800000 */
[----:B------:R-:W-:Y:S02]  /*15ed0*/  SHF.R.U32.HI R107, RZ, 0x2, R107 ;  /* 0x00000002ff6b7819 */ /* 0x000fe4000001166b */
[----:B------:R-:W-:-:S07]  /*15ee0*/  SHF.R.U32.HI R102, RZ, 0x5, R106 ;  /* 0x00000005ff667819 */ /* 0x000fce000001166a */
[----:B------:R-:W-:Y:S05]  /*15ef0*/  @P0 BRA `(.L_x_59) ;  /* 0x0000000000580947 */ /* 0x000fea0003800000 */
[----:B------:R-:W2:Y:S01]  /*15f00*/  S2UR UR5, SR_CTAID.Y ;  /* 0x00000000000579c3 */ /* 0x000ea20000002600 */
[----:B------:R-:W-:Y:S01]  /*15f10*/  R2UR UR4, R200 ;  /* 0x00000000c80472ca */ /* 0x000fe200000e0000 */
[----:B------:R-:W-:Y:S01]  /*15f20*/  ULDC.64 UR8, c[0x0][0x688] ;  /* 0x0001a20000087ab9 */ /* 0x000fe20000000a00 */
[----:B-1----:R-:W-:Y:S01]  /*15f30*/  LOP3.LUT R3, R107, 0x7, RZ, 0xc0, !PT ;  /* 0x000000076b037812 */ /* 0x002fe200078ec0ff */
[----:B------:R-:W-:Y:S01]  /*15f40*/  ULDC UR7, c[0x0][0x288] ;  /* 0x0000a20000077ab9 */ /* 0x000fe20000000800 */
[----:B------:R-:W-:-:S03]  /*15f50*/  SHF.L.U32 R0, R102, 0x4, RZ ;  /* 0x0000000466007819 */ /* 0x000fc600000006ff */
[----:B------:R-:W1:Y:S01]  /*15f60*/  S2UR UR6, SR_CTAID.Z ;  /* 0x00000000000679c3 */ /* 0x000e620000002700 */
[----:B------:R-:W-:-:S05]  /*15f70*/  LOP3.LUT R0, R0, 0xfffffff0, R3, 0xe2, !PT ;  /* 0xfffffff000007812 */ /* 0x000fca00078ee203 */
[----:B------:R-:W-:-:S06]  /*15f80*/  USHF.L.U32 UR4, UR4, 0x6, URZ ;  /* 0x0000000604047899 */ /* 0x000fcc000800063f */
[----:B------:R-:W-:Y:S01]  /*15f90*/  VIADD R3, R0, UR4 ;  /* 0x0000000400037c36 */ /* 0x000fe20008000000 */
[----:B--2---:R-:W-:-:S04]  /*15fa0*/  UIMAD UR4, UR5, UR8, UR4 ;  /* 0x00000008050472a4 */ /* 0x004fc8000f8e0204 */
[C---:B------:R-:W-:Y:S02]  /*15fb0*/  ISETP.GE.U32.AND P0, PT, R3.reuse, UR7, PT ;  /* 0x0000000703007c0c */ /* 0x040fe4000bf06070 */
[----:B------:R-:W-:-:S04]  /*15fc0*/  IADD3 R3, R3, 0x8, RZ ;  /* 0x0000000803037810 */ /* 0x000fc80007ffe0ff */
[----:B------:R-:W-:Y:S01]  /*15fd0*/  ISETP.GE.U32.AND P1, PT, R3, UR7, PT ;  /* 0x0000000703007c0c */ /* 0x000fe2000bf26070 */
[----:B-1----:R-:W-:-:S06]  /*15fe0*/  UIMAD UR4, UR6, UR9, UR4 ;  /* 0x00000009060472a4 */ /* 0x002fcc000f8e0204 */
[----:B------:R-:W-:Y:S01]  /*15ff0*/  IADD3 R0, P2, R0, UR4, RZ ;  /* 0x0000000400007c10 */ /* 0x000fe2000ff5e0ff */
[----:B------:R-:W-:-:S03]  /*16000*/  ULDC.64 UR4, c[0x0][0x680] ;  /* 0x0001a00000047ab9 */ /* 0x000fc60000000a00 */
[----:B------:R-:W-:Y:S02]  /*16010*/  IADD3.X R3, RZ, RZ, RZ, P2, !PT ;  /* 0x000000ffff037210 */ /* 0x000fe400017fe4ff */
[----:B------:R-:W-:-:S04]  /*16020*/  LEA R4, P2, R0, UR4, 0x2 ;  /* 0x0000000400047c11 */ /* 0x000fc8000f8410ff */
[----:B------:R-:W-:-:S05]  /*16030*/  LEA.HI.X R5, R0, UR5, R3, 0x2, P2 ;  /* 0x0000000500057c11 */ /* 0x000fca00090f1403 */
[----:B------:R2:W-:Y:S04]  /*16040*/  @!P0 STG.E desc[UR10][R4.64], R10 ;  /* 0x0000000a04008986 */ /* 0x0005e8000c10190a */
[----:B------:R2:W-:Y:S02]  /*16050*/  @!P1 STG.E desc[UR10][R4.64+0x20], R12 ;  /* 0x0000200c04009986 */ /* 0x0005e4000c10190a */
.L_x_59:
[----:B------:R-:W-:Y:S05]  /*16060*/  BSYNC B0 ;  /* 0x0000000000007941 */ /* 0x000fea0003800000 */
.L_x_58:
[----:B------:R-:W-:Y:S02]  /*16070*/  ULDC.64 UR4, c[0x0][0x730] ;  /* 0x0001cc0000047ab9 */ /* 0x000fe40000000a00 */
[----:B------:R-:W-:-:S04]  /*16080*/  ISETP.NE.U32.AND P0, PT, RZ, UR4, PT ;  /* 0x00000004ff007c0c */ /* 0x000fc8000bf05070 */
[----:B------:R-:W-:-:S13]  /*16090*/  ISETP.NE.AND.EX P0, PT, RZ, UR5, PT, P0 ;  /* 0x00000005ff007c0c */ /* 0x000fda000bf05300 */
[----:B------:R-:W-:Y:S05]  /*160a0*/  @P0 BRA `(.L_x_60) ;  /* 0x0000000000200947 */ /* 0x000fea0003800000 */
[----:B------:R-:W-:Y:S02]  /*160b0*/  ULDC.64 UR4, c[0x0][0x728] ;  /* 0x0001ca0000047ab9 */ /* 0x000fe40000000a00 */
[----:B------:R-:W-:-:S04]  /*160c0*/  ISETP.NE.U32.AND P0, PT, RZ, UR4, PT ;  /* 0x00000004ff007c0c */ /* 0x000fc8000bf05070 */
[----:B------:R-:W-:-:S13]  /*160d0*/  ISETP.NE.AND.EX P0, PT, RZ, UR5, PT, P0 ;  /* 0x00000005ff007c0c */ /* 0x000fda000bf05300 */
[----:B------:R-:W-:Y:S05]  /*160e0*/  @!P0 BRA `(.L_x_61) ;  /* 0x00000000000c8947 */ /* 0x000fea0003800000 */
[----:B--2---:R-:W2:Y:S02]  /*160f0*/  LDC.64 R4, c[0x0][0x728] ;  /* 0x0001ca00ff047b82 */ /* 0x004ea40000000a00 */
[----:B--2---:R4:W5:Y:S01]  /*16100*/  LDG.E R103, desc[UR10][R4.64] ;  /* 0x0000000a04677981 */ /* 0x004962000c1e1900 */
[----:B------:R-:W-:Y:S05]  /*16110*/  BRA `(.L_x_60) ;  /* 0x0000000000047947 */ /* 0x000fea0003800000 */
.L_x_61:
[----:B------:R-:W3:Y:S02]  /*16120*/  LDC R103, c[0x0][0x720] ;  /* 0x0001c800ff677b82 */ /* 0x000ee40000000800 */
.L_x_60:
[----:B-1----:R-:W-:-:S04]  /*16130*/  MOV R0, RZ ;  /* 0x000000ff00007202 */ /* 0x002fc80000000f00 */
[----:B------:R-:W-:-:S13]  /*16140*/  LOP3.LUT P0, RZ, R0, 0x1bf, RZ, 0xc0, !PT ;  /* 0x000001bf00ff7812 */ /* 0x000fda000780c0ff */
[----:B------:R-:W-:Y:S05]  /*16150*/  @!P0 BRA `(.L_x_62) ;  /* 0x0000000000408947 */ /* 0x000fea0003800000 */
[----:B------:R-:W-:Y:S01]  /*16160*/  MOV R14, 0x0 ;  /* 0x00000000000e7802 */ /* 0x000fe20000000f00 */
[----:B------:R-:W-:Y:S01]  /*16170*/  ULDC.64 UR4, c[0x4][0x70] ;  /* 0x01001c0000047ab9 */ /* 0x000fe20000000a00 */
[----:B------:R-:W-:Y:S01]  /*16180*/  ULDC.64 UR6, c[0x4][0x78] ;  /* 0x01001e0000067ab9 */ /* 0x000fe20000000a00 */
[----:B------:R-:W-:Y:S01]  /*16190*/  ULDC.64 UR8, c[0x4][0x8] ;  /* 0x0100020000087ab9 */ /* 0x000fe20000000a00 */
[----:B--2-4-:R-:W-:Y:S01]  /*161a0*/  MOV R4, UR4 ;  /* 0x0000000400047c02 */ /* 0x014fe20008000f00 */
[----:B------:R-:W-:Y:S01]  /*161b0*/  IMAD.U32 R6, RZ, RZ, UR6 ;  /* 0x00000006ff067e24 */ /* 0x000fe2000f8e00ff */
[----:B------:R-:W1:Y:S01]  /*161c0*/  LDC.64 R14, c[0x4][R14] ;  /* 0x010000000e0e7b82 */ /* 0x000e620000000a00 */
[----:B------:R-:W-:Y:S01]  /*161d0*/  MOV R5, UR5 ;  /* 0x0000000500057c02 */ /* 0x000fe20008000f00 */
[----:B------:R-:W-:Y:S01]  /*161e0*/  IMAD.MOV.U32 R12, RZ, RZ, 0x1 ;  /* 0x00000001ff0c7424 */ /* 0x000fe200078e00ff */
[----:B------:R-:W-:Y:S02]  /*161f0*/  MOV R7, UR7 ;  /* 0x0000000700077c02 */ /* 0x000fe40008000f00 */
[----:B------:R-:W-:-:S02]  /*16200*/  MOV R10, UR8 ;  /* 0x00000008000a7c02 */ /* 0x000fc40008000f00 */
[----:B------:R-:W-:Y:S02]  /*16210*/  MOV R11, UR9 ;  /* 0x00000009000b7c02 */ /* 0x000fe40008000f00 */
[----:B------:R-:W-:Y:S02]  /*16220*/  MOV R8, 0x70 ;  /* 0x0000007000087802 */ /* 0x000fe40000000f00 */
[----:B------:R-:W-:-:S07]  /*16230*/  MOV R13, RZ ;  /* 0x000000ff000d7202 */ /* 0x000fce0000000f00 */
[----:B------:R-:W-:-:S07]  /*16240*/  LEPC R20, `(.L_x_62) ;  /* 0x000000001014794e */ /* 0x000fce0000000000 */
[----:B-1-3-5:R-:W-:Y:S05]  /*16250*/  CALL.ABS.NOINC R14 ;  /* 0x000000000e007343 */ /* 0x02afea0003c00000 */
.L_x_62:
[----:B------:R-:W2:Y:S01]  /*16260*/  LDL R20, [R1+0x200] ;  /* 0x0002000001147983 */ /* 0x000ea20000100800 */
[----:B------:R-:W-:Y:S02]  /*16270*/  MOV R98, UR60 ;  /* 0x0000003c00627c02 */ /* 0x000fe40008000f00 */
[----:B--2---:R-:W-:-:S13]  /*16280*/  R2UR UR4, R20 ;  /* 0x00000000140472ca */ /* 0x004fda00000e0000 */
[----:B------:R-:W-:-:S05]  /*16290*/  MOV R0, UR4 ;  /* 0x0000000400007c02 */ /* 0x000fca0008000f00 */
[----:B------:R-:W-:-:S05]  /*162a0*/  IMAD R98, R0, 0x2200, R98 ;  /* 0x0000220000627824 */ /* 0x000fca00078e0262 */
[----:B------:R-:W-:-:S04]  /*162b0*/  IADD3 R0, R98, -0x2200, RZ ;  /* 0xffffde0062007810 */ /* 0x000fc80007ffe0ff */
[----:B------:R-:W-:-:S13]  /*162c0*/  LOP3.LUT P0, RZ, R0, 0x1b0, RZ, 0xc0, !PT ;  /* 0x000001b000ff7812 */ /* 0x000fda000780c0ff */
[----:B------:R-:W-:Y:S05]  /*162d0*/  @!P0 BRA `(.L_x_63) ;  /* 0x0000000000408947 */ /* 0x000fea0003800000 */
[----:B------:R-:W-:Y:S01]  /*162e0*/  MOV R14, 0x0 ;  /* 0x00000000000e7802 */ /* 0x000fe20000000f00 */
[----:B------:R-:W-:Y:S01]  /*162f0*/  ULDC.64 UR6, c[0x4][0x70] ;  /* 0x01001c0000067ab9 */ /* 0x000fe20000000a00 */
[----:B------:R-:W-:Y:S01]  /*16300*/  ULDC.64 UR8, c[0x4][0x78] ;  /* 0x01001e0000087ab9 */ /* 0x000fe20000000a00 */
[----:B------:R-:W-:Y:S01]  /*16310*/  ULDC.64 UR4, c[0x4][0x10] ;  /* 0x0100040000047ab9 */ /* 0x000fe20000000a00 */
[----:B----4-:R-:W-:Y:S01]  /*16320*/  IMAD.U32 R4, RZ, RZ, UR6 ;  /* 0x00000006ff047e24 */ /* 0x010fe2000f8e00ff */
[----:B------:R-:W-:Y:S01]  /*16330*/  MOV R5, UR7 ;  /* 0x0000000700057c02 */ /* 0x000fe20008000f00 */
[----:B------:R-:W1:Y:S01]  /*16340*/  LDC.64 R14, c[0x4][R14] ;  /* 0x010000000e0e7b82 */ /* 0x000e620000000a00 */
[----:B------:R-:W-:Y:S01]  /*16350*/  MOV R6, UR8 ;  /* 0x0000000800067c02 */ /* 0x000fe20008000f00 */
[----:B------:R-:W-:Y:S01]  /*16360*/  IMAD.U32 R11, RZ, RZ, UR5 ;  /* 0x00000005ff0b7e24 */ /* 0x000fe2000f8e00ff */
[----:B------:R-:W-:Y:S02]  /*16370*/  MOV R7, UR9 ;  /* 0x0000000900077c02 */ /* 0x000fe40008000f00 */
[----:B------:R-:W-:-:S02]  /*16380*/  MOV R10, UR4 ;  /* 0x00000004000a7c02 */ /* 0x000fc40008000f00 */
[----:B------:R-:W-:Y:S02]  /*16390*/  MOV R8, 0x70 ;  /* 0x0000007000087802 */ /* 0x000fe40000000f00 */
[----:B------:R-:W-:Y:S02]  /*163a0*/  MOV R12, 0x1 ;  /* 0x00000001000c7802 */ /* 0x000fe40000000f00 */
[----:B------:R-:W-:-:S07]  /*163b0*/  MOV R13, RZ ;  /* 0x000000ff000d7202 */ /* 0x000fce0000000f00 */
[----:B------:R-:W-:-:S07]  /*163c0*/  LEPC R20, `(.L_x_63) ;  /* 0x000000001014794e */ /* 0x000fce0000000000 */
[----:B-1-3-5:R-:W-:Y:S05]  /*163d0*/  CALL.ABS.NOINC R14 ;  /* 0x000000000e007343 */ /* 0x02afea0003c00000 */
.L_x_63:
[----:B------:R-:W-:Y:S01]  /*163e0*/  ULDC.64 UR4, c[0x0][0x730] ;  /* 0x0001cc0000047ab9 */ /* 0x000fe20000000a00 */
[----:B----4-:R-:W1:Y:S01]  /*163f0*/  S2R R4, SR_TID.X ;  /* 0x0000000000047919 */ /* 0x010e620000002100 */
[----:B------:R-:W-:Y:S01]  /*16400*/  ISETP.NE.U32.AND P0, PT, RZ, UR4, PT ;  /* 0x00000004ff007c0c */ /* 0x000fe2000bf05070 */
[----:B------:R-:W-:Y:S01]  /*16410*/  BSSY B0, `(.L_x_64) ;  /* 0x0000025000007945 */ /* 0x000fe20003800000 */
[----:B------:R-:W-:Y:S02]  /*16420*/  SHF.L.U32 R107, R107, 0x6, RZ ;  /* 0x000000066b6b7819 */ /* 0x000fe400000006ff */
[----:B------:R-:W-:Y:S02]  /*16430*/  ISETP.NE.AND.EX P0, PT, RZ, UR5, PT, P0 ;  /* 0x00000005ff007c0c */ /* 0x000fe4000bf05300 */
[----:B------:R-:W-:-:S11]  /*16440*/  IADD3 R106, R106, 0x1f, RZ ;  /* 0x0000001f6a6a7810 */ /* 0x000fd60007ffe0ff */
[----:B---3-5:R-:W2:Y:S01]  /*16450*/  @P0 LDC R103, c[0x0][0x720] ;  /* 0x0001c800ff670b82 */ /* 0x028ea20000000800 */
[----:B------:R-:W-:Y:S01]  /*16460*/  ISETP.GT.U32.AND P0, PT, R106, 0x3e, PT ;  /* 0x0000003e6a00780c */ /* 0x000fe20003f04070 */
[-C--:B--2---:R-:W-:Y:S01]  /*16470*/  FMUL R157, R157, R103.reuse ;  /* 0x000000679d9d7220 */ /* 0x084fe20000400000 */
[-C--:B------:R-:W-:Y:S01]  /*16480*/  FMUL R156, R156, R103.reuse ;  /* 0x000000679c9c7220 */ /* 0x080fe20000400000 */
[-C--:B------:R-:W-:Y:S01]  /*16490*/  FMUL R2, R2, R103.reuse ;  /* 0x0000006702027220 */ /* 0x080fe20000400000 */
[-C--:B------:R-:W-:Y:S01]  /*164a0*/  FMUL R16, R16, R103.reuse ;  /* 0x0000006710107220 */ /* 0x080fe20000400000 */
[-C--:B------:R-:W-:Y:S01]  /*164b0*/  FMUL R154, R154, R103.reuse ;  /* 0x000000679a9a7220 */ /* 0x080fe20000400000 */
[----:B------:R-:W-:Y:S01]  /*164c0*/  FMUL R152, R152, R103 ;  /* 0x0000006798987220 */ /* 0x000fe20000400000 */
[----:B------:R-:W-:Y:S01]  /*164d0*/  F2FP.SATFINITE.E4M3.F32.PACK_AB_MERGE_C R0, R156, R157, RZ ;  /* 0x0000009d9c00723e */ /* 0x000fe200048070ff */
[-C--:B------:R-:W-:Y:S01]  /*164e0*/  FMUL R17, R17, R103.reuse ;  /* 0x0000006711117220 */ /* 0x080fe20000400000 */
[----:B------:R-:W-:Y:S01]  /*164f0*/  F2FP.SATFINITE.E4M3.F32.PACK_AB_MERGE_C R2, R16, R2, RZ ;  /* 0x000000021002723e */ /* 0x000fe200048070ff */
[-C--:B------:R-:W-:Y:S01]  /*16500*/  FMUL R18, R18, R103.reuse ;  /* 0x0000006712127220 */ /* 0x080fe20000400000 */
[-C--:B------:R-:W-:Y:S01]  /*16510*/  FMUL R155, R155, R103.reuse ;  /* 0x000000679b9b7220 */ /* 0x080fe20000400000 */
[----:B------:R2:W-:Y:S01]  /*16520*/  STL [R1+0x40], R0 ;  /* 0x0000400001007387 */ /* 0x0005e20000100800 */
[----:B------:R-:W-:-:S03]  /*16530*/  FMUL R153, R153, R103 ;  /* 0x0000006799997220 */ /* 0x000fc60000400000 */
[----:B------:R1:W-:Y:S02]  /*16540*/  STL [R1+0x3c], R2 ;  /* 0x00003c0201007387 */ /* 0x0003e40000100800 */
[----:B------:R-:W-:Y:S02]  /*16550*/  F2FP.SATFINITE.E4M3.F32.PACK_AB_MERGE_C R3, R153, R155, RZ ;  /* 0x0000009b9903723e */ /* 0x000fe400048070ff */
[----:B--2---:R-:W-:Y:S01]  /*16560*/  F2FP.SATFINITE.E4M3.F32.PACK_AB_MERGE_C R0, R152, R154, RZ ;  /* 0x0000009a9800723e */ /* 0x004fe200048070ff */
[----:B-1----:R-:W-:-:S04]  /*16570*/  IMAD.SHL.U32 R2, R4, 0x2, RZ ;  /* 0x0000000204027824 */ /* 0x002fc800078e00ff */
[----:B------:R1:W-:Y:S02]  /*16580*/  STL [R1+0x38], R0 ;  /* 0x0000380001007387 */ /* 0x0003e40000100800 */
[----:B-1----:R-:W-:-:S05]  /*16590*/  F2FP.SATFINITE.E4M3.F32.PACK_AB_MERGE_C R0, R18, R17, RZ ;  /* 0x000000111200723e */ /* 0x002fca00048070ff */
[----:B------:R1:W-:Y:S04]  /*165a0*/  STL [R1+0x30], R0 ;  /* 0x0000300001007387 */ /* 0x0003e80000100800 */
[----:B------:R2:W-:Y:S01]  /*165b0*/  STL [R1+0x2c], R3 ;  /* 0x00002c0301007387 */ /* 0x0005e20000100800 */
[----:B-1----:R-:W-:Y:S02]  /*165c0*/  LOP3.LUT R0, R2, 0x6, RZ, 0xc0, !PT ;  /* 0x0000000602007812 */ /* 0x002fe400078ec0ff */
[----:B--2---:R-:W-:Y:S02]  /*165d0*/  SHF.L.U32 R3, R4, 0x4, RZ ;  /* 0x0000000404037819 */ /* 0x004fe400000006ff */
[----:B------:R-:W-:Y:S02]  /*165e0*/  LEA R0, R102, R0, 0xa ;  /* 0x0000000066007211 */ /* 0x000fe400078e50ff */
[----:B------:R-:W-:-:S04]  /*165f0*/  LOP3.LUT R3, R3, 0x180, RZ, 0xc0, !PT ;  /* 0x0000018003037812 */ /* 0x000fc800078ec0ff */
[----:B------:R-:W-:Y:S02]  /*16600*/  LOP3.LUT R2, R3, 0x30, R2, 0xf8, !PT ;  /* 0x0000003003027812 */ /* 0x000fe400078ef802 */
[----:B------:R-:W-:-:S04]  /*16610*/  LOP3.LUT R3, R107, 0x40, RZ, 0xc0, !PT ;  /* 0x000000406b037812 */ /* 0x000fc800078ec0ff */
[----:B------:R-:W-:-:S05]  /*16620*/  IADD3 R0, R2, R0, R3 ;  /* 0x0000000002007210 */ /* 0x000fca0007ffe003 */
[----:B------:R1:W-:Y:S01]  /*16630*/  STL [R1+0x34], R0 ;  /* 0x0000340001007387 */ /* 0x0003e20000100800 */
[----:B------:R-:W-:Y:S05]  /*16640*/  @P0 BRA `(.L_x_65) ;  /* 0x0000000000040947 */ /* 0x000fea0003800000 */
[----:B------:R-:W-:-:S04]  /*16650*/  DEPBAR.LE SB0, 0x1 ;  /* 0x000080400000791a */ /* 0x000fc80000000000 */
.L_x_65:
[----:B------:R-:W-:Y:S05]  /*16660*/  BSYNC B0 ;  /* 0x0000000000007941 */ /* 0x000fea0003800000 */
.L_x_64:
[-C--:B------:R-:W-:Y:S01]  /*16670*/  FMUL R3, R19, R103.reuse ;  /* 0x0000006713037220 */ /* 0x080fe20000400000 */
[-C--:B------:R-:W-:Y:S01]  /*16680*/  FMUL R2, R22, R103.reuse ;  /* 0x0000006716027220 */ /* 0x080fe20000400000 */
[----:B------:R-:W-:Y:S01]  /*16690*/  STL [R1+0x248], R98 ;  /* 0x0002486201007387 */ /* 0x000fe20000100800 */
[-C--:B-1----:R-:W-:Y:S01]  /*166a0*/  FMUL R0, R159, R103.reuse ;  /* 0x000000679f007220 */ /* 0x082fe20000400000 */
[----:B------:R-:W-:Y:S02]  /*166b0*/  R2P PR, R4, 0x18 ;  /* 0x0000001804007804 */ /* 0x000fe40000000000 */
[----:B------:R-:W-:Y:S04]  /*166c0*/  STL [R1+0x244], R200 ;  /* 0x000244c801007387 */ /* 0x000fe80000100800 */
[----:B------:R1:W-:Y:S04]  /*166d0*/  STL [R1+0x28], R3 ;  /* 0x0000280301007387 */ /* 0x0003e80000100800 */
        /* <DEDUP_REMOVED lines=10> */
[----:B------:R-:W-:Y:S01]  /*16780*/  STL [R1+0x10], R3 ;  /* 0x0000100301007387 */ /* 0x000fe20000100800 */
[----:B---3--:R-:W-:-:S03]  /*16790*/  FMUL R0, R25, R103 ;  /* 0x0000006719007220 */ /* 0x008fc60000400000 */
[----:B------:R-:W2:Y:S04]  /*167a0*/  LDL.LU R140, [R1+0x44] ;  /* 0x00004400018c7983 */ /* 0x000ea80000300800 */
[----:B------:R-:W-:Y:S04]  /*167b0*/  STL [R1+0xc], R2 ;  /* 0x00000c0201007387 */ /* 0x000fe80000100800 */
[----:B------:R-:W3:Y:S04]  /*167c0*/  LDL.LU R142, [R1+0x54] ;  /* 0x00005400018e7983 */ /* 0x000ee80000300800 */
[----:B------:R1:W-:Y:S01]  /*167d0*/  STL [R1+0x8], R0 ;  /* 0x0000080001007387 */ /* 0x0003e20000100800 */
[----:B------:R-:W-:-:S03]  /*167e0*/  FMUL R200, R28, R103 ;  /* 0x000000671cc87220 */ /* 0x000fc60000400000 */
[----:B------:R-:W4:Y:S01]  /*167f0*/  LDL.LU R143, [R1+0x50] ;  /* 0x00005000018f7983 */ /* 0x000f220000300800 */
[----:B------:R-:W-:-:S03]  /*16800*/  FMUL R98, R162, R103 ;  /* 0x00000067a2627220 */ /* 0x000fc60000400000 */
[----:B------:R-:W4:Y:S01]  /*16810*/  LDL.LU R144, [R1+0x64] ;  /* 0x0000640001907983 */ /* 0x000f220000300800 */
[----:B------:R-:W-:-:S03]  /*16820*/  FMUL R29, R29, R103 ;  /* 0x000000671d1d7220 */ /* 0x000fc60000400000 */
[----:B------:R-:W4:Y:S01]  /*16830*/  LDL.LU R145, [R1+0x60] ;  /* 0x0000600001917983 */ /* 0x000f220000300800 */
[----:B------:R-:W-:-:S03]  /*16840*/  FMUL R32, R32, R103 ;  /* 0x0000006720207220 */ /* 0x000fc60000400000 */
[----:B------:R-:W4:Y:S01]  /*16850*/  LDL.LU R146, [R1+0x74] ;  /* 0x0000740001927983 */ /* 0x000f220000300800 */
[----:B-1----:R-:W-:-:S03]  /*16860*/  FMUL R0, R164, R103 ;  /* 0x00000067a4007220 */ /* 0x002fc60000400000 */
[----:B------:R-:W4:Y:S01]  /*16870*/  LDL.LU R147, [R1+0x70] ;  /* 0x0000700001937983 */ /* 0x000f220000300800 */
[----:B------:R-:W-:-:S03]  /*16880*/  FMUL R2, R163, R103 ;  /* 0x00000067a3027220 */ /* 0x000fc60000400000 */
[----:B------:R-:W4:Y:S01]  /*16890*/  LDL.LU R148, [R1+0x84] ;  /* 0x0000840001947983 */ /* 0x000f220000300800 */
[----:B------:R-:W-:-:S03]  /*168a0*/  FMUL R33, R33, R103 ;  /* 0x0000006721217220 */ /* 0x000fc60000400000 */
[----:B------:R-:W4:Y:S01]  /*168b0*/  LDL.LU R149, [R1+0x80] ;  /* 0x0000800001957983 */ /* 0x000f220000300800 */
[----:B------:R-:W-:-:S03]  /*168c0*/  FMUL R36, R36, R103 ;  /* 0x0000006724247220 */ /* 0x000fc60000400000 */
[----:B------:R-:W4:Y:S01]  /*168d0*/  LDL.LU R150, [R1+0x94] ;  /* 0x0000940001967983 */ /* 0x000f220000300800 */
[-C--:B------:R-:W-:Y:S01]  /*168e0*/  FMUL R3, R166, R103.reuse ;  /* 0x00000067a6037220 */ /* 0x080fe20000400000 */
[-C--:B------:R-:W-:Y:S01]  /*168f0*/  FMUL R4, R165, R103.reuse ;  /* 0x00000067a5047220 */ /* 0x080fe20000400000 */
[-C--:B------:R-:W-:Y:S01]  /*16900*/  FMUL R138, R121, R103.reuse ;  /* 0x00000067798a7220 */ /* 0x080fe20000400000 */
[----:B------:R-:W-:Y:S01]  /*16910*/  STL [R1+0x250], R200 ;  /* 0x000250c801007387 */ /* 0x000fe20000100800 */
[-C--:B------:R-:W-:Y:S01]  /*16920*/  FMUL R154, R42, R103.reuse ;  /* 0x000000672a9a7220 */ /* 0x080fe20000400000 */
[-C--:B------:R-:W-:Y:S01]  /*16930*/  FMUL R7, R168, R103.reuse ;  /* 0x00000067a8077220 */ /* 0x080fe20000400000 */
[-C--:B------:R-:W-:Y:S01]  /*16940*/  FMUL R156, R46, R103.reuse ;  /* 0x000000672e9c7220 */ /* 0x080fe20000400000 */
[----:B------:R1:W-:Y:S01]  /*16950*/  STL [R1+0x24c], R98 ;  /* 0x00024c6201007387 */ /* 0x0003e20000100800 */
[-C--:B------:R-:W-:Y:S01]  /*16960*/  FMUL R158, R50, R103.reuse ;  /* 0x00000067329e7220 */ /* 0x080fe20000400000 */
[-C--:B------:R-:W-:Y:S01]  /*16970*/  FMUL R9, R173, R103.reuse ;  /* 0x00000067ad097220 */ /* 0x080fe20000400000 */
[-C--:B------:R-:W-:Y:S01]  /*16980*/  FMUL R160, R54, R103.reuse ;  /* 0x0000006736a07220 */ /* 0x080fe20000400000 */
[----:B------:R-:W-:Y:S01]  /*16990*/  STL [R1+0x254], R29 ;  /* 0x0002541d01007387 */ /* 0x000fe20000100800 */
        /* <DEDUP_REMOVED lines=31> */
[----:B-1----:R-:W4:Y:S01]  /*16b90*/  LDL.LU R98, [R1+0x90] ;  /* 0x0000900001627983 */ /* 0x002f220000300800 */
[-C--:B------:R-:W-:Y:S01]  /*16ba0*/  FMUL R137, R230, R103.reuse ;  /* 0x00000067e6897220 */ /* 0x080fe20000400000 */
[-C--:B------:R-:W-:Y:S01]  /*16bb0*/  FMUL R139, R234, R103.reuse ;  /* 0x00000067ea8b7220 */ /* 0x080fe20000400000 */
[-C--:B------:R-:W-:Y:S01]  /*16bc0*/  FMUL R123, R105, R103.reuse ;  /* 0x00000067697b7220 */ /* 0x080fe20000400000 */
[----:B------:R-:W4:Y:S01]  /*16bd0*/  LDL.LU R152, [R1+0xa4] ;  /* 0x0000a40001987983 */ /* 0x000f220000300800 */
        /* <DEDUP_REMOVED lines=87> */
[----:B------:R-:W-:-:S02]  /*17150*/  FMUL R151, R98, R103 ;  /* 0x0000006762977220 */ /* 0x000fc40000400000 */
[----:B------:R-:W2:Y:S01]  /*17160*/  LDL.LU R98, [R1+0xf4] ;  /* 0x0000f40001627983 */ /* 0x000ea20000300800 */
[-C--:B------:R-:W-:Y:S01]  /*17170*/  FMUL R34, R152, R103.reuse ;  /* 0x0000006798227220 */ /* 0x080fe20000400000 */
[-C--:B------:R-:W-:Y:S02]  /*17180*/  FMUL R152, R38, R103.reuse ;  /* 0x0000006726987220 */ /* 0x080fe40000400000 */
[----:B------:R-:W3:Y:S01]  /*17190*/  LDL.LU R163, [R1+0xf0] ;  /* 0x0000f00001a37983 */ /* 0x000ee20000300800 */
[----:B------:R-:W-:-:S03]  /*171a0*/  FMUL R153, R36, R103 ;  /* 0x0000006724997220 */ /* 0x000fc60000400000 */
[----:B------:R-:W4:Y:S01]  /*171b0*/  LDL.LU R36, [R1+0x104] ;  /* 0x0001040001247983 */ /* 0x000f220000300800 */
[----:B------:R-:W-:-:S03]  /*171c0*/  FMUL R38, R33, R103 ;  /* 0x0000006721267220 */ /* 0x000fc60000400000 */
[----:B------:R-:W3:Y:S01]  /*171d0*/  LDL.LU R33, [R1+0x100] ;  /* 0x0001000001217983 */ /* 0x000ee20000300800 */
[----:B------:R-:W-:-:S03]  /*171e0*/  FMUL R155, R32, R103 ;  /* 0x00000067209b7220 */ /* 0x000fc60000400000 */
[----:B------:R-:W3:Y:S01]  /*171f0*/  LDL.LU R32, [R1+0x114] ;  /* 0x0001140001207983 */ /* 0x000ee20000300800 */
[----:B------:R-:W-:-:S03]  /*17200*/  FMUL R42, R29, R103 ;  /* 0x000000671d2a7220 */ /* 0x000fc60000400000 */
[----:B------:R-:W3:Y:S01]  /*17210*/  LDL.LU R29, [R1+0x110] ;  /* 0x00011000011d7983 */ /* 0x000ee20000300800 */
[----:B------:R-:W-:-:S03]  /*17220*/  FMUL R157, R4, R103 ;  /* 0x00000067049d7220 */ /* 0x000fc60000400000 */
[----:B------:R-:W3:Y:S04]  /*17230*/  LDL.LU R168, [R1+0x124] ;  /* 0x0001240001a87983 */ /* 0x000ee80000300800 */
[----:B------:R-:W3:Y:S01]  /*17240*/  LDL.LU R4, [R1+0x120] ;  /* 0x0001200001047983 */ /* 0x000ee20000300800 */
[-C--:B------:R-:W-:Y:S01]  /*17250*/  FMUL R46, R3, R103.reuse ;  /* 0x00000067032e7220 */ /* 0x080fe20000400000 */
[-C--:B------:R-:W-:Y:S02]  /*17260*/  FMUL R159, R2, R103.reuse ;  /* 0x00000067029f7220 */ /* 0x080fe40000400000 */
[----:B------:R-:W3:Y:S01]  /*17270*/  LDL.LU R3, [R1+0x134] ;  /* 0x0001340001037983 */ /* 0x000ee20000300800 */
[----:B------:R-:W-:-:S03]  /*17280*/  FMUL R50, R0, R103 ;  /* 0x0000006700327220 */ /* 0x000fc60000400000 */
[----:B------:R-:W3:Y:S04]  /*17290*/  LDL.LU R2, [R1+0x130] ;  /* 0x0001300001027983 */ /* 0x000ee80000300800 */
[----:B------:R-:W3:Y:S04]  /*172a0*/  LDL.LU R0, [R1+0x144] ;  /* 0x0001440001007983 */ /* 0x000ee80000300800 */
[----:B------:R-:W3:Y:S01]  /*172b0*/  LDL.LU R173, [R1+0x140] ;  /* 0x0001400001ad7983 */ /* 0x000ee20000300800 */
[----:B--2---:R-:W-:-:S03]  /*172c0*/  FMUL R54, R98, R103 ;  /* 0x0000006762367220 */ /* 0x004fc60000400000 */
[----:B------:R-:W2:Y:S01]  /*172d0*/  LDL.LU R98, [R1+0x154] ;  /* 0x0001540001627983 */ /* 0x000ea20000300800 */
[----:B----4-:R-:W-:-:S03]  /*172e0*/  FMUL R58, R36, R103 ;  /* 0x00000067243a7220 */ /* 0x010fc60000400000 */
[----:B------:R-:W4:Y:S01]  /*172f0*/  LDL.LU R36, [R1+0x150] ;  /* 0x0001500001247983 */ /* 0x000f220000300800 */
[----:B---3--:R-:W-:-:S03]  /*17300*/  FMUL R165, R33, R103 ;  /* 0x0000006721a57220 */ /* 0x008fc60000400000 */
[----:B------:R-:W3:Y:S01]  /*17310*/  LDL.LU R33, [R1+0x164] ;  /* 0x0001640001217983 */ /* 0x000ee20000300800 */
[----:B------:R-:W-:-:S03]  /*17320*/  FMUL R62, R32, R103 ;  /* 0x00000067203e7220 */ /* 0x000fc60000400000 */
[----:B------:R-:W3:Y:S01]  /*17330*/  LDL.LU R32, [R1+0x160] ;  /* 0x0001600001207983 */ /* 0x000ee20000300800 */
[----:B------:R-:W-:-:S03]  /*17340*/  FMUL R167, R29, R103 ;  /* 0x000000671da77220 */ /* 0x000fc60000400000 */
[----:B------:R-:W3:Y:S01]  /*17350*/  LDL.LU R29, [R1+0x174] ;  /* 0x00017400011d7983 */ /* 0x000ee20000300800 */
[----:B------:R-:W-:-:S03]  /*17360*/  FMUL R169, R4, R103 ;  /* 0x0000006704a97220 */ /* 0x000fc60000400000 */
[----:B------:R-:W3:Y:S01]  /*17370*/  LDL.LU R4, [R1+0x170] ;  /* 0x0001700001047983 */ /* 0x000ee20000300800 */
[-C--:B------:R-:W-:Y:S01]  /*17380*/  FMUL R66, R168, R103.reuse ;  /* 0x00000067a8427220 */ /* 0x080fe20000400000 */
[-C--:B------:R-:W-:Y:S01]  /*17390*/  FMUL R168, R70, R103.reuse ;  /* 0x0000006746a87220 */ /* 0x080fe20000400000 */
[-C--:B------:R-:W-:Y:S02]  /*173a0*/  FMUL R70, R3, R103.reuse ;  /* 0x0000006703467220 */ /* 0x080fe40000400000 */
[----:B------:R-:W3:Y:S01]  /*173b0*/  LDL.LU R3, [R1+0x184] ;  /* 0x0001840001037983 */ /* 0x000ee20000300800 */
[----:B------:R-:W-:-:S03]  /*173c0*/  FMUL R171, R2, R103 ;  /* 0x0000006702ab7220 */ /* 0x000fc60000400000 */
[----:B------:R-:W3:Y:S01]  /*173d0*/  LDL.LU R2, [R1+0x180] ;  /* 0x0001800001027983 */ /* 0x000ee20000300800 */
[----:B------:R-:W-:-:S03]  /*173e0*/  FMUL R74, R0, R103 ;  /* 0x00000067004a7220 */ /* 0x000fc60000400000 */
[----:B------:R-:W3:Y:S04]  /*173f0*/  LDL.LU R0, [R1+0x194] ;  /* 0x0001940001007983 */ /* 0x000ee80000300800 */
[----:B------:R-:W3:Y:S04]  /*17400*/  LDL.LU R191, [R1+0x190] ;  /* 0x0001900001bf7983 */ /* 0x000ee80000300800 */
[----:B------:R-:W3:Y:S04]  /*17410*/  LDL.LU R189, [R1+0x1a4] ;  /* 0x0001a40001bd7983 */ /* 0x000ee80000300800 */
        /* <DEDUP_REMOVED lines=10> */
[----:B------:R-:W2:Y:S01]  /*174c0*/  LDL.LU R32, [R1+0x1d0] ;  /* 0x0001d00001207983 */ /* 0x000ea20000300800 */
[----:B------:R-:W-:-:S03]  /*174d0*/  FMUL R86, R29, R103 ;  /* 0x000000671d567220 */ /* 0x000fc60000400000 */
[----:B------:R-:W2:Y:S01]  /*174e0*/  LDL.LU R29, [R1+0x1e4] ;  /* 0x0001e400011d7983 */ /* 0x000ea20000300800 */
[----:B------:R-:W-:-:S03]  /*174f0*/  FMUL R179, R4, R103 ;  /* 0x0000006704b37220 */ /* 0x000fc60000400000 */
[----:B------:R-:W4:Y:S01]  /*17500*/  LDL.LU R4, [R1+0x1e0] ;  /* 0x0001e00001047983 */ /* 0x000f220000300800 */
[----:B------:R-:W-:-:S03]  /*17510*/  FMUL R90, R3, R103 ;  /* 0x00000067035a7220 */ /* 0x000fc60000400000 */
[----:B------:R-:W3:Y:S01]  /*17520*/  LDL.LU R3, [R1+0x1f4] ;  /* 0x0001f40001037983 */ /* 0x000ee20000300800 */
[----:B------:R-:W-:-:S03]  /*17530*/  FMUL R181, R2, R103 ;  /* 0x0000006702b57220 */ /* 0x000fc60000400000 */
[----:B------:R-:W2:Y:S01]  /*17540*/  LDL.LU R2, [R1+0x1f0] ;  /* 0x0001f00001027983 */ /* 0x000ea20000300800 */
[----:B------:R-:W-:-:S03]  /*17550*/  FMUL R94, R0, R103 ;  /* 0x00000067005e7220 */ /* 0x000fc60000400000 */
[----:B------:R-:W2:Y:S04]  /*17560*/  LDL.LU R0, [R1+0x208] ;  /* 0x0002080001007983 */ /* 0x000ea80000300800 */
[----:B------:R-:W2:Y:S04]  /*17570*/  LDL.LU R199, [R1+0x204] ;  /* 0x0002040001c77983 */ /* 0x000ea80000300800 */
[----:B------:R-:W2:Y:S04]  /*17580*/  LDL.LU R195, [R1+0x210] ;  /* 0x0002100001c37983 */ /* 0x000ea80000300800 */
[----:B------:R-:W2:Y:S04]  /*17590*/  LDL.LU R204, [R1+0x20c] ;  /* 0x00020c0001cc7983 */ /* 0x000ea80000300800 */
[----:B------:R-:W2:Y:S01]  /*175a0*/  LDL.LU R197, [R1+0x218] ;  /* 0x0002180001c57983 */ /* 0x000ea20000300800 */
[----:B----4-:R-:W-:-:S03]  /*175b0*/  FMUL R226, R4, R103 ;  /* 0x0000006704e27220 */ /* 0x010fc60000400000 */
[----:B------:R-:W4:Y:S01]  /*175c0*/  LDL.LU R4, [R1+0x214] ;  /* 0x0002140001047983 */ /* 0x000f220000300800 */
[-C--:B------:R-:W-:Y:S01]  /*175d0*/  FMUL R236, R191, R103.reuse ;  /* 0x00000067bfec7220 */ /* 0x080fe20000400000 */
[-C--:B------:R-:W-:Y:S01]  /*175e0*/  FMUL R234, R187, R103.reuse ;  /* 0x00000067bbea7220 */ /* 0x080fe20000400000 */
[-C--:B---3--:R-:W-:Y:S01]  /*175f0*/  FMUL R191, R3, R103.reuse ;  /* 0x0000006703bf7220 */ /* 0x088fe20000400000 */
[-C--:B------:R-:W-:Y:S01]  /*17600*/  FMUL R230, R36, R103.reuse ;  /* 0x0000006724e67220 */ /* 0x080fe20000400000 */
[----:B------:R-:W3:Y:S01]  /*17610*/  LDL.LU R3, [R1+0x28] ;  /* 0x0000280001037983 */ /* 0x000ee20000300800 */
[-C--:B------:R-:W-:Y:S01]  /*17620*/  FMUL R187, R33, R103.reuse ;  /* 0x0000006721bb7220 */ /* 0x080fe20000400000 */
[-C--:B--2---:R-:W-:Y:S02]  /*17630*/  FMUL R224, R2, R103.reuse ;  /* 0x0000006702e07220 */ /* 0x084fe40000400000 */
[----:B------:R-:W3:Y:S01]  /*17640*/  LDL.LU R36, [R1+0x24] ;  /* 0x0000240001247983 */ /* 0x000ee20000300800 */
[-C--:B------:R-:W-:Y:S01]  /*17650*/  FMUL R235, R99, R103.reuse ;  /* 0x0000006763eb7220 */ /* 0x080fe20000400000 */
[----:B------:R-:W-:-:S02]  /*17660*/  FMUL R193, R0, R103 ;  /* 0x0000006700c17220 */ /* 0x000fc40000400000 */
[----:B------:R-:W2:Y:S01]  /*17670*/  LDL.LU R33, [R1+0x20] ;  /* 0x0000200001217983 */ /* 0x000ea20000300800 */
[-C--:B------:R-:W-:Y:S01]  /*17680*/  FMUL R99, R189, R103.reuse ;  /* 0x00000067bd637220 */ /* 0x080fe20000400000 */
[-C--:B------:R-:W-:Y:S02]  /*17690*/  FMUL R228, R32, R103.reuse ;  /* 0x0000006720e47220 */ /* 0x080fe40000400000 */
[----:B------:R-:W2:Y:S01]  /*176a0*/  LDL.LU R2, [R1+0x1c] ;  /* 0x00001c0001027983 */ /* 0x000ea20000300800 */
[-C--:B------:R-:W-:Y:S01]  /*176b0*/  FMUL R189, R29, R103.reuse ;  /* 0x000000671dbd7220 */ /* 0x080fe20000400000 */
[-C--:B------:R-:W-:Y:S02]  /*176c0*/  FMUL R232, R185, R103.reuse ;  /* 0x00000067b9e87220 */ /* 0x080fe40000400000 */
[----:B------:R-:W2:Y:S01]  /*176d0*/  LDL.LU R0, [R1+0x18] ;  /* 0x0000180001007983 */ /* 0x000ea20000300800 */
[----:B------:R-:W-:-:S03]  /*176e0*/  FMUL R185, R98, R103 ;  /* 0x0000006762b97220 */ /* 0x000fc60000400000 */
[----:B------:R-:W2:Y:S01]  /*176f0*/  LDL.LU R32, [R1+0x14] ;  /* 0x0000140001207983 */ /* 0x000ea20000300800 */
[----:B------:R-:W-:-:S03]  /*17700*/  FMUL R222, R199, R103 ;  /* 0x00000067c7de7220 */ /* 0x000fc60000400000 */
[----:B------:R-:W2:Y:S04]  /*17710*/  LDL.LU R29, [R1+0x10] ;  /* 0x00001000011d7983 */ /* 0x000ea80000300800 */
[----:B------:R-:W2:Y:S04]  /*17720*/  LDL.LU R200, [R1+0xc] ;  /* 0x00000c0001c87983 */ /* 0x000ea80000300800 */
[----:B------:R-:W2:Y:S01]  /*17730*/  LDL.LU R98, [R1+0x8] ;  /* 0x0000080001627983 */ /* 0x000ea20000300800 */
[----:B------:R-:W-:-:S03]  /*17740*/  FMUL R220, R204, R103 ;  /* 0x00000067ccdc7220 */ /* 0x000fc60000400000 */
        /* <DEDUP_REMOVED lines=12> */
[-C--:B------:R-:W-:Y:S01]  /*17810*/  FMUL R143, R143, R103.reuse ;  /* 0x000000678f8f7220 */ /* 0x080fe20000400000 */
[-C--:B------:R-:W-:Y:S01]  /*17820*/  FMUL R136, R136, R103.reuse ;  /* 0x0000006788887220 */ /* 0x080fe20000400000 */
[-C--:B------:R-:W-:Y:S01]  /*17830*/  FMUL R145, R145, R103.reuse ;  /* 0x0000006791917220 */ /* 0x080fe20000400000 */
[----:B------:R-:W-:Y:S01]  /*17840*/  FMUL R27, R27, R103 ;  /* 0x000000671b1b7220 */ /* 0x000fe20000400000 */
[----:B---3--:R-:W-:Y:S01]  /*17850*/  F2FP.SATFINITE.E4M3.F32.PACK_AB_MERGE_C R36, R36, R3, RZ ;  /* 0x000000032424723e */ /* 0x008fe200048070ff */
        /* <DEDUP_REMOVED lines=60> */
[----:B------:R-:W-:-:S02]  /*17c20*/  F2FP.SATFINITE.E4M3.F32.PACK_AB_MERGE_C R2, R2, R33, RZ ;  /* 0x000000210202723e */ /* 0x000fc400048070ff */
[----:B------:R-:W-:Y:S02]  /*17c30*/  F2FP.SATFINITE.E4M3.F32.PACK_AB_MERGE_C R32, R32, R0, RZ ;  /* 0x000000002020723e */ /* 0x000fe400048070ff */
[----:B------:R-:W-:Y:S01]  /*17c40*/  F2FP.SATFINITE.E4M3.F32.PACK_AB_MERGE_C R200, R200, R29, RZ ;  /* 0x0000001dc8c8723e */ /* 0x000fe200048070ff */
[----:B----4-:R-:W-:Y:S02]  /*17c50*/  FMUL R103, R4, R103 ;  /* 0x0000006704677220 */ /* 0x010fe40000400000 */
[----:B------:R-:W2:Y:S04]  /*17c60*/  LDL.LU R4, [R1+0x270] ;  /* 0x0002700001047983 */ /* 0x000ea80000300800 */
[----:B------:R-:W2:Y:S04]  /*17c70*/  LDL.LU R3, [R1+0x26c] ;  /* 0x00026c0001037983 */ /* 0x000ea80000300800 */
[----:B------:R1:W-:Y:S04]  /*17c80*/  STL [R1+0x24], R36 ;  /* 0x0000242401007387 */ /* 0x0003e80000100800 */
[----:B-1----:R-:W3:Y:S04]  /*17c90*/  LDL.LU R36, [R1+0x268] ;  /* 0x0002680001247983 */ /* 0x002ee80000300800 */
[----:B------:R-:W3:Y:S04]  /*17ca0*/  LDL.LU R33, [R1+0x264] ;  /* 0x0002640001217983 */ /* 0x000ee80000300800 */
[----:B------:R1:W-:Y:S04]  /*17cb0*/  STL [R1+0x1c], R2 ;  /* 0x00001c0201007387 */ /* 0x0003e80000100800 */
[----:B-1----:R-:W4:Y:S04]  /*17cc0*/  LDL.LU R2, [R1+0x260] ;  /* 0x0002600001027983 */ /* 0x002f280000300800 */
[----:B------:R-:W4:Y:S04]  /*17cd0*/  LDL.LU R0, [R1+0x25c] ;  /* 0x00025c0001007983 */ /* 0x000f280000300800 */
[----:B------:R1:W-:Y:S04]  /*17ce0*/  STL [R1+0x14], R32 ;  /* 0x0000142001007387 */ /* 0x0003e80000100800 */
[----:B-1----:R-:W2:Y:S04]  /*17cf0*/  LDL.LU R32, [R1+0x258] ;  /* 0x0002580001207983 */ /* 0x002ea80000300800 */
[----:B------:R-:W2:Y:S04]  /*17d00*/  LDL.LU R29, [R1+0x254] ;  /* 0x00025400011d7983 */ /* 0x000ea80000300800 */
[----:B------:R1:W-:Y:S04]  /*17d10*/  STL [R1+0xc], R200 ;  /* 0x00000cc801007387 */ /* 0x0003e80000100800 */
[----:B-1----:R-:W3:Y:S02]  /*17d20*/  LDL.LU R200, [R1+0x250] ;  /* 0x0002500001c87983 */ /* 0x002ee40000300800 */
[----:B---3--:R-:W-:-:S02]  /*17d30*/  F2FP.SATFINITE.E4M3.F32.PACK_AB_MERGE_C R200, R200, R98, RZ ;  /* 0x00000062c8c8723e */ /* 0x008fc400048070ff */
[----:B------:R-:W3:Y:S01]  /*17d40*/  LDL.LU R98, [R1+0x24c] ;  /* 0x00024c0001627983 */ /* 0x000ee20000300800 */
[----:B--2---:R-:W-:Y:S02]  /*17d50*/  F2FP.SATFINITE.E4M3.F32.PACK_AB_MERGE_C R29, R32, R29, RZ ;  /* 0x0000001d201d723e */ /* 0x004fe400048070ff */
[----:B---3--:R-:W-:Y:S02]  /*17d60*/  F2FP.SATFINITE.E4M3.F32.PACK_AB_MERGE_C R237, R237, R98, RZ ;  /* 0x00000062eded723e */ /* 0x008fe400048070ff */
[----:B------:R-:W2:Y:S04]  /*17d70*/  LDL.LU R98, [R1+0x248] ;  /* 0x0002480001627983 */ /* 0x000ea80000300800 */
[----:B------:R-:W2:Y:S01]  /*17d80*/  LDL.LU R32, [R1+0x34] ;  /* 0x0000340001207983 */ /* 0x000ea20000300800 */
[----:B------:R-:W-:-:S02]  /*17d90*/  F2FP.SATFINITE.E4M3.F32.PACK_AB_MERGE_C R37, R40, R37, RZ ;  /* 0x000000252825723e */ /* 0x000fc400048070ff */
[----:B----4-:R-:W-:Y:S01]  /*17da0*/  F2FP.SATFINITE.E4M3.F32.PACK_AB_MERGE_C R0, R2, R0, RZ ;  /* 0x000000000200723e */ /* 0x010fe200048070ff */
[----:B------:R-:W3:Y:S01]  /*17db0*/  LDL.LU R40, [R1+0x1c] ;  /* 0x00001c0001287983 */ /* 0x000ee20000300800 */
[----:B------:R-:W-:Y:S02]  /*17dc0*/  F2FP.SATFINITE.E4M3.F32.PACK_AB_MERGE_C R33, R36, R33, RZ ;  /* 0x000000212421723e */ /* 0x000fe400048070ff */
[----:B------:R-:W-:Y:S01]  /*17dd0*/  F2FP.SATFINITE.E4M3.F32.PACK_AB_MERGE_C R41, R44, R41, RZ ;  /* 0x000000292c29723e */ /* 0x000fe200048070ff */
[----:B------:R-:W4:Y:S01]  /*17de0*/  LDL.LU R36, [R1+0x14] ;  /* 0x0000140001247983 */ /* 0x000f220000300800 */
[----:B------:R-:W-:Y:S02]  /*17df0*/  F2FP.SATFINITE.E4M3.F32.PACK_AB_MERGE_C R7, R7, R8, RZ ;  /* 0x000000080707723e */ /* 0x000fe400048070ff */
[----:B------:R-:W-:Y:S02]  /*17e00*/  F2FP.SATFINITE.E4M3.F32.PACK_AB_MERGE_C R45, R48, R45, RZ ;  /* 0x0000002d302d723e */ /* 0x000fe400048070ff */
[----:B------:R-:W-:-:S02]  /*17e10*/  F2FP.SATFINITE.E4M3.F32.PACK_AB_MERGE_C R9, R10, R9, RZ ;  /* 0x000000090a09723e */ /* 0x000fc400048070ff */
[----:B------:R-:W-:Y:S02]  /*17e20*/  F2FP.SATFINITE.E4M3.F32.PACK_AB_MERGE_C R49, R52, R49, RZ ;  /* 0x000000313431723e */ /* 0x000fe400048070ff */
[----:B------:R-:W-:Y:S01]  /*17e30*/  F2FP.SATFINITE.E4M3.F32.PACK_AB_MERGE_C R11, R12, R11, RZ ;  /* 0x0000000b0c0b723e */ /* 0x000fe200048070ff */
[----:B------:R-:W-:Y:S05]  /*17e40*/  WARPSYNC.ALL ;  /* 0x0000000000007948 */ /* 0x000fea0003800000 */
[----:B------:R-:W-:Y:S02]  /*17e50*/  F2FP.SATFINITE.E4M3.F32.PACK_AB_MERGE_C R116, R116, R131, RZ ;  /* 0x000000837474723e */ /* 0x000fe400048070ff */
[----:B--2---:R-:W-:-:S02]  /*17e60*/  IADD3 R2, R98, R32, RZ ;  /* 0x0000002062027210 */ /* 0x004fc40007ffe0ff */
[----:B------:R-:W2:Y:S04]  /*17e70*/  LDL.LU R32, [R1+0xc] ;  /* 0x00000c0001207983 */ /* 0x000ea80000300800 */
[----:B------:R-:W3:Y:S04]  /*17e80*/  LDL.LU R44, [R1+0x24] ;  /* 0x00002400012c7983 */ /* 0x000ee80000300800 */
[----:B------:R-:W4:Y:S04]  /*17e90*/  LDL.LU R8, [R1+0x2c] ;  /* 0x00002c0001087983 */ /* 0x000f280000300800 */
[----:B------:R-:W2:Y:S04]  /*17ea0*/  LDL.LU R48, [R1+0x30] ;  /* 0x0000300001307983 */ /* 0x000ea80000300800 */
[----:B------:R-:W3:Y:S04]  /*17eb0*/  LDL.LU R10, [R1+0x38] ;  /* 0x00003800010a7983 */ /* 0x000ee80000300800 */
[----:B------:R-:W4:Y:S04]  /*17ec0*/  LDL.LU R52, [R1+0x3c] ;  /* 0x00003c0001347983 */ /* 0x000f280000300800 */
[----:B------:R-:W4:Y:S01]  /*17ed0*/  LDL.LU R12, [R1+0x40] ;  /* 0x00004000010c7983 */ /* 0x000f220000300800 */
[----:B------:R-:W-:Y:S01]  /*17ee0*/  BAR.SYNC.DEFER_BLOCKING 0x1, 0x80 ;  /* 0x0042000000007b1d */ /* 0x000fe20000010000 */
[----:B------:R-:W-:-:S02]  /*17ef0*/  F2FP.SATFINITE.E4M3.F32.PACK_AB_MERGE_C R131, R51, R158, RZ ;  /* 0x0000009e3383723e */ /* 0x000fc400048070ff */
[----:B------:R-:W-:Y:S02]  /*17f00*/  MOV R51, 0x10 ;  /* 0x0000001000337802 */ /* 0x000fe40000000f00 */
[----:B------:R-:W-:Y:S01]  /*17f10*/  F2FP.SATFINITE.E4M3.F32.PACK_AB_MERGE_C R5, R6, R5, RZ ;  /* 0x000000050605723e */ /* 0x000fe200048070ff */
[----:B------:R-:W-:Y:S01]  /*17f20*/  VIADD R6, R2, 0xffffde00 ;  /* 0xffffde0002067836 */ /* 0x000fe20000000000 */
[----:B------:R-:W-:Y:S02]  /*17f30*/  SEL R51, R51, 0xfffffff0, !P3 ;  /* 0xfffffff033337807 */ /* 0x000fe40005800000 */
[----:B------:R-:W-:Y:S02]  /*17f40*/  F2FP.SATFINITE.E4M3.F32.PACK_AB_MERGE_C R3, R4, R3, RZ ;  /* 0x000000030403723e */ /* 0x000fe400048070ff */
[----:B------:R-:W-:Y:S02]  /*17f50*/  IADD3 R4, R2, -0x21e0, RZ ;  /* 0xffffde2002047810 */ /* 0x000fe40007ffe0ff */
[----:B------:R-:W-:-:S02]  /*17f60*/  @P4 IADD3 R4, R6, -0x20, RZ ;  /* 0xffffffe006044810 */ /* 0x000fc40007ffe0ff */
[C---:B------:R-:W-:Y:S01]  /*17f70*/  IADD3 R6, R51.reuse, R2, RZ ;  /* 0x0000000233067210 */ /* 0x040fe20007ffe0ff */
[----:B--2---:R-:W-:Y:S04]  /*17f80*/  STS.U16 [R2+-0x1ff8], R48 ;  /* 0xffe0083002007388 */ /* 0x004fe80000000400 */
[----:B---3--:R-:W-:Y:S04]  /*17f90*/  STS.U16 [R2+-0x21f8], R10 ;  /* 0xffde080a02007388 */ /* 0x008fe80000000400 */
[----:B----4-:R-:W-:Y:S04]  /*17fa0*/  STS.U16 [R2+-0x2000], R52 ;  /* 0xffe0003402007388 */ /* 0x010fe80000000400 */
[----:B------:R-:W-:Y:S04]  /*17fb0*/  STS.U16 [R2+-0x2200], R12 ;  /* 0xffde000c02007388 */ /* 0x000fe80000000400 */
[----:B------:R-:W-:Y:S04]  /*17fc0*/  STS.U16 [R6+-0x2200], R8 ;  /* 0xffde000806007388 */ /* 0x000fe80000000400 */
[----:B------:R-:W-:Y:S04]  /*17fd0*/  STS.U16 [R6+-0x2000], R44 ;  /* 0xffe0002c06007388 */ /* 0x000fe80000000400 */
[----:B------:R-:W-:Y:S04]  /*17fe0*/  STS.U16 [R6+-0x21f8], R40 ;  /* 0xffde082806007388 */ /* 0x000fe80000000400 */
[----:B------:R-:W-:Y:S04]  /*17ff0*/  STS.U16 [R6+-0x1ff8], R36 ;  /* 0xffe0082406007388 */ /* 0x000fe80000000400 */
[----:B------:R1:W-:Y:S04]  /*18000*/  STS.U16 [R4+0x200], R200 ;  /* 0x000200c804007388 */ /* 0x0003e80000000400 */
[----:B-1----:R1:W5:Y:S01]  /*18010*/  LDL.LU R200, [R1+0x244] ;  /* 0x0002440001c87983 */ /* 0x0023620000300800 */
[----:B------:R-:W-:-:S03]  /*18020*/  IMAD.IADD R8, R51, 0x1, R4 ;  /* 0x0000000133087824 */ /* 0x000fc600078e0204 */
[----:B------:R1:W-:Y:S04]  /*18030*/  STS.U16 [R4], R32 ;  /* 0x0000002004007388 */ /* 0x0003e80000000400 */
[----:B------:R1:W-:Y:S04]  /*18040*/  STS.U16 [R4+0x8], R237 ;  /* 0x000008ed04007388 */ /* 0x0003e80000000400 */
[----:B------:R1:W-:Y:S04]  /*18050*/  STS.U16 [R4+0x208], R29 ;  /* 0x0002081d04007388 */ /* 0x0003e80000000400 */
[----:B------:R1:W-:Y:S04]  /*18060*/  STS.U16 [R8], R0 ;  /* 0x0000000008007388 */ /* 0x0003e80000000400 */
[----:B------:R1:W-:Y:S04]  /*18070*/  STS.U16 [R8+0x200], R33 ;  /* 0x0002002108007388 */ /* 0x0003e80000000400 */
[----:B------:R1:W-:Y:S04]  /*18080*/  STS.U16 [R8+0x8], R3 ;  /* 0x0000080308007388 */ /* 0x0003e80000000400 */
[----:B------:R1:W-:Y:S01]  /*18090*/  STS.U16 [R8+0x208], R37 ;  /* 0x0002082508007388 */ /* 0x0003e20000000400 */
[----:B------:R-:W-:Y:S01]  /*180a0*/  @!PT LDS RZ, [RZ] ;  /* 0x00000000fffff984 */ /* 0x000fe20000000800 */
[----:B------:R-:W-:Y:S01]  /*180b0*/  @!PT LDS RZ, [RZ] ;  /* 0x00000000fffff984 */ /* 0x000fe20000000800 */
[----:B------:R-:W-:Y:S01]  /*180c0*/  @!PT LDS RZ, [RZ] ;  /* 0x00000000fffff984 */ /* 0x000fe20000000800 */
[----:B------:R-:W-:Y:S01]  /*180d0*/  @!PT LDS RZ, [RZ] ;  /* 0x00000000fffff984 */ /* 0x000fe20000000800 */
[----:B------:R2:W-:Y:S06]  /*180e0*/  MEMBAR.ALL.CTA ;  /* 0x0000000000007992 */ /* 0x0005ec0000008000 */
[----:B--2---:R-:W2:Y:S01]  /*180f0*/  FENCE.VIEW.ASYNC.S ;  /* 0x00000000000073c6 */ /* 0x004ea20000000000 */
[----:B------:R-:W-:Y:S01]  /*18100*/  BSSY B0, `(.L_x_66) ;  /* 0x0000077000007945 */ /* 0x000fe20003800000 */
[----:B------:R-:W-:-:S02]  /*18110*/  F2FP.SATFINITE.E4M3.F32.PACK_AB_MERGE_C R100, R100, R115, RZ ;  /* 0x000000736464723e */ /* 0x000fc400048070ff */
[----:B------:R-:W-:Y:S02]  /*18120*/  F2FP.SATFINITE.E4M3.F32.PACK_AB_MERGE_C R104, R104, R119, RZ ;  /* 0x000000776868723e */ /* 0x000fe400048070ff */
[----:B------:R-:W-:Y:S02]  /*18130*/  F2FP.SATFINITE.E4M3.F32.PACK_AB_MERGE_C R117, R137, R117, RZ ;  /* 0x000000758975723e */ /* 0x000fe400048070ff */
[----:B------:R-:W-:Y:S02]  /*18140*/  F2FP.SATFINITE.E4M3.F32.PACK_AB_MERGE_C R120, R120, R135, RZ ;  /* 0x000000877878723e */ /* 0x000fe400048070ff */
[----:B------:R-:W-:Y:S02]  /*18150*/  F2FP.SATFINITE.E4M3.F32.PACK_AB_MERGE_C R121, R139, R121, RZ ;  /* 0x000000798b79723e */ /* 0x000fe400048070ff */
[----:B------:R-:W-:Y:S02]  /*18160*/  F2FP.SATFINITE.E4M3.F32.PACK_AB_MERGE_C R125, R141, R125, RZ ;  /* 0x0000007d8d7d723e */ /* 0x000fe400048070ff */
        /* <DEDUP_REMOVED lines=96> */
[----:B------:R-:W-:Y:S01]  /*18770*/  F2FP.SATFINITE.E4M3.F32.PACK_AB_MERGE_C R141, R210, R208, RZ ;  /* 0x000000d0d28d723e */ /* 0x000fe200048070ff */
[----:B--2---:R-:W-:Y:S06]  /*18780*/  BAR.SYNC.DEFER_BLOCKING 0x1, 0x80 ;  /* 0x0042000000007b1d */ /* 0x004fec0000010000 */
[----:B-1----:R-:W-:Y:S05]  /*18790*/  @P0 BRA `(.L_x_67) ;  /* 0x0000000000340947 */ /* 0x002fea0003800000 */
[----:B------:R-:W-:Y:S01]  /*187a0*/  S2UR UR12, SR_CTAID.Z ;  /* 0x00000000000c79c3 */ /* 0x000fe20000002700 */
[----:B-----5:R-:W-:Y:S01]  /*187b0*/  R2UR UR6, R200 ;  /* 0x00000000c80672ca */ /* 0x020fe200000e0000 */
[----:B------:R-:W-:Y:S01]  /*187c0*/  ULDC.64 UR4, c[0x0][0x198] ;  /* 0x0000660000047ab9 */ /* 0x000fe20000000a00 */
[----:B------:R-:W-:Y:S01]  /*187d0*/  R2UR UR8, R98 ;  /* 0x00000000620872ca */ /* 0x000fe200000e0000 */
[----:B------:R-:W-:Y:S01]  /*187e0*/  UIADD3 UR4, UP0, UR4, 0x670, URZ ;  /* 0x0000067004047890 */ /* 0x000fe2000ff1e03f */
[----:B------:R-:W-:-:S03]  /*187f0*/  UMOV UR9, URZ ;  /* 0x0000003f00097c82 */ /* 0x000fc60008000000 */
[----:B------:R-:W1:Y:S01]  /*18800*/  S2UR UR11, SR_CTAID.Y ;  /* 0x00000000000b79c3 */ /* 0x000e620000002600 */
[----:B------:R-:W-:-:S05]  /*18810*/  UIADD3.X UR5, URZ, UR5, URZ, UP0, !UPT ;  /* 0x000000053f057290 */ /* 0x000fca00087fe43f */
[----:B------:R-:W-:Y:S02]  /*18820*/  USHF.L.U32 UR10, UR6, 0x6, URZ ;  /* 0x00000006060a7899 */ /* 0x000fe4000800063f */
[----:B------:R-:W-:-:S09]  /*18830*/  UIADD3 UR8, UR8, -0x2200, URZ ;  /* 0xffffde0008087890 */ /* 0x000fd2000fffe03f */
[----:B-1----:R1:W-:Y:S01]  /*18840*/  UTMASTG.4D [UR8], [UR4] ;  /* 0x00000008040073b5 */ /* 0x0023e20008018000 */
[----:B------:R0:W-:Y:S01]  /*18850*/  UTMACMDFLUSH ;  /* 0x00000000000079b7 */ /* 0x0001e20000000000 */
[----:B-1----:R-:W-:-:S04]  /*18860*/  DEPBAR.LE SB0, 0x1 ;  /* 0x000080400000791a */ /* 0x002fc80000000000 */
.L_x_67:
[----:B------:R-:W-:Y:S05]  /*18870*/  BSYNC B0 ;  /* 0x0000000000007941 */ /* 0x000fea0003800000 */
.L_x_66:
[----:B------:R-:W-:Y:S06]  /*18880*/  BAR.SYNC.DEFER_BLOCKING 0x1, 0x80 ;  /* 0x0042000000007b1d */ /* 0x000fec0000010000 */
[----:B------:R-:W-:Y:S01]  /*18890*/  BSSY B0, `(.L_x_68) ;  /* 0x0000026000007945 */ /* 0x000fe20003800000 */
[----:B------:R1:W-:Y:S04]  /*188a0*/  STS.U16 [R2+-0x1200], R5 ;  /* 0xffee000502007388 */ /* 0x0003e80000000400 */
[----:B------:R1:W-:Y:S04]  /*188b0*/  STS.U16 [R2+-0x1000], R41 ;  /* 0xfff0002902007388 */ /* 0x0003e80000000400 */
[----:B------:R1:W-:Y:S04]  /*188c0*/  STS.U16 [R2+-0x11f8], R7 ;  /* 0xffee080702007388 */ /* 0x0003e80000000400 */
[----:B------:R1:W-:Y:S04]  /*188d0*/  STS.U16 [R2+-0xff8], R45 ;  /* 0xfff0082d02007388 */ /* 0x0003e80000000400 */
[----:B------:R1:W-:Y:S04]  /*188e0*/  STS.U16 [R6+-0x1200], R9 ;  /* 0xffee000906007388 */ /* 0x0003e80000000400 */
[----:B------:R1:W-:Y:S04]  /*188f0*/  STS.U16 [R6+-0x1000], R49 ;  /* 0xfff0003106007388 */ /* 0x0003e80000000400 */
[----:B------:R1:W-:Y:S04]  /*18900*/  STS.U16 [R6+-0x11f8], R11 ;  /* 0xffee080b06007388 */ /* 0x0003e80000000400 */
[----:B------:R1:W-:Y:S04]  /*18910*/  STS.U16 [R6+-0xff8], R53 ;  /* 0xfff0083506007388 */ /* 0x0003e80000000400 */
[----:B------:R1:W-:Y:S04]  /*18920*/  STS.U16 [R4+0x1000], R13 ;  /* 0x0010000d04007388 */ /* 0x0003e80000000400 */
[----:B------:R1:W-:Y:S04]  /*18930*/  STS.U16 [R4+0x1200], R57 ;  /* 0x0012003904007388 */ /* 0x0003e80000000400 */
[----:B------:R1:W-:Y:S04]  /*18940*/  STS.U16 [R4+0x1008], R15 ;  /* 0x0010080f04007388 */ /* 0x0003e80000000400 */
[----:B------:R1:W-:Y:S04]  /*18950*/  STS.U16 [R4+0x1208], R61 ;  /* 0x0012083d04007388 */ /* 0x0003e80000000400 */
[----:B------:R1:W-:Y:S04]  /*18960*/  STS.U16 [R8+0x1000], R17 ;  /* 0x0010001108007388 */ /* 0x0003e80000000400 */
        /* <DEDUP_REMOVED lines=8> */
[----:B--2---:R-:W2:Y:S02]  /*189f0*/  FENCE.VIEW.ASYNC.S ;  /* 0x00000000000073c6 */ /* 0x004ea40000000000 */
[----:B--2---:R-:W-:Y:S06]  /*18a00*/  BAR.SYNC.DEFER_BLOCKING 0x1, 0x80 ;  /* 0x0042000000007b1d */ /* 0x004fec0000010000 */
[----:B-1----:R-:W-:Y:S05]  /*18a10*/  @P0 BRA `(.L_x_69) ;  /* 0x0000000000340947 */ /* 0x002fea0003800000 */
[----:B------:R-:W-:Y:S01]  /*18a20*/  S2UR UR12, SR_CTAID.Z ;  /* 0x00000000000c79c3 */ /* 0x000fe20000002700 */
[----:B-----5:R-:W-:Y:S01]  /*18a30*/  R2UR UR6, R200 ;  /* 0x00000000c80672ca */ /* 0x020fe200000e0000 */
[----:B------:R-:W-:Y:S01]  /*18a40*/  ULDC.64 UR4, c[0x0][0x198] ;  /* 0x0000660000047ab9 */ /* 0x000fe20000000a00 */
[----:B------:R-:W-:Y:S01]  /*18a50*/  R2UR UR8, R98 ;  /* 0x00000000620872ca */ /* 0x000fe200000e0000 */
[----:B------:R-:W-:Y:S01]  /*18a60*/  UIADD3 UR4, UP0, UR4, 0x670, URZ ;  /* 0x0000067004047890 */ /* 0x000fe2000ff1e03f */
[----:B------:R-:W-:-:S03]  /*18a70*/  UMOV UR9, 0x40 ;  /* 0x0000004000097882 */ /* 0x000fc60000000000 */
[----:B------:R-:W1:Y:S01]  /*18a80*/  S2UR UR11, SR_CTAID.Y ;  /* 0x00000000000b79c3 */ /* 0x000e620000002600 */
[----:B------:R-:W-:-:S05]  /*18a90*/  UIADD3.X UR5, URZ, UR5, URZ, UP0, !UPT ;  /* 0x000000053f057290 */ /* 0x000fca00087fe43f */
[----:B------:R-:W-:Y:S02]  /*18aa0*/  USHF.L.U32 UR10, UR6, 0x6, URZ ;  /* 0x00000006060a7899 */ /* 0x000fe4000800063f */
[----:B------:R-:W-:-:S09]  /*18ab0*/  UIADD3 UR8, UR8, -0x1200, URZ ;  /* 0xffffee0008087890 */ /* 0x000fd2000fffe03f */
[----:B-1----:R1:W-:Y:S01]  /*18ac0*/  UTMASTG.4D [UR8], [UR4] ;  /* 0x00000008040073b5 */ /* 0x0023e20008018000 */
[----:B------:R0:W-:Y:S01]  /*18ad0*/  UTMACMDFLUSH ;  /* 0x00000000000079b7 */ /* 0x0001e20000000000 */
[----:B-1----:R-:W-:-:S04]  /*18ae0*/  DEPBAR.LE SB0, 0x1 ;  /* 0x000080400000791a */ /* 0x002fc80000000000 */
.L_x_69:
[----:B------:R-:W-:Y:S05]  /*18af0*/  BSYNC B0 ;  /* 0x0000000000007941 */ /* 0x000fea0003800000 */
.L_x_68:
        /* <DEDUP_REMOVED lines=10> */
[----:B------:R1:W-:Y:S04]  /*18ba0*/  STS.U16 [R4], R89 ;  /* 0x0000005904007388 */ /* 0x0003e80000000400 */
[----:B------:R1:W-:Y:S04]  /*18bb0*/  STS.U16 [R4+0x200], R107 ;  /* 0x0002006b04007388 */ /* 0x0003e80000000400 */
        /* <DEDUP_REMOVED lines=27> */
.L_x_71:
[----:B------:R-:W-:Y:S05]  /*18d70*/  BSYNC B0 ;  /* 0x0000000000007941 */ /* 0x000fea0003800000 */
.L_x_70:
        /* <DEDUP_REMOVED lines=39> */
.L_x_73:
[----:B------:R-:W-:Y:S05]  /*18ff0*/  BSYNC B0 ;  /* 0x0000000000007941 */ /* 0x000fea0003800000 */
.L_x_72:
        /* <DEDUP_REMOVED lines=39> */
.L_x_75:
[----:B------:R-:W-:Y:S05]  /*19270*/  BSYNC B0 ;  /* 0x0000000000007941 */ /* 0x000fea0003800000 */
.L_x_74:
        /* <DEDUP_REMOVED lines=39> */
.L_x_77:
[----:B------:R-:W-:Y:S05]  /*194f0*/  BSYNC B0 ;  /* 0x0000000000007941 */ /* 0x000fea0003800000 */
.L_x_76:
        /* <DEDUP_REMOVED lines=39> */
.L_x_79:
[----:B------:R-:W-:Y:S05]  /*19770*/  BSYNC B0 ;  /* 0x0000000000007941 */ /* 0x000fea0003800000 */
.L_x_78:
        /* <DEDUP_REMOVED lines=36> */
[----:B-1----:R1:W-:Y:S02]  /*199c0*/  UTMASTG.4D [UR8], [UR4] ;  /* 0x00000008040073b5 */ /* 0x0023e40008018000 */
[----:B-1----:R0:W-:Y:S02]  /*199d0*/  UTMACMDFLUSH ;  /* 0x00000000000079b7 */ /* 0x0021e40000000000 */
.L_x_81:
[----:B------:R-:W-:Y:S05]  /*199e0*/  BSYNC B0 ;  /* 0x0000000000007941 */ /* 0x000fea0003800000 */
.L_x_80:
[----:B------:R-:W2:Y:S01]  /*199f0*/  LDL.LU R0, [R1+0x200] ;  /* 0x0002000001007983 */ /* 0x000ea20000300800 */
[----:B------:R-:W-:-:S04]  /*19a00*/  DEPBAR.LE SB0, 0x0 ;  /* 0x000080000000791a */ /* 0x000fc80000000000 */
[----:B--2---:R-:W-:-:S13]  /*19a10*/  R2UR UR4, R0 ;  /* 0x00000000000472ca */ /* 0x004fda00000e0000 */
[----:B------:R-:W-:-:S04]  /*19a20*/  UIADD3 UR4, UR4, -0x1, URZ ;  /* 0xffffffff04047890 */ /* 0x000fc8000fffe03f */
[----:B------:R-:W-:-:S04]  /*19a30*/  USHF.L.U32 UR4, UR4, 0x3, URZ ;  /* 0x0000000304047899 */ /* 0x000fc8000800063f */
[----:B------:R-:W-:-:S04]  /*19a40*/  ULOP3.LUT UR4, UR4, 0x8, URZ, 0xe2, !UPT ;  /* 0x0000000804047892 */ /* 0x000fc8000f8ee23f */
[----:B------:R-:W-:-:S06]  /*19a50*/  ULOP3.LUT UR4, UR4, 0x18, URZ, 0x3c, !UPT ;  /* 0x0000001804047892 */ /* 0x000fcc000f8e3c3f */
[----:B------:R-:W-:-:S04]  /*19a60*/  MOV R0, UR4 ;  /* 0x0000000400007c02 */ /* 0x000fc80008000f00 */
[----:B------:R-:W-:Y:S01]  /*19a70*/  SYNCS.ARRIVE.TRANS64.A1T0 RZ, [R0+UR60+0x38090], RZ ;  /* 0x038090ff00ff79a7 */ /* 0x000fe2000810003c */
[----:B------:R-:W-:Y:S05]  /*19a80*/  EXIT ;  /* 0x000000000000794d */ /* 0x000fea0003800000 */
.L_x_6:
[----:B------:R-:W-:-:S08]  /*19a90*/  UISETP.NE.AND UP0, UPT, UR8, 0x1, UPT ;  /* 0x000000010800788c */ /* 0x000fd0000bf05270 */
[----:B------:R-:W1:-:S00]  /*19aa0*/  USETMAXREG.DEALLOC.CTAPOOL 0x18 ;  /* 0x00000018000079c8 */ /* 0x000e4000080e0500 */
[----:B------:R-:W-:-:S13]  /*19ab0*/  PLOP3.LUT P0, PT, PT, PT, UP0, 0x80, 0x0 ;  /* 0x000000000000781c */ /* 0x000fda0003f0f008 */
[----:B------:R-:W-:Y:S05]  /*19ac0*/  @P0 EXIT ;  /* 0x000000000000094d */ /* 0x000fea0003800000 */
[----:B------:R-:W2:Y:S01]  /*19ad0*/  S2UR UR11, SR_CTAID.X ;  /* 0x00000000000b79c3 */ /* 0x000ea20000002500 */
[----:B------:R-:W-:Y:S01]  /*19ae0*/  ULDC UR4, c[0x0][0x28c] ;  /* 0x0000a30000047ab9 */ /* 0x000fe20000000800 */
[----:B------:R-:W-:Y:S01]  /*19af0*/  ELECT P3, URZ, PT ;  /* 0x00000000003f782f */ /* 0x000fe20003860000 */
[----:B------:R-:W-:Y:S01]  /*19b00*/  BSSY B0, `(.L_x_82) ;  /* 0x0000043000007945 */ /* 0x000fe20003800000 */
[----:B------:R-:W-:Y:S01]  /*19b10*/  UIADD3 UR5, UR4, 0x3f, URZ ;  /* 0x0000003f04057890 */ /* 0x000fe2000fffe03f */
[----:B-1----:R-:W-:Y:S02]  /*19b20*/  CS2R R2, SRZ ;  /* 0x0000000000027805 */ /* 0x002fe4000001ff00 */
[----:B------:R-:W-:Y:S01]  /*19b30*/  MOV R7, RZ ;  /* 0x000000ff00077202 */ /* 0x000fe20000000f00 */
[----:B------:R-:W-:Y:S01]  /*19b40*/  USHF.R.S32.HI UR6, URZ, 0x1f, UR5 ;  /* 0x0000001f3f067899 */ /* 0x000fe20008011405 */
[----:B------:R-:W1:Y:S03]  /*19b50*/  S2UR UR20, SR_CTAID.Y ;  /* 0x00000000001479c3 */ /* 0x000e660000002600 */
[----:B------:R-:W-:-:S04]  /*19b60*/  ULEA.HI UR6, UR6, UR5, URZ, 0x6 ;  /* 0x0000000506067291 */ /* 0x000fc8000f8f303f */
[----:B------:R-:W-:Y:S01]  /*19b70*/  USHF.R.S32.HI UR6, URZ, 0x6, UR6 ;  /* 0x000000063f067899 */ /* 0x000fe20008011406 */
[----:B------:R-:W3:Y:S01]  /*19b80*/  S2UR UR21, SR_CTAID.Z ;  /* 0x00000000001579c3 */ /* 0x000ee20000002700 */
[----:B--2---:R-:W-:-:S04]  /*19b90*/  USHF.L.U32 UR11, UR11, 0x7, URZ ;  /* 0x000000070b0b7899 */ /* 0x004fc8000800063f */
[----:B------:R-:W-:-:S04]  /*19ba0*/  UIADD3 UR4, UR11, 0xbf, URZ ;  /* 0x000000bf0b047890 */ /* 0x000fc8000fffe03f */
[----:B------:R-:W-:-:S04]  /*19bb0*/  USHF.R.U32.HI UR4, URZ, 0x6, UR4 ;  /* 0x000000063f047899 */ /* 0x000fc80008011604 */
[----:B------:R-:W-:-:S04]  /*19bc0*/  UISETP.LT.AND UP0, UPT, UR4, UR6, UPT ;  /* 0x000000060400728c */ /* 0x000fc8000bf01270 */
[----:B------:R-:W-:Y:S01]  /*19bd0*/  USEL UR4, UR4, UR6, UP0 ;  /* 0x0000000604047287 */ /* 0x000fe20008000000 */
[----:B-1-3--:R-:W-:Y:S11]  /*19be0*/  @!P3 BRA `(.L_x_83) ;  /* 0x0000000000d0b947 */ /* 0x00aff60003800000 */
[----:B------:R-:W1:Y:S01]  /*19bf0*/  S2R R4, SR_CgaCtaId ;  /* 0x0000000000047919 */ /* 0x000e620000008800 */
[----:B------:R-:W-:Y:S02]  /*19c00*/  MOV R3, 0x400 ;  /* 0x0000040000037802 */ /* 0x000fe40000000f00 */
[----:B------:R-:W-:Y:S02]  /*19c10*/  MOV R5, 0x1 ;  /* 0x0000000100057802 */ /* 0x000fe40000000f00 */
[----:B-1----:R-:W-:Y:S02]  /*19c20*/  LEA R4, R4, R3, 0x18 ;  /* 0x0000000304047211 */ /* 0x002fe400078ec0ff */
[----:B------:R-:W-:-:S04]  /*19c30*/  SHF.L.U32 R3, R5, 0x1f, RZ ;  /* 0x0000001f05037819 */ /* 0x000fc800000006ff */
[----:B------:R-:W1:Y:S02]  /*19c40*/  SYNCS.PHASECHK.TRANS64.TRYWAIT P0, [R4+URZ+0x38060], R3 ;  /* 0x03806003040075a7 */ /* 0x000e64000800017f */
[----:B-1----:R-:W-:Y:S05]  /*19c50*/  @!P0 BRA `(.L_x_84) ;  /* 0x0000001400dc8947 */ /* 0x002fea0003800000 */
.L_x_121:
[----:B------:R-:W-:Y:S01]  /*19c60*/  ULOP3.LUT UR5, UR14, 0x2, URZ, 0xfc, !UPT ;  /* 0x000000020e057892 */ /* 0x000fe2000f8efc3f */
[----:B-1----:R-:W-:-:S03]  /*19c70*/  @P2 MOV R3, 0x8000 ;  /* 0x0000800000032802 */ /* 0x002fc60000000f00 */
[----:B------:R-:W-:Y:S01]  /*19c80*/  UPRMT UR5, UR5, 0x9910, URZ ;  /* 0x0000991005057896 */ /* 0x000fe2000800003f */
[----:B------:R1:W-:Y:S03]  /*19c90*/  @P2 SYNCS.ARRIVE.TRANS64 RZ, [R4+URZ+0x38050], R3 ;  /* 0x0380500304ff29a7 */ /* 0x0003e6000800003f */
[----:B------:R-:W-:-:S06]  /*19ca0*/  UISETP.NE.AND UP0, UPT, UR5, 0x2, UPT ;  /* 0x000000020500788c */ /* 0x000fcc000bf05270 */
[----:B------:R-:W-:-:S13]  /*19cb0*/  PLOP3.LUT P0, PT, PT, PT, UP0, 0x80, 0x0 ;  /* 0x000000000000781c */ /* 0x000fda0003f0f008 */
[----:B-1----:R-:W-:Y:S05]  /*19cc0*/  @P0 BRA `(.L_x_85) ;  /* 0x0000000000040947 */ /* 0x002fea0003800000 */
[----:B------:R-:W-:Y:S01]  /*19cd0*/  BPT.TRAP 0x1 ;  /* 0x000000040000795c */ /* 0x000fe20000300000 */
.L_x_85:
[----:B------:R-:W-:-:S04]  /*19ce0*/  LOP3.LUT P0, RZ, R0, 0x1f, RZ, 0xc0, !PT ;  /* 0x0000001f00ff7812 */ /* 0x000fc8000780c0ff */
[----:B------:R-:W-:-:S13]  /*19cf0*/  PLOP3.LUT P0, PT, P0, P2, PT, 0x2a, 0x0 ;  /* 0x000000000000781c */ /* 0x000fda0000704572 */
[----:B------:R-:W-:Y:S05]  /*19d00*/  @P0 BRA `(.L_x_86) ;  /* 0x0000000000040947 */ /* 0x000fea0003800000 */
[----:B------:R-:W-:Y:S01]  /*19d10*/  BPT.TRAP 0x1 ;  /* 0x000000040000795c */ /* 0x000fe20000300000 */
.L_x_86:
[----:B------:R-:W-:Y:S01]  /*19d20*/  R2UR UR8, R4 ;  /* 0x00000000040872ca */ /* 0x000fe200000e0000 */
[----:B------:R-:W-:Y:S01]  /*19d30*/  ULDC.64 UR6, c[0x0][0x198] ;  /* 0x0000660000067ab9 */ /* 0x000fe20000000a00 */
[----:B------:R-:W-:Y:S01]  /*19d40*/  UMOV UR22, 0x0 ;  /* 0x0000000000167882 */ /* 0x000fe20000000000 */
[----:B------:R-:W-:Y:S01]  /*19d50*/  UIADD3 UR6, UP0, UR6, 0xf0, URZ ;  /* 0x000000f006067890 */ /* 0x000fe2000ff1e03f */
[----:B------:R-:W-:Y:S01]  /*19d60*/  IMAD.MOV.U32 R3, RZ, RZ, 0x1 ;  /* 0x00000001ff037424 */ /* 0x000fe200078e00ff */
[----:B------:R-:W-:Y:S01]  /*19d70*/  UMOV UR23, 0x10000000 ;  /* 0x1000000000177882 */ /* 0x000fe20000000000 */
[----:B------:R-:W-:Y:S01]  /*19d80*/  UMOV UR10, URZ ;  /* 0x0000003f000a7c82 */ /* 0x000fe20008000000 */
[----:B------:R-:W-:Y:S01]  /*19d90*/  UIADD3.X UR7, URZ, UR7, URZ, UP0, !UPT ;  /* 0x000000073f077290 */ /* 0x000fe200087fe43f */
[----:B------:R-:W-:Y:S01]  /*19da0*/  MOV R7, 0x40 ;  /* 0x0000004000077802 */ /* 0x000fe20000000f00 */
[----:B------:R-:W-:Y:S01]  /*19db0*/  UMOV UR12, UR20 ;  /* 0x00000014000c7c82 */ /* 0x000fe20008000000 */
[----:B------:R-:W-:Y:S01]  /*19dc0*/  UMOV UR13, UR21 ;  /* 0x00000015000d7c82 */ /* 0x000fe20008000000 */
[----:B------:R-:W-:Y:S01]  /*19dd0*/  UMOV UR34, 0x80 ;  /* 0x0000008000227882 */ /* 0x000fe20000000000 */
[----:B------:R-:W-:Y:S01]  /*19de0*/  UMOV UR35, UR11 ;  /* 0x0000000b00237c82 */ /* 0x000fe20008000000 */
[----:B------:R-:W-:-:S02]  /*19df0*/  UIADD3 UR9, UR8, 0x38050, URZ ;  /* 0x0003805008097890 */ /* 0x000fc4000fffe03f */
[----:B------:R-:W-:Y:S02]  /*19e00*/  UIADD3 UR32, UR8, 0x2000, URZ ;  /* 0x0000200008207890 */ /* 0x000fe4000fffe03f */
[----:B------:R-:W-:Y:S02]  /*19e10*/  UIADD3 UR24, UR8, 0x4000, URZ ;  /* 0x0000400008187890 */ /* 0x000fe4000fffe03f */
[----:B------:R-:W-:Y:S01]  /*19e20*/  UIADD3 UR16, UR8, 0x6000, URZ ;  /* 0x0000600008107890 */ /* 0x000fe2000fffe03f */
[----:B------:R-:W-:Y:S01]  /*19e30*/  UMOV UR36, UR20 ;  /* 0x0000001400247c82 */ /* 0x000fe20008000000 */
[----:B------:R-:W-:Y:S01]  /*19e40*/  UMOV UR37, UR21 ;  /* 0x0000001500257c82 */ /* 0x000fe20008000000 */
[----:B------:R-:W-:Y:S01]  /*19e50*/  UMOV UR33, UR9 ;  /* 0x0000000900217c82 */ /* 0x000fe20008000000 */
[----:B------:R-:W-:Y:S01]  /*19e60*/  UMOV UR26, 0x100 ;  /* 0x00000100001a7882 */ /* 0x000fe20000000000 */
[----:B------:R-:W-:Y:S01]  /*19e70*/  UMOV UR27, UR11 ;  /* 0x0000000b001b7c82 */ /* 0x000fe20008000000 */
[----:B------:R-:W-:Y:S01]  /*19e80*/  UMOV UR28, UR20 ;  /* 0x00000014001c7c82 */ /* 0x000fe20008000000 */
[----:B------:R1:W-:Y:S01]  /*19e90*/  UTMALDG.4D [UR8], [UR6], desc[UR22] ;  /* 0x00001608060075b4 */ /* 0x0003e20008019000 */
[----:B------:R-:W-:Y:S01]  /*19ea0*/  UMOV UR29, UR21 ;  /* 0x00000015001d7c82 */ /* 0x000fe20008000000 */
[----:B------:R-:W-:Y:S01]  /*19eb0*/  UMOV UR25, UR9 ;  /* 0x0000000900197c82 */ /* 0x000fe20008000000 */
[----:B------:R-:W-:Y:S01]  /*19ec0*/  UMOV UR18, 0x180 ;  /* 0x0000018000127882 */ /* 0x000fe20000000000 */
[----:B------:R-:W-:Y:S01]  /*19ed0*/  UMOV UR19, UR11 ;  /* 0x0000000b00137c82 */ /* 0x000fe20008000000 */
[----:B------:R-:W-:Y:S01]  /*19ee0*/  UMOV UR17, UR9 ;  /* 0x0000000900117c82 */ /* 0x000fe20008000000 */
[----:B------:R1:W-:Y:S01]  /*19ef0*/  UTMALDG.4D [UR32], [UR6], desc[UR22] ;  /* 0x00001620060075b4 */ /* 0x0003e20008019000 */
[----:B------:R1:W-:Y:S01]  /*19f00*/  UTMALDG.4D [UR24], [UR6], desc[UR22] ;  /* 0x00001618060075b4 */ /* 0x0003e20008019000 */
[----:B------:R1:W-:Y:S02]  /*19f10*/  UTMALDG.4D [UR16], [UR6], desc[UR22] ;  /* 0x00001610060075b4 */ /* 0x0003e40008019000 */
[----:B-1----:R-:W-:Y:S01]  /*19f20*/  NOP ;  /* 0x0000000000007918 */ /* 0x002fe20000000000 */
.L_x_83:
[----:B------:R-:W-:Y:S05]  /*19f30*/  BSYNC B0 ;  /* 0x0000000000007941 */ /* 0x000fea0003800000 */
.L_x_82:
[----:B------:R-:W-:Y:S01]  /*19f40*/  ISETP.LT.AND P4, PT, RZ, UR4, P3 ;  /* 0x00000004ff007c0c */ /* 0x000fe20009f81270 */
[----:B------:R-:W-:-:S12]  /*19f50*/  BSSY B0, `(.L_x_87) ;  /* 0x0000037000007945 */ /* 0x000fd80003800000 */
[----:B------:R-:W-:Y:S05]  /*19f60*/  @!P4 BRA `(.L_x_88) ;  /* 0x0000000000d4c947 */ /* 0x000fea0003800000 */
[----:B------:R-:W1:Y:S01]  /*19f70*/  S2R R5, SR_CgaCtaId ;  /* 0x0000000000057919 */ /* 0x000e620000008800 */
[----:B------:R-:W-:-:S04]  /*19f80*/  MOV R2, 0x400 ;  /* 0x0000040000027802 */ /* 0x000fc80000000f00 */
[----:B-1----:R-:W-:Y:S02]  /*19f90*/  LEA R2, R5, R2, 0x18 ;  /* 0x0000000205027211 */ /* 0x002fe400078ec0ff */
[----:B------:R-:W-:-:S04]  /*19fa0*/  MOV R5, 0x1 ;  /* 0x0000000100057802 */ /* 0x000fc80000000f00 */
[----:B------:R-:W-:-:S04]  /*19fb0*/  SHF.L.U32 R5, R5, 0x1f, RZ ;  /* 0x0000001f05057819 */ /* 0x000fc800000006ff */
[----:B------:R-:W1:Y:S02]  /*19fc0*/  SYNCS.PHASECHK.TRANS64.TRYWAIT P0, [R2+URZ+0x38028], R5 ;  /* 0x03802805020075a7 */ /* 0x000e64000800017f */
[----:B-1----:R-:W-:Y:S05]  /*19fd0*/  @!P0 BRA `(.L_x_89) ;  /* 0x0000001400108947 */ /* 0x002fea0003800000 */
.L_x_122:
        /* <DEDUP_REMOVED lines=8> */
.L_x_90:
[----:B------:R-:W-:-:S04]  /*1a060*/  LOP3.LUT P0, RZ, R0, 0x1f, RZ, 0xc0, !PT ;  /* 0x0000001f00ff7812 */ /* 0x000fc8000780c0ff */
[----:B------:R-:W-:-:S13]  /*1a070*/  PLOP3.LUT P0, PT, P0, P2, PT, 0x2a, 0x0 ;  /* 0x000000000000781c */ /* 0x000fda0000704572 */
[----:B------:R-:W-:Y:S05]  /*1a080*/  @P0 BRA `(.L_x_91) ;  /* 0x0000000000040947 */ /* 0x000fea0003800000 */
[----:B------:R-:W-:Y:S01]  /*1a090*/  BPT.TRAP 0x1 ;  /* 0x000000040000795c */ /* 0x000fe20000300000 */
.L_x_91:
[----:B------:R-:W-:Y:S01]  /*1a0a0*/  R2UR UR24, R2 ;  /* 0x00000000021872ca */ /* 0x000fe200000e0000 */
[----:B------:R-:W-:Y:S01]  /*1a0b0*/  ULDC.64 UR6, c[0x0][0x198] ;  /* 0x0000660000067ab9 */ /* 0x000fe20000000a00 */
[----:B------:R-:W-:Y:S01]  /*1a0c0*/  UMOV UR19, URZ ;  /* 0x0000003f00137c82 */ /* 0x000fe20008000000 */
[----:B------:R-:W-:Y:S01]  /*1a0d0*/  UIADD3 UR6, UP0, UR6, 0x1f0, URZ ;  /* 0x000001f006067890 */ /* 0x000fe2000ff1e03f */
[----:B------:R-:W-:Y:S01]  /*1a0e0*/  MOV R2, 0x1 ;  /* 0x0000000100027802 */ /* 0x000fe20000000f00 */
[----:B------:R-:W-:Y:S01]  /*1a0f0*/  UMOV UR8, 0x0 ;  /* 0x0000000000087882 */ /* 0x000fe20000000000 */
[----:B------:R-:W-:Y:S01]  /*1a100*/  UMOV UR9, 0x10000000 ;  /* 0x1000000000097882 */ /* 0x000fe20000000000 */
[----:B------:R-:W-:Y:S01]  /*1a110*/  UIADD3.X UR7, URZ, UR7, URZ, UP0, !UPT ;  /* 0x000000073f077290 */ /* 0x000fe200087fe43f */
[----:B------:R-:W-:Y:S01]  /*1a120*/  UMOV UR18, URZ ;  /* 0x0000003f00127c82 */ /* 0x000fe20008000000 */
[----:B------:R-:W-:Y:S01]  /*1a130*/  UMOV UR42, 0x80 ;  /* 0x00000080002a7882 */ /* 0x000fe20000000000 */
[----:B------:R-:W-:Y:S01]  /*1a140*/  UMOV UR44, UR20 ;  /* 0x00000014002c7c82 */ /* 0x000fe20008000000 */
[----:B------:R-:W-:-:S02]  /*1a150*/  UMOV UR45, UR21 ;  /* 0x00000015002d7c82 */ /* 0x000fc40008000000 */
[----:B------:R-:W-:Y:S02]  /*1a160*/  UIADD3 UR16, UR24, 0x10000, URZ ;  /* 0x0001000018107890 */ /* 0x000fe4000fffe03f */
[----:B------:R-:W-:Y:S02]  /*1a170*/  UIADD3 UR17, UR24, 0x38000, URZ ;  /* 0x0003800018117890 */ /* 0x000fe4000fffe03f */
[----:B------:R-:W-:Y:S02]  /*1a180*/  UIADD3 UR40, UR24, 0x12000, URZ ;  /* 0x0001200018287890 */ /* 0x000fe4000fffe03f */
[----:B------:R-:W-:Y:S02]  /*1a190*/  UIADD3 UR32, UR24, 0x14000, URZ ;  /* 0x0001400018207890 */ /* 0x000fe4000fffe03f */
[----:B------:R-:W-:Y:S01]  /*1a1a0*/  UIADD3 UR24, UR24, 0x16000, URZ ;  /* 0x0001600018187890 */ /* 0x000fe2000fffe03f */
        /* <DEDUP_REMOVED lines=11> */
[----:B------:R-:W-:Y:S01]  /*1a260*/  UMOV UR27, UR19 ;  /* 0x00000013001b7c82 */ /* 0x000fe20008000000 */
[----:B------:R-:W-:Y:S01]  /*1a270*/  UMOV UR25, UR17 ;  /* 0x0000001100197c82 */ /* 0x000fe20008000000 */
[----:B------:R1:W-:Y:S01]  /*1a280*/  UTMALDG.4D [UR40], [UR6], desc[UR8] ;  /* 0x00000828060075b4 */ /* 0x0003e20008019000 */
[----:B------:R1:W-:Y:S01]  /*1a290*/  UTMALDG.4D [UR32], [UR6], desc[UR8] ;  /* 0x00000820060075b4 */ /* 0x0003e20008019000 */
[----:B------:R1:W-:Y:S02]  /*1a2a0*/  UTMALDG.4D [UR24], [UR6], desc[UR8] ;  /* 0x00000818060075b4 */ /* 0x0003e40008019000 */
[----:B-1----:R-:W-:Y:S01]  /*1a2b0*/  NOP ;  /* 0x0000000000007918 */ /* 0x002fe20000000000 */
.L_x_88:
[----:B------:R-:W-:Y:S05]  /*1a2c0*/  BSYNC B0 ;  /* 0x0000000000007941 */ /* 0x000fea0003800000 */
.L_x_87:
[----:B------:R-:W-:Y:S04]  /*1a2d0*/  BSSY B0, `(.L_x_92) ;  /* 0x000003a000007945 */ /* 0x000fe80003800000 */
[----:B------:R-:W-:Y:S05]  /*1a2e0*/  @!P3 BRA `(.L_x_93) ;  /* 0x0000000000e0b947 */ /* 0x000fea0003800000 */
[----:B------:R-:W1:Y:S01]  /*1a2f0*/  S2R R5, SR_CgaCtaId ;  /* 0x0000000000057919 */ /* 0x000e620000008800 */
[----:B------:R-:W-:-:S04]  /*1a300*/  MOV R4, 0x400 ;  /* 0x0000040000047802 */ /* 0x000fc80000000f00 */
[----:B-1----:R-:W-:Y:S01]  /*1a310*/  LEA R6, R5, R4, 0x18 ;  /* 0x0000000405067211 */ /* 0x002fe200078ec0ff */
[----:B------:R-:W-:-:S03]  /*1a320*/  IMAD.MOV.U32 R5, RZ, RZ, 0x1 ;  /* 0x00000001ff057424 */ /* 0x000fc600078e00ff */
[----:B------:R-:W-:Y:S02]  /*1a330*/  LEA R4, R3, R6, 0x3 ;  /* 0x0000000603047211 */ /* 0x000fe400078e18ff */
[----:B------:R-:W-:-:S04]  /*1a340*/  SHF.L.U32 R5, R5, 0x1f, RZ ;  /* 0x0000001f05057819 */ /* 0x000fc800000006ff */
[----:B------:R-:W1:Y:S02]  /*1a350*/  SYNCS.PHASECHK.TRANS64.TRYWAIT P0, [R4+URZ+0x38060], R5 ;  /* 0x03806005040075a7 */ /* 0x000e64000800017f */
[----:B-1----:R-:W-:Y:S05]  /*1a360*/  @!P0 BRA `(.L_x_94) ;  /* 0x0000001000408947 */ /* 0x002fea0003800000 */
.L_x_123:
        /* <DEDUP_REMOVED lines=8> */
.L_x_95:
[----:B------:R-:W-:-:S04]  /*1a3f0*/  LOP3.LUT P0, RZ, R0, 0x1f, RZ, 0xc0, !PT ;  /* 0x0000001f00ff7812 */ /* 0x000fc8000780c0ff */
[----:B------:R-:W-:-:S13]  /*1a400*/  PLOP3.LUT P0, PT, P0, P2, PT, 0x2a, 0x0 ;  /* 0x000000000000781c */ /* 0x000fda0000704572 */
[----:B------:R-:W-:Y:S05]  /*1a410*/  @P0 BRA `(.L_x_96) ;  /* 0x0000000000040947 */ /* 0x000fea0003800000 */
[----:B------:R-:W-:Y:S01]  /*1a420*/  BPT.TRAP 0x1 ;  /* 0x000000040000795c */ /* 0x000fe20000300000 */
.L_x_96:
[----:B------:R-:W-:Y:S01]  /*1a430*/  R2UR UR40, R3 ;  /* 0x00000000032872ca */ /* 0x000fe200000e0000 */
[----:B------:R-:W-:Y:S01]  /*1a440*/  ULDC.64 UR6, c[0x0][0x198] ;  /* 0x0000660000067ab9 */ /* 0x000fe20000000a00 */
[----:B------:R-:W-:Y:S01]  /*1a450*/  R2UR UR5, R6 ;  /* 0x00000000060572ca */ /* 0x000fe200000e0000 */
[----:B------:R-:W-:Y:S01]  /*1a460*/  UIADD3 UR6, UP0, UR6, 0xf0, URZ ;  /* 0x000000f006067890 */ /* 0x000fe2000ff1e03f */
[----:B------:R-:W-:Y:S01]  /*1a470*/  R2UR UR41, R4 ;  /* 0x00000000042972ca */ /* 0x000fe200000e0000 */
[----:B------:R-:W-:Y:S01]  /*1a480*/  UMOV UR8, 0x0 ;  /* 0x0000000000087882 */ /* 0x000fe20000000000 */
[----:B------:R-:W-:Y:S01]  /*1a490*/  R2UR UR43, R7 ;  /* 0x00000000072b72ca */ /* 0x000fe200000e0000 */
[----:B------:R-:W-:Y:S01]  /*1a4a0*/  UIADD3.X UR7, URZ, UR7, URZ, UP0, !UPT ;  /* 0x000000073f077290 */ /* 0x000fe200087fe43f */
[----:B------:R-:W-:Y:S01]  /*1a4b0*/  UMOV UR9, 0x10000000 ;  /* 0x1000000000097882 */ /* 0x000fe20000000000 */
[----:B------:R-:W-:Y:S01]  /*1a4c0*/  UMOV UR42, URZ ;  /* 0x0000003f002a7c82 */ /* 0x000fe20008000000 */
[----:B------:R-:W-:Y:S01]  /*1a4d0*/  UMOV UR44, UR20 ;  /* 0x00000014002c7c82 */ /* 0x000fe20008000000 */
[----:B------:R-:W-:Y:S01]  /*1a4e0*/  UMOV UR45, UR21 ;  /* 0x00000015002d7c82 */ /* 0x000fe20008000000 */
[----:B------:R-:W-:Y:S01]  /*1a4f0*/  UMOV UR34, 0x80 ;  /* 0x0000008000227882 */ /* 0x000fe20000000000 */
[----:B------:R-:W-:-:S02]  /*1a500*/  UMOV UR36, UR20 ;  /* 0x0000001400247c82 */ /* 0x000fc40008000000 */
[----:B------:R-:W-:Y:S02]  /*1a510*/  ULEA UR40, UR40, UR5, 0xf ;  /* 0x0000000528287291 */ /* 0x000fe4000f8e783f */
[----:B------:R-:W-:Y:S02]  /*1a520*/  UIADD3 UR41, UR41, 0x38050, URZ ;  /* 0x0003805029297890 */ /* 0x000fe4000fffe03f */
[----:B------:R-:W-:Y:S02]  /*1a530*/  UIADD3 UR43, UR11, UR43, URZ ;  /* 0x0000002b0b2b7290 */ /* 0x000fe4000fffe03f */
        /* <DEDUP_REMOVED lines=19> */
.L_x_93:
[----:B------:R-:W-:Y:S05]  /*1a670*/  BSYNC B0 ;  /* 0x0000000000007941 */ /* 0x000fea0003800000 */
.L_x_92:
[----:B------:R-:W-:Y:S01]  /*1a680*/  BSSY B0, `(.L_x_97) ;  /* 0x0000027000007945 */ /* 0x000fe20003800000 */
[----:B------:R-:W-:-:S03]  /*1a690*/  MOV R8, RZ ;  /* 0x000000ff00087202 */ /* 0x000fc60000000f00 */
[----:B------:R-:W-:Y:S05]  /*1a6a0*/  @!P4 BRA `(.L_x_98) ;  /* 0x000000000090c947 */ /* 0x000fea0003800000 */
[----:B------:R-:W1:Y:S01]  /*1a6b0*/  S2R R4, SR_CgaCtaId ;  /* 0x0000000000047919 */ /* 0x000e620000008800 */
[----:B------:R-:W-:-:S04]  /*1a6c0*/  MOV R3, 0x400 ;  /* 0x0000040000037802 */ /* 0x000fc80000000f00 */
[----:B-1----:R-:W-:Y:S02]  /*1a6d0*/  LEA R5, R4, R3, 0x18 ;  /* 0x0000000304057211 */ /* 0x002fe400078ec0ff */
[----:B------:R-:W-:-:S03]  /*1a6e0*/  MOV R4, 0x1 ;  /* 0x0000000100047802 */ /* 0x000fc60000000f00 */
[----:B------:R-:W-:Y:S01]  /*1a6f0*/  IMAD R3, R2, 0x8, R5 ;  /* 0x0000000802037824 */ /* 0x000fe200078e0205 */
[----:B------:R-:W-:-:S04]  /*1a700*/  SHF.L.U32 R4, R4, 0x1f, RZ ;  /* 0x0000001f04047819 */ /* 0x000fc800000006ff */
[----:B------:R-:W1:Y:S02]  /*1a710*/  SYNCS.PHASECHK.TRANS64.TRYWAIT P0, [R3+URZ+0x38028], R4 ;  /* 0x03802804030075a7 */ /* 0x000e64000800017f */
[----:B-1----:R-:W-:Y:S05]  /*1a720*/  @!P0 BRA `(.L_x_99) ;  /* 0x0000000c00648947 */ /* 0x002fea0003800000 */
.L_x_124:
        /* <DEDUP_REMOVED lines=8> */
.L_x_100:
[----:B------:R-:W-:-:S04]  /*1a7b0*/  LOP3.LUT P0, RZ, R0, 0x1f, RZ, 0xc0, !PT ;  /* 0x0000001f00ff7812 */ /* 0x000fc8000780c0ff */
[----:B------:R-:W-:-:S13]  /*1a7c0*/  PLOP3.LUT P0, PT, P0, P2, PT, 0x2a, 0x0 ;  /* 0x000000000000781c */ /* 0x000fda0000704572 */
[----:B------:R-:W-:Y:S05]  /*1a7d0*/  @P0 BRA `(.L_x_101) ;  /* 0x0000000000040947 */ /* 0x000fea0003800000 */
[----:B------:R-:W-:Y:S01]  /*1a7e0*/  BPT.TRAP 0x1 ;  /* 0x000000040000795c */ /* 0x000fe20000300000 */
.L_x_101:
[C---:B------:R-:W-:Y:S01]  /*1a7f0*/  LEA R5, R2.reuse, R5, 0xf ;  /* 0x0000000502057211 */ /* 0x040fe200078e78ff */
[----:B------:R-:W-:Y:S01]  /*1a800*/  ULDC.64 UR6, c[0x0][0x198] ;  /* 0x0000660000067ab9 */ /* 0x000fe20000000a00 */
[----:B------:R-:W-:Y:S01]  /*1a810*/  R2UR UR17, R3 ;  /* 0x00000000031172ca */ /* 0x000fe200000e0000 */
[----:B------:R-:W-:Y:S01]  /*1a820*/  UIADD3 UR6, UP0, UR6, 0x2f0, URZ ;  /* 0x000002f006067890 */ /* 0x000fe2000ff1e03f */
[----:B------:R-:W-:Y:S01]  /*1a830*/  R2UR UR16, R5 ;  /* 0x00000000051072ca */ /* 0x000fe200000e0000 */
[----:B------:R-:W-:Y:S01]  /*1a840*/  UMOV UR8, 0x0 ;  /* 0x0000000000087882 */ /* 0x000fe20000000000 */
[----:B------:R-:W-:Y:S01]  /*1a850*/  UMOV UR9, 0x10000000 ;  /* 0x1000000000097882 */ /* 0x000fe20000000000 */
[----:B------:R-:W-:Y:S01]  /*1a860*/  UIADD3.X UR7, URZ, UR7, URZ, UP0, !UPT ;  /* 0x000000073f077290 */ /* 0x000fe200087fe43f */
[----:B------:R-:W-:Y:S01]  /*1a870*/  MOV R8, 0x1 ;  /* 0x0000000100087802 */ /* 0x000fe20000000f00 */
[----:B------:R-:W-:Y:S01]  /*1a880*/  UMOV UR18, URZ ;  /* 0x0000003f00127c82 */ /* 0x000fe20008000000 */
[----:B------:R-:W-:Y:S01]  /*1a890*/  UMOV UR19, URZ ;  /* 0x0000003f00137c82 */ /* 0x000fe20008000000 */
[----:B------:R-:W-:-:S04]  /*1a8a0*/  IADD3 R2, R2, 0x1, RZ ;  /* 0x0000000102027810 */ /* 0x000fc80007ffe0ff */
[----:B------:R-:W-:Y:S02]  /*1a8b0*/  UIADD3 UR17, UR17, 0x38000, URZ ;  /* 0x0003800011117890 */ /* 0x000fe4000fffe03f */
[----:B------:R-:W-:-:S09]  /*1a8c0*/  UIADD3 UR16, UR16, 0x10000, URZ ;  /* 0x0001000010107890 */ /* 0x000fd2000fffe03f */
[----:B------:R1:W-:Y:S02]  /*1a8d0*/  UTMALDG.4D [UR16], [UR6], desc[UR8] ;  /* 0x00000810060075b4 */ /* 0x0003e40008019000 */
[----:B-1----:R-:W-:Y:S01]  /*1a8e0*/  NOP ;  /* 0x0000000000007918 */ /* 0x002fe20000000000 */
.L_x_98:
[----:B------:R-:W-:Y:S05]  /*1a8f0*/  BSYNC B0 ;  /* 0x0000000000007941 */ /* 0x000fea0003800000 */
.L_x_97:
[----:B------:R-:W-:-:S05]  /*1a900*/  IMAD.U32 R3, RZ, RZ, UR4 ;  /* 0x00000004ff037e24 */ /* 0x000fca000f8e00ff */
[----:B------:R-:W-:-:S13]  /*1a910*/  ISETP.GE.AND P0, PT, R3, 0x2, PT ;  /* 0x000000020300780c */ /* 0x000fda0003f06270 */
[----:B------:R-:W-:Y:S05]  /*1a920*/  @!P0 EXIT ;  /* 0x000000000000894d */ /* 0x000fea0003800000 */
[----:B------:R-:W-:Y:S01]  /*1a930*/  USHF.L.U32 UR5, UR4, 0x1, URZ ;  /* 0x0000000104057899 */ /* 0x000fe2000800063f */
[----:B------:R-:W-:Y:S01]  /*1a940*/  LOP3.LUT P0, RZ, R0, 0x1f, RZ, 0xc0, !PT ;  /* 0x0000001f00ff7812 */ /* 0x000fe2000780c0ff */
[----:B------:R-:W-:Y:S01]  /*1a950*/  BSSY B0, `(.L_x_102) ;  /* 0x000006c000007945 */ /* 0x000fe20003800000 */
[----:B------:R-:W-:Y:S02]  /*1a960*/  MOV R3, UR14 ;  /* 0x0000000e00037c02 */ /* 0x000fe40008000f00 */
[----:B------:R-:W-:Y:S02]  /*1a970*/  PLOP3.LUT P0, PT, P0, P2, PT, 0x2a, 0x0 ;  /* 0x000000000000781c */ /* 0x000fe40000704572 */
[----:B------:R-:W-:Y:S02]  /*1a980*/  LOP3.LUT R3, R3, 0x2, RZ, 0xfc, !PT ;  /* 0x0000000203037812 */ /* 0x000fe400078efcff */
[----:B------:R-:W-:Y:S02]  /*1a990*/  MOV R0, 0x1 ;  /* 0x0000000100007802 */ /* 0x000fe40000000f00 */
[----:B------:R-:W-:-:S07]  /*1a9a0*/  MOV R9, UR5 ;  /* 0x0000000500097c02 */ /* 0x000fce0008000f00 */
.L_x_113:
[----:B------:R-:W-:Y:S04]  /*1a9b0*/  BSSY B1, `(.L_x_103) ;  /* 0x000003a000017945 */ /* 0x000fe80003800000 */
[----:B------:R-:W-:Y:S05]  /*1a9c0*/  @!P3 BRA `(.L_x_104) ;  /* 0x0000000000e0b947 */ /* 0x000fea0003800000 */
[----:B------:R-:W1:Y:S01]  /*1a9d0*/  S2R R5, SR_CgaCtaId ;  /* 0x0000000000057919 */ /* 0x000e620000008800 */
[----:B------:R-:W-:-:S04]  /*1a9e0*/  MOV R4, 0x400 ;  /* 0x0000040000047802 */ /* 0x000fc80000000f00 */
[----:B-1----:R-:W-:Y:S02]  /*1a9f0*/  LEA R5, R5, R4, 0x18 ;  /* 0x0000000405057211 */ /* 0x002fe400078ec0ff */
[----:B------:R-:W-:Y:S02]  /*1aa00*/  SHF.L.U32 R4, R0, 0x1f, RZ ;  /* 0x0000001f00047819 */ /* 0x000fe400000006ff */
[----:B------:R-:W-:-:S04]  /*1aa10*/  LEA R7, R2, R5, 0x3 ;  /* 0x0000000502077211 */ /* 0x000fc800078e18ff */
[----:B------:R-:W1:Y:S02]  /*1aa20*/  SYNCS.PHASECHK.TRANS64.TRYWAIT P4, [R7+URZ+0x38028], R4 ;  /* 0x03802804070075a7 */ /* 0x000e64000808017f */
[----:B-1----:R-:W-:Y:S05]  /*1aa30*/  @!P4 BRA `(.L_x_105) ;  /* 0x0000000800b4c947 */ /* 0x002fea0003800000 */
.L_x_125:
[----:B-1----:R-:W-:-:S04]  /*1aa40*/  @P2 IMAD.MOV.U32 R4, RZ, RZ, 0x8000 ;  /* 0x00008000ff042424 */ /* 0x002fc800078e00ff */
[----:B------:R1:W-:Y:S02]  /*1aa50*/  @P2 SYNCS.ARRIVE.TRANS64 RZ, [R7+URZ+0x38000], R4 ;  /* 0x0380000407ff29a7 */ /* 0x0003e4000800003f */
[----:B-1----:R-:W-:-:S04]  /*1aa60*/  PRMT R4, R3, 0x9910, RZ ;  /* 0x0000991003047816 */ /* 0x002fc800000000ff */
[----:B------:R-:W-:-:S13]  /*1aa70*/  ISETP.NE.AND P4, PT, R4, 0x2, PT ;  /* 0x000000020400780c */ /* 0x000fda0003f85270 */
[----:B------:R-:W-:Y:S05]  /*1aa80*/  @P4 BRA `(.L_x_106) ;  /* 0x0000000000044947 */ /* 0x000fea0003800000 */
[----:B------:R-:W-:Y:S01]  /*1aa90*/  BPT.TRAP 0x1 ;  /* 0x000000040000795c */ /* 0x000fe20000300000 */
.L_x_106:
[----:B------:R-:W-:Y:S05]  /*1aaa0*/  @P0 BRA `(.L_x_107) ;  /* 0x0000000000040947 */ /* 0x000fea0003800000 */
[----:B------:R-:W-:Y:S01]  /*1aab0*/  BPT.TRAP 0x1 ;  /* 0x000000040000795c */ /* 0x000fe20000300000 */
.L_x_107:
[----:B------:R-:W-:Y:S01]  /*1aac0*/  LEA R5, R2, R5, 0xf ;  /* 0x0000000502057211 */ /* 0x000fe200078e78ff */
[----:B------:R-:W-:Y:S01]  /*1aad0*/  ULDC.64 UR6, c[0x0][0x198] ;  /* 0x0000660000067ab9 */ /* 0x000fe20000000a00 */
[----:B------:R-:W-:Y:S01]  /*1aae0*/  R2UR UR17, R7 ;  /* 0x00000000071172ca */ /* 0x000fe200000e0000 */
[----:B------:R-:W-:Y:S01]  /*1aaf0*/  UIADD3 UR6, UP0, UR6, 0x1f0, URZ ;  /* 0x000001f006067890 */ /* 0x000fe2000ff1e03f */
[----:B------:R-:W-:Y:S01]  /*1ab00*/  R2UR UR19, R8 ;  /* 0x00000000081372ca */ /* 0x000fe200000e0000 */
[----:B------:R-:W-:Y:S01]  /*1ab10*/  UMOV UR8, 0x0 ;  /* 0x0000000000087882 */ /* 0x000fe20000000000 */
[----:B------:R-:W-:Y:S01]  /*1ab20*/  R2UR UR24, R5 ;  /* 0x00000000051872ca */ /* 0x000fe200000e0000 */
[----:B------:R-:W-:Y:S01]  /*1ab30*/  UIADD3.X UR7, URZ, UR7, URZ, UP0, !UPT ;  /* 0x000000073f077290 */ /* 0x000fe200087fe43f */
[----:B------:R-:W-:Y:S01]  /*1ab40*/  IADD3 R2, R2, 0x1, RZ ;  /* 0x0000000102027810 */ /* 0x000fe20007ffe0ff */
[----:B------:R-:W-:Y:S01]  /*1ab50*/  UMOV UR9, 0x10000000 ;  /* 0x1000000000097882 */ /* 0x000fe20000000000 */
[----:B------:R-:W-:Y:S01]  /*1ab60*/  UMOV UR18, URZ ;  /* 0x0000003f00127c82 */ /* 0x000fe20008000000 */
[----:B------:R-:W-:Y:S01]  /*1ab70*/  UMOV UR42, 0x80 ;  /* 0x00000080002a7882 */ /* 0x000fe20000000000 */
[----:B------:R-:W-:Y:S01]  /*1ab80*/  UMOV UR44, UR20 ;  /* 0x00000014002c7c82 */ /* 0x000fe20008000000 */
[----:B------:R-:W-:Y:S01]  /*1ab90*/  UMOV UR45, UR21 ;  /* 0x00000015002d7c82 */ /* 0x000fe20008000000 */
[----:B------:R-:W-:Y:S01]  /*1aba0*/  UMOV UR34, 0x100 ;  /* 0x0000010000227882 */ /* 0x000fe20000000000 */
[----:B------:R-:W-:Y:S01]  /*1abb0*/  UIADD3 UR17, UR17, 0x38000, URZ ;  /* 0x0003800011117890 */ /* 0x000fe2000fffe03f */
[----:B------:R-:W-:Y:S01]  /*1abc0*/  ISETP.NE.AND P4, PT, R2, 0x5, PT ;  /* 0x000000050200780c */ /* 0x000fe20003f85270 */
[----:B------:R-:W-:-:S02]  /*1abd0*/  USHF.L.U32 UR19, UR19, 0x6, URZ ;  /* 0x0000000613137899 */ /* 0x000fc4000800063f */
[----:B------:R-:W-:Y:S01]  /*1abe0*/  UIADD3 UR16, UR24, 0x10000, URZ ;  /* 0x0001000018107890 */ /* 0x000fe2000fffe03f */
[----:B------:R-:W-:Y:S01]  /*1abf0*/  SEL R5, RZ, 0x1, P4 ;  /* 0x00000001ff057807 */ /* 0x000fe20002000000 */
[----:B------:R-:W-:Y:S01]  /*1ac00*/  UIADD3 UR40, UR24, 0x12000, URZ ;  /* 0x0001200018287890 */ /* 0x000fe2000fffe03f */
[----:B------:R-:W-:Y:S01]  /*1ac10*/  SEL R2, R2, RZ, P4 ;  /* 0x000000ff02027207 */ /* 0x000fe20002000000 */
[----:B------:R-:W-:Y:S01]  /*1ac20*/  UIADD3 UR32, UR24, 0x14000, URZ ;  /* 0x0001400018207890 */ /* 0x000fe2000fffe03f */
[----:B------:R-:W-:Y:S01]  /*1ac30*/  LOP3.LUT R0, R0, R5, RZ, 0x3c, !PT ;  /* 0x0000000500007212 */ /* 0x000fe200078e3cff */
[----:B------:R-:W-:Y:S01]  /*1ac40*/  UIADD3 UR24, UR24, 0x16000, URZ ;  /* 0x0001600018187890 */ /* 0x000fe2000fffe03f */
[----:B------:R-:W-:Y:S01]  /*1ac50*/  UMOV UR41, UR17 ;  /* 0x0000001100297c82 */ /* 0x000fe20008000000 */
[----:B------:R-:W-:Y:S01]  /*1ac60*/  UMOV UR43, UR19 ;  /* 0x00000013002b7c82 */ /* 0x000fe20008000000 */
        /* <DEDUP_REMOVED lines=14> */
.L_x_104:
[----:B------:R-:W-:Y:S05]  /*1ad50*/  BSYNC B1 ;  /* 0x0000000000017941 */ /* 0x000fea0003800000 */
.L_x_103:
[----:B------:R-:W-:Y:S01]  /*1ad60*/  ISETP.LT.OR P4, PT, R9, 0x4, !P3 ;  /* 0x000000040900780c */ /* 0x000fe20005f81670 */
[----:B------:R-:W-:-:S12]  /*1ad70*/  BSSY B1, `(.L_x_108) ;  /* 0x0000026000017945 */ /* 0x000fd80003800000 */
[----:B------:R-:W-:Y:S05]  /*1ad80*/  @P4 BRA `(.L_x_109) ;  /* 0x0000000000904947 */ /* 0x000fea0003800000 */
[----:B------:R-:W1:Y:S01]  /*1ad90*/  S2R R5, SR_CgaCtaId ;  /* 0x0000000000057919 */ /* 0x000e620000008800 */
[----:B------:R-:W-:Y:S02]  /*1ada0*/  MOV R4, 0x400 ;  /* 0x0000040000047802 */ /* 0x000fe40000000f00 */
[----:B------:R-:W-:Y:S02]  /*1adb0*/  SHF.L.U32 R7, R0, 0x1f, RZ ;  /* 0x0000001f00077819 */ /* 0x000fe400000006ff */
[----:B-1----:R-:W-:-:S04]  /*1adc0*/  LEA R5, R5, R4, 0x18 ;  /* 0x0000000405057211 */ /* 0x002fc800078ec0ff */
[----:B------:R-:W-:-:S04]  /*1add0*/  LEA R4, R2, R5, 0x3 ;  /* 0x0000000502047211 */ /* 0x000fc800078e18ff */
[----:B------:R-:W1:Y:S02]  /*1ade0*/  SYNCS.PHASECHK.TRANS64.TRYWAIT P4, [R4+URZ+0x38028], R7 ;  /* 0x03802807040075a7 */ /* 0x000e64000808017f */
[----:B-1----:R-:W-:Y:S05]  /*1adf0*/  @!P4 BRA `(.L_x_110) ;  /* 0x0000000400d8c947 */ /* 0x002fea0003800000 */
.L_x_126:
[----:B------:R-:W-:Y:S02]  /*1ae00*/  PRMT R6, R3, 0x9910, RZ ;  /* 0x0000991003067816 */ /* 0x000fe400000000ff */
[----:B-1----:R-:W-:Y:S02]  /*1ae10*/  @P1 MOV R7, 0x8000 ;  /* 0x0000800000071802 */ /* 0x002fe40000000f00 */
[----:B------:R-:W-:Y:S02]  /*1ae20*/  ISETP.NE.AND P4, PT, R6, 0x2, PT ;  /* 0x000000020600780c */ /* 0x000fe40003f85270 */
[----:B------:R1:W-:Y:S11]  /*1ae30*/  @P1 SYNCS.ARRIVE.TRANS64 RZ, [R4+URZ+0x38000], R7 ;  /* 0x0380000704ff19a7 */ /* 0x0003f6000800003f */
[----:B-1----:R-:W-:Y:S05]  /*1ae40*/  @P4 BRA `(.L_x_111) ;  /* 0x0000000000044947 */ /* 0x002fea0003800000 */
[----:B------:R-:W-:Y:S01]  /*1ae50*/  BPT.TRAP 0x1 ;  /* 0x000000040000795c */ /* 0x000fe20000300000 */
.L_x_111:
[----:B------:R-:W-:Y:S05]  /*1ae60*/  @P0 BRA `(.L_x_112) ;  /* 0x0000000000040947 */ /* 0x000fea0003800000 */
[----:B------:R-:W-:Y:S01]  /*1ae70*/  BPT.TRAP 0x1 ;  /* 0x000000040000795c */ /* 0x000fe20000300000 */
.L_x_112:
[----:B------:R-:W-:Y:S01]  /*1ae80*/  IMAD R5, R2, 0x8000, R5 ;  /* 0x0000800002057824 */ /* 0x000fe200078e0205 */
[----:B------:R-:W-:Y:S01]  /*1ae90*/  R2UR UR17, R4 ;  /* 0x00000000041172ca */ /* 0x000fe200000e0000 */
[----:B------:R-:W-:Y:S01]  /*1aea0*/  ULDC.64 UR6, c[0x0][0x198] ;  /* 0x0000660000067ab9 */ /* 0x000fe20000000a00 */
[----:B------:R-:W-:Y:S01]  /*1aeb0*/  R2UR UR18, R8 ;  /* 0x00000000081272ca */ /* 0x000fe200000e0000 */
[----:B------:R-:W-:Y:S01]  /*1aec0*/  UIADD3 UR6, UP0, UR6, 0x2f0, URZ ;  /* 0x000002f006067890 */ /* 0x000fe2000ff1e03f */
[----:B------:R-:W-:Y:S01]  /*1aed0*/  R2UR UR16, R5 ;  /* 0x00000000051072ca */ /* 0x000fe200000e0000 */
[----:B------:R-:W-:Y:S01]  /*1aee0*/  UMOV UR8, 0x0 ;  /* 0x0000000000087882 */ /* 0x000fe20000000000 */
[----:B------:R-:W-:Y:S01]  /*1aef0*/  UMOV UR9, 0x10000000 ;  /* 0x1000000000097882 */ /* 0x000fe20000000000 */
[----:B------:R-:W-:Y:S01]  /*1af00*/  UIADD3.X UR7, URZ, UR7, URZ, UP0, !UPT ;  /* 0x000000073f077290 */ /* 0x000fe200087fe43f */
[----:B------:R-:W-:Y:S01]  /*1af10*/  IADD3 R2, R2, 0x1, RZ ;  /* 0x0000000102027810 */ /* 0x000fe20007ffe0ff */
[----:B------:R-:W-:Y:S01]  /*1af20*/  UMOV UR19, URZ ;  /* 0x0000003f00137c82 */ /* 0x000fe20008000000 */
[----:B------:R-:W-:-:S02]  /*1af30*/  IADD3 R8, R8, 0x1, RZ ;  /* 0x0000000108087810 */ /* 0x000fc40007ffe0ff */
[C---:B------:R-:W-:Y:S01]  /*1af40*/  ISETP.NE.AND P4, PT, R2.reuse, 0x5, PT ;  /* 0x000000050200780c */ /* 0x040fe20003f85270 */
[----:B------:R-:W-:Y:S02]  /*1af50*/  UIADD3 UR17, UR17, 0x38000, URZ ;  /* 0x0003800011117890 */ /* 0x000fe4000fffe03f */
[----:B------:R-:W-:Y:S01]  /*1af60*/  USHF.L.U32 UR18, UR18, 0x6, URZ ;  /* 0x0000000612127899 */ /* 0x000fe2000800063f */
[----:B------:R-:W-:Y:S01]  /*1af70*/  SEL R5, RZ, 0x1, P4 ;  /* 0x00000001ff057807 */ /* 0x000fe20002000000 */
[----:B------:R-:W-:Y:S01]  /*1af80*/  UIADD3 UR16, UR16, 0x10000, URZ ;  /* 0x0001000010107890 */ /* 0x000fe2000fffe03f */
[----:B------:R-:W-:Y:S02]  /*1af90*/  SEL R2, R2, RZ, P4 ;  /* 0x000000ff02027207 */ /* 0x000fe40002000000 */
[----:B------:R-:W-:-:S06]  /*1afa0*/  LOP3.LUT R0, R0, R5, RZ, 0x3c, !PT ;  /* 0x0000000500007212 */ /* 0x000fcc00078e3cff */
[----:B------:R1:W-:Y:S02]  /*1afb0*/  UTMALDG.4D [UR16], [UR6], desc[UR8] ;  /* 0x00000810060075b4 */ /* 0x0003e40008019000 */
[----:B-1----:R-:W-:Y:S01]  /*1afc0*/  NOP ;  /* 0x0000000000007918 */ /* 0x002fe20000000000 */
.L_x_109:
[----:B------:R-:W-:Y:S05]  /*1afd0*/  BSYNC B1 ;  /* 0x0000000000017941 */ /* 0x000fea0003800000 */
.L_x_108:
[C---:B------:R-:W-:Y:S02]  /*1afe0*/  ISETP.GT.AND P4, PT, R9.reuse, 0x4, PT ;  /* 0x000000040900780c */ /* 0x040fe40003f84270 */
[----:B------:R-:W-:-:S11]  /*1aff0*/  IADD3 R9, R9, -0x2, RZ ;  /* 0xfffffffe09097810 */ /* 0x000fd60007ffe0ff */
[----:B------:R-:W-:Y:S05]  /*1b000*/  @P4 BRA `(.L_x_113) ;  /* 0xfffffff800684947 */ /* 0x000fea000383ffff */
[----:B------:R-:W-:Y:S05]  /*1b010*/  BSYNC B0 ;  /* 0x0000000000007941 */ /* 0x000fea0003800000 */
.L_x_102:
[----:B------:R-:W-:Y:S05]  /*1b020*/  EXIT ;  /* 0x000000000000794d */ /* 0x000fea0003800000 */
.L_x_15:
[----:B-1----:R-:W-:-:S04]  /*1b030*/  MOV R2, UR5 ;  /* 0x0000000500027c02 */ /* 0x002fc80008000f00 */
[----:B------:R1:W2:Y:S03]  /*1b040*/  SYNCS.PHASECHK.TRANS64.TRYWAIT P1, [R2+URZ+0x38050], R7 ;  /* 0x03805007020075a7 */ /* 0x0002a6000802017f */
[----:B--2---:R-:W-:Y:S05]  /*1b050*/  @!P1 NANOSLEEP.SYNCS 0x989680 ;  /* 0x009896800000995d */ /* 0x004fea0003900000 */
[----:B------:R-:W2:Y:S02]  /*1b060*/  @!P1 SYNCS.PHASECHK.TRANS64 P1, [R2+URZ+0x38050], R7 ;  /* 0x03805007020095a7 */ /* 0x000ea4000802007f */
[----:B--2---:R-:W-:Y:S05]  /*1b070*/  @!P1 BRA `(.L_x_15) ;  /* 0xfffffffc00ec9947 */ /* 0x004fea000383ffff */
[----:B------:R-:W-:Y:S05]  /*1b080*/  BRA `(.L_x_114) ;  /* 0xfffffe5c00e47947 */ /* 0x000fea000383ffff */
.L_x_17:
[----:B-1----:R-:W-:-:S04]  /*1b090*/  IMAD.U32 R5, RZ, RZ, UR60 ;  /* 0x0000003cff057e24 */ /* 0x002fc8000f8e00ff */
[----:B------:R1:W2:Y:S03]  /*1b0a0*/  SYNCS.PHASECHK.TRANS64.TRYWAIT P1, [R5+URZ+0x38000], R2 ;  /* 0x03800002050075a7 */ /* 0x0002a6000802017f */
[----:B--2---:R-:W-:Y:S05]  /*1b0b0*/  @!P1 NANOSLEEP.SYNCS 0x989680 ;  /* 0x009896800000995d */ /* 0x004fea0003900000 */
[----:B------:R-:W2:Y:S02]  /*1b0c0*/  @!P1 SYNCS.PHASECHK.TRANS64 P1, [R5+URZ+0x38000], R2 ;  /* 0x03800002050095a7 */ /* 0x000ea4000802007f */
[----:B--2---:R-:W-:Y:S05]  /*1b0d0*/  @!P1 BRA `(.L_x_17) ;  /* 0xfffffffc00ec9947 */ /* 0x004fea000383ffff */
[----:B------:R-:W-:Y:S05]  /*1b0e0*/  BRA `(.L_x_115) ;  /* 0xfffffe5c00f07947 */ /* 0x000fea000383ffff */
.L_x_18:
[----:B-1----:R-:W2:Y:S02]  /*1b0f0*/  LDL R6, [R1+0x240] ;  /* 0x0002400001067983 */ /* 0x002ea40000100800 */
[----:B--2---:R-:W-:-:S13]  /*1b100*/  R2UR UR4, R6 ;  /* 0x00000000060472ca */ /* 0x004fda00000e0000 */
[----:B------:R-:W-:-:S04]  /*1b110*/  MOV R6, UR4 ;  /* 0x0000000400067c02 */ /* 0x000fc80008000f00 */
[----:B------:R1:W2:Y:S03]  /*1b120*/  SYNCS.PHASECHK.TRANS64.TRYWAIT P1, [R6+URZ+-0x8], R5 ;  /* 0xfffff805060075a7 */ /* 0x0002a6000802017f */
[----:B--2---:R-:W-:Y:S05]  /*1b130*/  @!P1 NANOSLEEP.SYNCS 0x989680 ;  /* 0x009896800000995d */ /* 0x004fea0003900000 */
[----:B------:R-:W2:Y:S02]  /*1b140*/  @!P1 SYNCS.PHASECHK.TRANS64 P1, [R6+URZ+-0x8], R5 ;  /* 0xfffff805060095a7 */ /* 0x000ea4000802007f */
[----:B--2---:R-:W-:Y:S05]  /*1b150*/  @!P1 BRA `(.L_x_18) ;  /* 0xfffffffc00e49947 */ /* 0x004fea000383ffff */
[----:B------:R-:W-:Y:S05]  /*1b160*/  BRA `(.L_x_116) ;  /* 0xfffffe5c00f47947 */ /* 0x000fea000383ffff */
.L_x_20:
[----:B-1----:R-:W-:-:S04]  /*1b170*/  MOV R13, UR60 ;  /* 0x0000003c000d7c02 */ /* 0x002fc80008000f00 */
[----:B------:R1:W2:Y:S03]  /*1b180*/  SYNCS.PHASECHK.TRANS64.TRYWAIT P2, [R13+URZ+0x38008], R2 ;  /* 0x038008020d0075a7 */ /* 0x0002a6000804017f */
[----:B--2---:R-:W-:Y:S05]  /*1b190*/  @!P2 NANOSLEEP.SYNCS 0x989680 ;  /* 0x009896800000a95d */ /* 0x004fea0003900000 */
[----:B------:R-:W2:Y:S02]  /*1b1a0*/  @!P2 SYNCS.PHASECHK.TRANS64 P2, [R13+URZ+0x38008], R2 ;  /* 0x038008020d00a5a7 */ /* 0x000ea4000804007f */
[----:B--2---:R-:W-:Y:S05]  /*1b1b0*/  @!P2 BRA `(.L_x_20) ;  /* 0xfffffffc00eca947 */ /* 0x004fea000383ffff */
[----:B------:R-:W-:Y:S05]  /*1b1c0*/  BRA `(.L_x_117) ;  /* 0xfffffe8400d87947 */ /* 0x000fea000383ffff */
.L_x_25:
[----:B-1----:R-:W-:-:S04]  /*1b1d0*/  MOV R7, UR5 ;  /* 0x0000000500077c02 */ /* 0x002fc80008000f00 */
[----:B------:R1:W2:Y:S03]  /*1b1e0*/  SYNCS.PHASECHK.TRANS64.TRYWAIT P3, [R7+URZ+0x38000], R6 ;  /* 0x03800006070075a7 */ /* 0x0002a6000806017f */
[----:B--2---:R-:W-:Y:S05]  /*1b1f0*/  @!P3 NANOSLEEP.SYNCS 0x989680 ;  /* 0x009896800000b95d */ /* 0x004fea0003900000 */
[----:B------:R-:W2:Y:S02]  /*1b200*/  @!P3 SYNCS.PHASECHK.TRANS64 P3, [R7+URZ+0x38000], R6 ;  /* 0x038000060700b5a7 */ /* 0x000ea4000806007f */
[----:B--2---:R-:W-:Y:S05]  /*1b210*/  @!P3 BRA `(.L_x_25) ;  /* 0xfffffffc00ecb947 */ /* 0x004fea000383ffff */
[----:B------:R-:W-:Y:S05]  /*1b220*/  BRA `(.L_x_118) ;  /* 0xfffffea400447947 */ /* 0x000fea000383ffff */
.L_x_29:
[----:B-1----:R-:W-:-:S04]  /*1b230*/  MOV R0, UR5 ;  /* 0x0000000500007c02 */ /* 0x002fc80008000f00 */
[----:B------:R1:W2:Y:S03]  /*1b240*/  SYNCS.PHASECHK.TRANS64.TRYWAIT P3, [R0+URZ+0x38000], R13 ;  /* 0x0380000d000075a7 */ /* 0x0002a6000806017f */
[----:B--2---:R-:W-:Y:S05]  /*1b250*/  @!P3 NANOSLEEP.SYNCS 0x989680 ;  /* 0x009896800000b95d */ /* 0x004fea0003900000 */
[----:B------:R-:W2:Y:S02]  /*1b260*/  @!P3 SYNCS.PHASECHK.TRANS64 P3, [R0+URZ+0x38000], R13 ;  /* 0x0380000d0000b5a7 */ /* 0x000ea4000806007f */
[----:B--2---:R-:W-:Y:S05]  /*1b270*/  @!P3 BRA `(.L_x_29) ;  /* 0xfffffffc00ecb947 */ /* 0x004fea000383ffff */
[----:B------:R-:W-:Y:S05]  /*1b280*/  BRA `(.L_x_28) ;  /* 0xfffffee8006c7947 */ /* 0x000fea000383ffff */
.L_x_37:
[----:B-1----:R-:W-:-:S04]  /*1b290*/  IMAD.U32 R8, RZ, RZ, UR5 ;  /* 0x00000005ff087e24 */ /* 0x002fc8000f8e00ff */
[----:B------:R1:W2:Y:S03]  /*1b2a0*/  SYNCS.PHASECHK.TRANS64.TRYWAIT P3, [R8+URZ+0x38000], R2 ;  /* 0x03800002080075a7 */ /* 0x0002a6000806017f */
[----:B--2---:R-:W-:Y:S05]  /*1b2b0*/  @!P3 NANOSLEEP.SYNCS 0x989680 ;  /* 0x009896800000b95d */ /* 0x004fea0003900000 */
[----:B------:R-:W2:Y:S02]  /*1b2c0*/  @!P3 SYNCS.PHASECHK.TRANS64 P3, [R8+URZ+0x38000], R2 ;  /* 0x038000020800b5a7 */ /* 0x000ea4000806007f */
[----:B--2---:R-:W-:Y:S05]  /*1b2d0*/  @!P3 BRA `(.L_x_37) ;  /* 0xfffffffc00ecb947 */ /* 0x004fea000383ffff */
[----:B------:R-:W-:Y:S05]  /*1b2e0*/  BRA `(.L_x_119) ;  /* 0xffffff1400007947 */ /* 0x000fea000383ffff */
.L_x_41:
[----:B-1----:R-:W-:-:S04]  /*1b2f0*/  MOV R0, UR5 ;  /* 0x0000000500007c02 */ /* 0x002fc80008000f00 */
[----:B------:R1:W2:Y:S03]  /*1b300*/  SYNCS.PHASECHK.TRANS64.TRYWAIT P3, [R0+URZ+0x38000], R2 ;  /* 0x03800002000075a7 */ /* 0x0002a6000806017f */
[----:B--2---:R-:W-:Y:S05]  /*1b310*/  @!P3 NANOSLEEP.SYNCS 0x989680 ;  /* 0x009896800000b95d */ /* 0x004fea0003900000 */
[----:B------:R-:W2:Y:S02]  /*1b320*/  @!P3 SYNCS.PHASECHK.TRANS64 P3, [R0+URZ+0x38000], R2 ;  /* 0x038000020000b5a7 */ /* 0x000ea4000806007f */
[----:B--2---:R-:W-:Y:S05]  /*1b330*/  @!P3 BRA `(.L_x_41) ;  /* 0xfffffffc00ecb947 */ /* 0x004fea000383ffff */
[----:B------:R-:W-:Y:S05]  /*1b340*/  BRA `(.L_x_40) ;  /* 0xffffff5c00e47947 */ /* 0x000fea000383ffff */
.L_x_57:
[----:B-1----:R-:W2:Y:S02]  /*1b350*/  LDL R3, [R1+0x240] ;  /* 0x0002400001037983 */ /* 0x002ea40000100800 */
[----:B--2---:R-:W-:-:S13]  /*1b360*/  R2UR UR4, R3 ;  /* 0x00000000030472ca */ /* 0x004fda00000e0000 */
[----:B------:R-:W-:-:S04]  /*1b370*/  MOV R3, UR4 ;  /* 0x0000000400037c02 */ /* 0x000fc80008000f00 */
[----:B------:R1:W2:Y:S03]  /*1b380*/  SYNCS.PHASECHK.TRANS64.TRYWAIT P0, [R3+URZ+0x8], R0 ;  /* 0x00000800030075a7 */ /* 0x0002a6000800017f */
[----:B--2---:R-:W-:Y:S05]  /*1b390*/  @!P0 NANOSLEEP.SYNCS 0x989680 ;  /* 0x009896800000895d */ /* 0x004fea0003900000 */
[----:B------:R-:W2:Y:S02]  /*1b3a0*/  @!P0 SYNCS.PHASECHK.TRANS64 P0, [R3+URZ+0x8], R0 ;  /* 0x00000800030085a7 */ /* 0x000ea4000800007f */
[----:B--2---:R-:W-:Y:S05]  /*1b3b0*/  @!P0 BRA `(.L_x_57) ;  /* 0xfffffffc00e48947 */ /* 0x004fea000383ffff */
[----:B------:R-:W-:Y:S05]  /*1b3c0*/  BRA `(.L_x_120) ;  /* 0xffffffa800b07947 */ /* 0x000fea000383ffff */
.L_x_84:
[----:B-1----:R1:W2:Y:S02]  /*1b3d0*/  SYNCS.PHASECHK.TRANS64.TRYWAIT P0, [R4+URZ+0x38060], R3 ;  /* 0x03806003040075a7 */ /* 0x0022a4000800017f */
[----:B--2---:R-:W-:Y:S05]  /*1b3e0*/  @!P0 NANOSLEEP.SYNCS 0x989680 ;  /* 0x009896800000895d */ /* 0x004fea0003900000 */
[----:B------:R-:W2:Y:S02]  /*1b3f0*/  @!P0 SYNCS.PHASECHK.TRANS64 P0, [R4+URZ+0x38060], R3 ;  /* 0x03806003040085a7 */ /* 0x000ea4000800007f */
[----:B--2---:R-:W-:Y:S05]  /*1b400*/  @!P0 BRA `(.L_x_84) ;  /* 0xfffffffc00f08947 */ /* 0x004fea000383ffff */
[----:B------:R-:W-:Y:S05]  /*1b410*/  BRA `(.L_x_121) ;  /* 0xffffffe800107947 */ /* 0x000fea000383ffff */
.L_x_89:
[----:B-1----:R1:W2:Y:S02]  /*1b420*/  SYNCS.PHASECHK.TRANS64.TRYWAIT P0, [R2+URZ+0x38028], R5 ;  /* 0x03802805020075a7 */ /* 0x0022a4000800017f */
[----:B--2---:R-:W-:Y:S05]  /*1b430*/  @!P0 NANOSLEEP.SYNCS 0x989680 ;  /* 0x009896800000895d */ /* 0x004fea0003900000 */
[----:B------:R-:W2:Y:S02]  /*1b440*/  @!P0 SYNCS.PHASECHK.TRANS64 P0, [R2+URZ+0x38028], R5 ;  /* 0x03802805020085a7 */ /* 0x000ea4000800007f */
[----:B--2---:R-:W-:Y:S05]  /*1b450*/  @!P0 BRA `(.L_x_89) ;  /* 0xfffffffc00f08947 */ /* 0x004fea000383ffff */
[----:B------:R-:W-:Y:S05]  /*1b460*/  BRA `(.L_x_122) ;  /* 0xffffffe800dc7947 */ /* 0x000fea000383ffff */
.L_x_94:
[----:B-1----:R1:W2:Y:S02]  /*1b470*/  SYNCS.PHASECHK.TRANS64.TRYWAIT P0, [R4+URZ+0x38060], R5 ;  /* 0x03806005040075a7 */ /* 0x0022a4000800017f */
[----:B--2---:R-:W-:Y:S05]  /*1b480*/  @!P0 NANOSLEEP.SYNCS 0x989680 ;  /* 0x009896800000895d */ /* 0x004fea0003900000 */
[----:B------:R-:W2:Y:S02]  /*1b490*/  @!P0 SYNCS.PHASECHK.TRANS64 P0, [R4+URZ+0x38060], R5 ;  /* 0x03806005040085a7 */ /* 0x000ea4000800007f */
[----:B--2---:R-:W-:Y:S05]  /*1b4a0*/  @!P0 BRA `(.L_x_94) ;  /* 0xfffffffc00f08947 */ /* 0x004fea000383ffff */
[----:B------:R-:W-:Y:S05]  /*1b4b0*/  BRA `(.L_x_123) ;  /* 0xffffffec00ac7947 */ /* 0x000fea000383ffff */
.L_x_99:
[----:B-1----:R1:W2:Y:S02]  /*1b4c0*/  SYNCS.PHASECHK.TRANS64.TRYWAIT P0, [R3+URZ+0x38028], R4 ;  /* 0x03802804030075a7 */ /* 0x0022a4000800017f */
[----:B--2---:R-:W-:Y:S05]  /*1b4d0*/  @!P0 NANOSLEEP.SYNCS 0x989680 ;  /* 0x009896800000895d */ /* 0x004fea0003900000 */
[----:B------:R-:W2:Y:S02]  /*1b4e0*/  @!P0 SYNCS.PHASECHK.TRANS64 P0, [R3+URZ+0x38028], R4 ;  /* 0x03802804030085a7 */ /* 0x000ea4000800007f */
[----:B--2---:R-:W-:Y:S05]  /*1b4f0*/  @!P0 BRA `(.L_x_99) ;  /* 0xfffffffc00f08947 */ /* 0x004fea000383ffff */
[----:B------:R-:W-:Y:S05]  /*1b500*/  BRA `(.L_x_124) ;  /* 0xfffffff000887947 */ /* 0x000fea000383ffff */
.L_x_105:
[----:B-1----:R1:W2:Y:S02]  /*1b510*/  SYNCS.PHASECHK.TRANS64.TRYWAIT P4, [R7+URZ+0x38028], R4 ;  /* 0x03802804070075a7 */ /* 0x0022a4000808017f */
[----:B--2---:R-:W-:Y:S05]  /*1b520*/  @!P4 NANOSLEEP.SYNCS 0x989680 ;  /* 0x009896800000c95d */ /* 0x004fea0003900000 */
[----:B------:R-:W2:Y:S02]  /*1b530*/  @!P4 SYNCS.PHASECHK.TRANS64 P4, [R7+URZ+0x38028], R4 ;  /* 0x038028040700c5a7 */ /* 0x000ea4000808007f */
[----:B--2---:R-:W-:Y:S05]  /*1b540*/  @!P4 BRA `(.L_x_105) ;  /* 0xfffffffc00f0c947 */ /* 0x004fea000383ffff */
[----:B------:R-:W-:Y:S05]  /*1b550*/  BRA `(.L_x_125) ;  /* 0xfffffff400387947 */ /* 0x000fea000383ffff */
.L_x_110:
[----:B-1----:R1:W2:Y:S02]  /*1b560*/  SYNCS.PHASECHK.TRANS64.TRYWAIT P4, [R4+URZ+0x38028], R7 ;  /* 0x03802807040075a7 */ /* 0x0022a4000808017f */
[----:B--2---:R-:W-:Y:S05]  /*1b570*/  @!P4 NANOSLEEP.SYNCS 0x989680 ;  /* 0x009896800000c95d */ /* 0x004fea0003900000 */
[----:B------:R-:W2:Y:S02]  /*1b580*/  @!P4 SYNCS.PHASECHK.TRANS64 P4, [R4+URZ+0x38028], R7 ;  /* 0x038028070400c5a7 */ /* 0x000ea4000808007f */
[----:B--2---:R-:W-:Y:S05]  /*1b590*/  @!P4 BRA `(.L_x_110) ;  /* 0xfffffffc00f0c947 */ /* 0x004fea000383ffff */
[----:B------:R-:W-:Y:S05]  /*1b5a0*/  BRA `(.L_x_126) ;  /* 0xfffffff800147947 */ /* 0x000fea000383ffff */
        .weak           $__internal_0_$__cuda_sm20_rcp_rn_f32_slowpath
        .type           $__internal_0_$__cuda_sm20_rcp_rn_f32_slowpath,@function
        .size           $__internal_0_$__cuda_sm20_rcp_rn_f32_slowpath,(.L_x_132 - $__internal_0_$__cuda_sm20_rcp_rn_f32_slowpath)
$__internal_0_$__cuda_sm20_rcp_rn_f32_slowpath:
[----:B------:R-:W-:Y:S01]  /*1b5b0*/  SHF.L.U32 R2, R0, 0x1, RZ ;  /* 0x0000000100027819 */ /* 0x000fe200000006ff */
[----:B------:R-:W-:Y:S03]  /*1b5c0*/  BSSY B2, `(.L_x_127) ;  /* 0x0000030000027945 */ /* 0x000fe60003800000 */
[----:B------:R-:W-:-:S04]  /*1b5d0*/  SHF.R.U32.HI R2, RZ, 0x18, R2 ;  /* 0x00000018ff027819 */ /* 0x000fc80000011602 */
[----:B------:R-:W-:-:S13]  /*1b5e0*/  ISETP.NE.U32.AND P0, PT, R2, RZ, PT ;  /* 0x000000ff0200720c */ /* 0x000fda0003f05070 */
[----:B------:R-:W-:Y:S05]  /*1b5f0*/  @P0 BRA `(.L_x_128) ;  /* 0x0000000000280947 */ /* 0x000fea0003800000 */
[----:B------:R-:W-:-:S04]  /*1b600*/  SHF.L.U32 R2, R0, 0x1, RZ ;  /* 0x0000000100027819 */ /* 0x000fc800000006ff */
[----:B------:R-:W-:-:S13]  /*1b610*/  ISETP.NE.AND P0, PT, R2, RZ, PT ;  /* 0x000000ff0200720c */ /* 0x000fda0003f05270 */
[----:B------:R-:W-:Y:S01]  /*1b620*/  @P0 FFMA R5, R0, 1.84467440737095516160e+19, RZ ;  /* 0x5f80000000050823 */ /* 0x000fe200000000ff */
[----:B------:R-:W-:Y:S08]  /*1b630*/  @!P0 MUFU.RCP R2, R0 ;  /* 0x0000000000028308 */ /* 0x000ff00000001000 */
[----:B------:R-:W1:Y:S02]  /*1b640*/  @P0 MUFU.RCP R3, R5 ;  /* 0x0000000500030308 */ /* 0x000e640000001000 */
[----:B-1----:R-:W-:-:S04]  /*1b650*/  @P0 FFMA R5, R5, R3, -1 ;  /* 0xbf80000005050423 */ /* 0x002fc80000000003 */
[----:B------:R-:W-:-:S04]  /*1b660*/  @P0 FADD.FTZ R5, -R5, -RZ ;  /* 0x800000ff05050221 */ /* 0x000fc80000010100 */
[----:B------:R-:W-:-:S04]  /*1b670*/  @P0 FFMA R3, R3, R5, R3 ;  /* 0x0000000503030223 */ /* 0x000fc80000000003 */
[----:B------:R-:W-:Y:S01]  /*1b680*/  @P0 FFMA R2, R3, 1.84467440737095516160e+19, RZ ;  /* 0x5f80000003020823 */ /* 0x000fe200000000ff */
[----:B------:R-:W-:Y:S06]  /*1b690*/  BRA `(.L_x_129) ;  /* 0x0000000000887947 */ /* 0x000fec0003800000 */
.L_x_128:
[----:B------:R-:W-:-:S05]  /*1b6a0*/  VIADD R14, R2, 0xffffff03 ;  /* 0xffffff03020e7836 */ /* 0x000fca0000000000 */
[----:B------:R-:W-:-:S13]  /*1b6b0*/  ISETP.GT.U32.AND P0, PT, R14, 0x1, PT ;  /* 0x000000010e00780c */ /* 0x000fda0003f04070 */
[----:B------:R-:W-:Y:S05]  /*1b6c0*/  @P0 BRA `(.L_x_130) ;  /* 0x0000000000780947 */ /* 0x000fea0003800000 */
[----:B------:R-:W-:Y:S02]  /*1b6d0*/  LOP3.LUT R5, R0, 0x7fffff, RZ, 0xc0, !PT ;  /* 0x007fffff00057812 */ /* 0x000fe400078ec0ff */
[----:B------:R-:W-:Y:S02]  /*1b6e0*/  MOV R15, 0x3 ;  /* 0x00000003000f7802 */ /* 0x000fe40000000f00 */
[----:B------:R-:W-:Y:S02]  /*1b6f0*/  LOP3.LUT R5, R5, 0x3f800000, RZ, 0xfc, !PT ;  /* 0x3f80000005057812 */ /* 0x000fe400078efcff */
[----:B------:R-:W-:Y:S02]  /*1b700*/  SHF.L.U32 R15, R15, R14, RZ ;  /* 0x0000000e0f0f7219 */ /* 0x000fe400000006ff */
[----:B------:R-:W1:Y:S01]  /*1b710*/  MUFU.RCP R3, R5 ;  /* 0x0000000500037308 */ /* 0x000e620000001000 */
[----:B------:R-:W-:Y:S01]  /*1b720*/  IADD3 R2, R2, -0xfc, RZ ;  /* 0xffffff0402027810 */ /* 0x000fe20007ffe0ff */
[----:B-1----:R-:W-:-:S04]  /*1b730*/  FFMA R6, R5, R3, -1 ;  /* 0xbf80000005067423 */ /* 0x002fc80000000003 */
[----:B------:R-:W-:-:S04]  /*1b740*/  FADD.FTZ R6, -R6, -RZ ;  /* 0x800000ff06067221 */ /* 0x000fc80000010100 */
[CCC-:B------:R-:W-:Y:S01]  /*1b750*/  FFMA.RM R5, R3.reuse, R6.reuse, R3.reuse ;  /* 0x0000000603057223 */ /* 0x1c0fe20000004003 */
[----:B------:R-:W-:-:S05]  /*1b760*/  FFMA.RP R3, R3, R6, R3 ;  /* 0x0000000603037223 */ /* 0x000fca0000008003 */
[C---:B------:R-:W-:Y:S02]  /*1b770*/  FSETP.NEU.FTZ.AND P0, PT, R5.reuse, R3, PT ;  /* 0x000000030500720b */ /* 0x040fe40003f1d000 */
[----:B------:R-:W-:Y:S02]  /*1b780*/  LOP3.LUT R3, R5, 0x7fffff, RZ, 0xc0, !PT ;  /* 0x007fffff05037812 */ /* 0x000fe400078ec0ff */
[----:B------:R-:W-:Y:S02]  /*1b790*/  SEL R5, RZ, 0xffffffff, !P0 ;  /* 0xffffffffff057807 */ /* 0x000fe40004000000 */
[----:B------:R-:W-:Y:S02]  /*1b7a0*/  LOP3.LUT R3, R3, 0x800000, RZ, 0xfc, !PT ;  /* 0x0080000003037812 */ /* 0x000fe400078efcff */
[----:B------:R-:W-:Y:S02]  /*1b7b0*/  IADD3 R6, -R5, RZ, RZ ;  /* 0x000000ff05067210 */ /* 0x000fe40007ffe1ff */
[----:B------:R-:W-:-:S02]  /*1b7c0*/  LOP3.LUT R15, R15, R3, RZ, 0xc0, !PT ;  /* 0x000000030f0f7212 */ /* 0x000fc400078ec0ff */
[-C--:B------:R-:W-:Y:S02]  /*1b7d0*/  LOP3.LUT P1, RZ, R6, R14.reuse, R3, 0xf8, !PT ;  /* 0x0000000e06ff7212 */ /* 0x080fe4000782f803 */
[----:B------:R-:W-:Y:S02]  /*1b7e0*/  SHF.R.U32.HI R5, RZ, R14, R15 ;  /* 0x0000000eff057219 */ /* 0x000fe4000001160f */
[----:B------:R-:W-:Y:S02]  /*1b7f0*/  SHF.R.U32.HI R2, RZ, R2, R3 ;  /* 0x00000002ff027219 */ /* 0x000fe40000011603 */
[C---:B------:R-:W-:Y:S02]  /*1b800*/  LOP3.LUT P0, RZ, R5.reuse, 0x1, RZ, 0xc0, !PT ;  /* 0x0000000105ff7812 */ /* 0x040fe4000780c0ff */
[----:B------:R-:W-:-:S04]  /*1b810*/  LOP3.LUT P2, RZ, R5, 0x2, RZ, 0xc0, !PT ;  /* 0x0000000205ff7812 */ /* 0x000fc8000784c0ff */
[----:B------:R-:W-:Y:S02]  /*1b820*/  PLOP3.LUT P0, PT, P0, P1, P2, 0xe0, 0x0 ;  /* 0x000000000000781c */ /* 0x000fe40000703c20 */
[----:B------:R-:W-:Y:S02]  /*1b830*/  LOP3.LUT P1, RZ, R0, 0x7fffff, RZ, 0xc0, !PT ;  /* 0x007fffff00ff7812 */ /* 0x000fe4000782c0ff */
[----:B------:R-:W-:-:S04]  /*1b840*/  SEL R3, RZ, 0x1, !P0 ;  /* 0x00000001ff037807 */ /* 0x000fc80004000000 */
[----:B------:R-:W-:-:S04]  /*1b850*/  IADD3 R3, -R3, RZ, RZ ;  /* 0x000000ff03037210 */ /* 0x000fc80007ffe1ff */
[----:B------:R-:W-:-:S13]  /*1b860*/  ISETP.GE.AND P0, PT, R3, RZ, PT ;  /* 0x000000ff0300720c */ /* 0x000fda0003f06270 */
[----:B------:R-:W-:-:S05]  /*1b870*/  @!P0 VIADD R2, R2, 0x1 ;  /* 0x0000000102028836 */ /* 0x000fca0000000000 */
[----:B------:R-:W-:-:S04]  /*1b880*/  @!P1 SHF.L.U32 R2, R2, 0x1, RZ ;  /* 0x0000000102029819 */ /* 0x000fc800000006ff */
[----:B------:R-:W-:Y:S01]  /*1b890*/  LOP3.LUT R2, R2, 0x80000000, R0, 0xf8, !PT ;  /* 0x8000000002027812 */ /* 0x000fe200078ef800 */
[----:B------:R-:W-:Y:S06]  /*1b8a0*/  BRA `(.L_x_129) ;  /* 0x0000000000047947 */ /* 0x000fec0003800000 */
.L_x_130:
[----:B------:R1:W2:Y:S02]  /*1b8b0*/  MUFU.RCP R2, R0 ;  /* 0x0000000000027308 */ /* 0x0002a40000001000 */
.L_x_129:
[----:B------:R-:W-:Y:S05]  /*1b8c0*/  BSYNC B2 ;  /* 0x0000000000027941 */ /* 0x000fea0003800000 */
.L_x_127:
[----:B--2---:R-:W-:Y:S02]  /*1b8d0*/  MOV R5, R2 ;  /* 0x0000000200057202 */ /* 0x004fe40000000f00 */
[----:B------:R-:W-:Y:S02]  /*1b8e0*/  MOV R2, R7 ;  /* 0x0000000700027202 */ /* 0x000fe40000000f00 */
[----:B------:R-:W-:-:S04]  /*1b8f0*/  MOV R3, 0x0 ;  /* 0x0000000000037802 */ /* 0x000fc80000000f00 */
[----:B-1----:R-:W-:Y:S05]  /*1b900*/  RET.REL.NODEC R2 `(_ZN7cutlass13device_kernelINS_4fmha6kernel28FmhaKernelTmaWarpSpecializedINS1_10collective30FmhaMainloopTmaWarpSpecializedINS_12float_e4m3_tEffN4cute5tupleIJNS7_1CILi128EEENS9_ILi64EEENS9_ILi512EEEEEENS8_IJiNS9_ILi1EEENS8_IJiiEEEEEESG_NS8_IJSE_iSF_EEENS4_12CausalFusionEJEEENS4_15FmhaFwdEpilogueIS6_fNS8_IJSB_SC_SB_EEEEENS2_23IndividualTileSchedulerEJEEEEEvNT_6ParamsE) ;  /* 0xfffffe4402bc7950 */ /* 0x002fea0003c3ffff */
.L_x_131:
[----:B------:R-:W-:-:S00]  /*1b910*/  BRA `(.L_x_131) ;  /* 0xfffffffc00fc7947 */ /* 0x000fc0000383ffff */
[----:B------:R-:W-:-:S00]  /*1b920*/  NOP ;  /* 0x0000000000007918 */ /* 0x000fc00000000000 */
        /* <DEDUP_REMOVED lines=13> */
.L_x_132:


//--------------------- .nv.global.init           --------------------------
	.section	.nv.global.init,"aw",@progbits
.nv.global.init:
	.type		$str$24,@object
	.size		$str$24,($str$25 - $str$24)
$str$24:
        /*0000*/ 	.byte	0x28, 0x61, 0x64, 0x64, 0x72, 0x65, 0x73, 0x73, 0x20, 0x26, 0x20, 0x6d, 0x61, 0x73, 0x6b, 0x29
        /*0010*/ 	.byte	0x20, 0x3d, 0x3d, 0x20, 0x30, 0x00
	.type		$str$25,@object
	.size		$str$25,(__unnamed_1 - $str$25)
$str$25:
        /*0016*/ 	.byte	0x2f, 0x74, 0x6d, 0x70, 0x2f, 0x63, 0x75, 0x74, 0x6c, 0x61, 0x73, 0x73, 0x5f, 0x73, 0x77, 0x65
        /*0026*/ 	.byte	0x65, 0x70, 0x5f, 0x73, 0x72, 0x63, 0x2f, 0x69, 0x6e, 0x63, 0x6c, 0x75, 0x64, 0x65, 0x2f, 0x63
        /*0036*/ 	.byte	0x75, 0x74, 0x65, 0x2f, 0x70, 0x6f, 0x69, 0x6e, 0x74, 0x65, 0x72, 0x5f, 0x66, 0x6c, 0x61, 0x67
        /*0046*/ 	.byte	0x67, 0x65, 0x64, 0x2e, 0x68, 0x70, 0x70, 0x00
	.type		__unnamed_1,@object
	.size		__unnamed_1,(__unnamed_2 - __unnamed_1)
__unnamed_1:
        /* <DEDUP_REMOVED lines=28> */
        /*020e*/ 	.byte	0x43, 0x3c, 0x34, 0x30, 0x39, 0x36, 0x3e, 0x3e, 0x3e, 0x3e, 0x3e, 0x5d, 0x00
	.type		__unnamed_2,@object
	.size		__unnamed_2,(.L_1 - __unnamed_2)
__unnamed_2:
        /* <DEDUP_REMOVED lines=29> */
.L_1:


//--------------------- .nv.shared._ZN7cutlass13device_kernelINS_4fmha6kernel28FmhaKernelTmaWarpSpecializedINS1_10collective30FmhaMainloopTmaWarpSpecializedINS_12float_e4m3_tEffN4cute5tupleIJNS7_1CILi128EEENS9_ILi64EEENS9_ILi512EEEEEENS8_IJiNS9_ILi1EEENS8_IJiiEEEEEESG_NS8_IJSE_iSF_EEENS4_12CausalFusionEJEEENS4_15FmhaFwdEpilogueIS6_fNS8_IJSB_SC_SB_EEEEENS2_23IndividualTileSchedulerEJEEEEEvNT_6ParamsE --------------------------
	.section	.nv.shared._ZN7cutlass13device_kernelINS_4fmha6kernel28FmhaKernelTmaWarpSpecializedINS1_10collective30FmhaMainloopTmaWarpSpecializedINS_12float_e4m3_tEffN4cute5tupleIJNS7_1CILi128EEENS9_ILi64EEENS9_ILi512EEEEEENS8_IJiNS9_ILi1EEENS8_IJiiEEEEEESG_NS8_IJSE_iSF_EEENS4_12CausalFusionEJEEENS4_15FmhaFwdEpilogueIS6_fNS8_IJSB_SC_SB_EEEEENS2_23IndividualTileSchedulerEJEEEEEvNT_6ParamsE,"aw",@nobits
	.sectionflags	@""
	.align	16
	.zero		1024


//--------------------- .nv.shared.reserved.0     --------------------------
	.section	.nv.shared.reserved.0,"aw",@nobits
	.weak		__nv_reservedSMEM_offset_0_alias
	.size		__nv_reservedSMEM_offset_0_alias, 0, 0
	.other		__nv_reservedSMEM_offset_0_alias,@"STO_CUDA_RESERVED_SHARED STV_DEFAULT"
__nv_reservedSMEM_offset_0_alias:
	.zero		0


//--------------------- .nv.global                --------------------------
	.section	.nv.global,"aw",@nobits
.nv.global:
	.type		_ZN39_INTERNAL_41df58ca_4_k_cu_5d027b0f_32184cute1_E,@object
	.size		_ZN39_INTERNAL_41df58ca_4_k_cu_5d027b0f_32184cute1_E,(_ZN39_INTERNAL_41df58ca_4_k_cu_5d027b0f_32184cuda3std3__45__cpo6cbeginE - _ZN39_INTERNAL_41df58ca_4_k_cu_5d027b0f_32184cute1_E)
_ZN39_INTERNAL_41df58ca_4_k_cu_5d027b0f_32184cute1_E:
	.zero		1
	.type		_ZN39_INTERNAL_41df58ca_4_k_cu_5d027b0f_32184cuda3std3__45__cpo6cbeginE,@object
	.size		_ZN39_INTERNAL_41df58ca_4_k_cu_5d027b0f_32184cuda3std3__45__cpo6cbeginE,(_ZN39_INTERNAL_41df58ca_4_k_cu_5d027b0f_32184cuda3std3__48in_placeE - _ZN39_INTERNAL_41df58ca_4_k_cu_5d027b0f_32184cuda3std3__45__cpo6cbeginE)
_ZN39_INTERNAL_41df58ca_4_k_cu_5d027b0f_32184cuda3std3__45__cpo6cbeginE:
	.zero		1
	.type		_ZN39_INTERNAL_41df58ca_4_k_cu_5d027b0f_32184cuda3std3__48in_placeE,@object
	.size		_ZN39_INTERNAL_41df58ca_4_k_cu_5d027b0f_32184cuda3std3__48in_placeE,(_ZN39_INTERNAL_41df58ca_4_k_cu_5d027b0f_32184cuda3std6ranges3__45__cpo9iter_moveE - _ZN39_INTERNAL_41df58ca_4_k_cu_5d027b0f_32184cuda3std3__48in_placeE)
_ZN39_INTERNAL_41df58ca_4_k_cu_5d027b0f_32184cuda3std3__48in_placeE:
	.zero		1
	.type		_ZN39_INTERNAL_41df58ca_4_k_cu_5d027b0f_32184cuda3std6ranges3__45__cpo9iter_moveE,@object
	.size		_ZN39_INTERNAL_41df58ca_4_k_cu_5d027b0f_32184cuda3std6ranges3__45__cpo9iter_moveE,(_ZN39_INTERNAL_41df58ca_4_k_cu_5d027b0f_32184cuda3std3__45__cpo5beginE - _ZN39_INTERNAL_41df58ca_4_k_cu_5d027b0f_32184cuda3std6ranges3__45__cpo9iter_moveE)
_ZN39_INTERNAL_41df58ca_4_k_cu_5d027b0f_32184cuda3std6ranges3__45__cpo9iter_moveE:
	.zero		1
	.type		_ZN39_INTERNAL_41df58ca_4_k_cu_5d027b0f_32184cuda3std3__45__cpo5beginE,@object
	.size		_ZN39_INTERNAL_41df58ca_4_k_cu_5d027b0f_32184cuda3std3__45__cpo5beginE,(_ZN39_INTERNAL_41df58ca_4_k_cu_5d027b0f_32184cuda3std3__441_GLOBAL__N__41df58ca_4_k_cu_5d027b0f_32186ignoreE - _ZN39_INTERNAL_41df58ca_4_k_cu_5d027b0f_32184cuda3std3__45__cpo5beginE)
_ZN39_INTERNAL_41df58ca_4_k_cu_5d027b0f_32184cuda3std3__45__cpo5beginE:
	.zero		1
	.type		_ZN39_INTERNAL_41df58ca_4_k_cu_5d027b0f_32184cuda3std3__441_GLOBAL__N__41df58ca_4_k_cu_5d027b0f_32186ignoreE,@object
	.size		_ZN39_INTERNAL_41df58ca_4_k_cu_5d027b0f_32184cuda3std3__441_GLOBAL__N__41df58ca_4_k_cu_5d027b0f_32186ignoreE,(_ZN39_INTERNAL_41df58ca_4_k_cu_5d027b0f_32184cute7productE - _ZN39_INTERNAL_41df58ca_4_k_cu_5d027b0f_32184cuda3std3__441_GLOBAL__N__41df58ca_4_k_cu_5d027b0f_32186ignoreE)
_ZN39_INTERNAL_41df58ca_4_k_cu_5d027b0f_32184cuda3std3__441_GLOBAL__N__41df58ca_4_k_cu_5d027b0f_32186ignoreE:
	.zero		1
	.type		_ZN39_INTERNAL_41df58ca_4_k_cu_5d027b0f_32184cute7productE,@object
	.size		_ZN39_INTERNAL_41df58ca_4_k_cu_5d027b0f_32184cute7productE,(_ZN39_INTERNAL_41df58ca_4_k_cu_5d027b0f_32184cuda3std3__45__cpo3endE - _ZN39_INTERNAL_41df58ca_4_k_cu_5d027b0f_32184cute7productE)
_ZN39_INTERNAL_41df58ca_4_k_cu_5d027b0f_32184cute7productE:
	.zero		1
	.type		_ZN39_INTERNAL_41df58ca_4_k_cu_5d027b0f_32184cuda3std3__45__cpo3endE,@object
	.size		_ZN39_INTERNAL_41df58ca_4_k_cu_5d027b0f_32184cuda3std3__45__cpo3endE,(_ZN39_INTERNAL_41df58ca_4_k_cu_5d027b0f_32184cuda3std3__419piecewise_constructE - _ZN39_INTERNAL_41df58ca_4_k_cu_5d027b0f_32184cuda3std3__45__cpo3endE)
_ZN39_INTERNAL_41df58ca_4_k_cu_5d027b0f_32184cuda3std3__45__cpo3endE:
	.zero		1
	.type		_ZN39_INTERNAL_41df58ca_4_k_cu_5d027b0f_32184cuda3std3__419piecewise_constructE,@object
	.size		_ZN39_INTERNAL_41df58ca_4_k_cu_5d027b0f_32184cuda3std3__419piecewise_constructE,(_ZN39_INTERNAL_41df58ca_4_k_cu_5d027b0f_32184cuda3std3__45__cpo4cendE - _ZN39_INTERNAL_41df58ca_4_k_cu_5d027b0f_32184cuda3std3__419piecewise_constructE)
_ZN39_INTERNAL_41df58ca_4_k_cu_5d027b0f_32184cuda3std3__419piecewise_constructE:
	.zero		1
	.type		_ZN39_INTERNAL_41df58ca_4_k_cu_5d027b0f_32184cuda3std3__45__cpo4cendE,@object
	.size		_ZN39_INTERNAL_41df58ca_4_k_cu_5d027b0f_32184cuda3std3__45__cpo4cendE,(_ZN39_INTERNAL_41df58ca_4_k_cu_5d027b0f_32184cuda3std6ranges3__45__cpo4swapE - _ZN39_INTERNAL_41df58ca_4_k_cu_5d027b0f_32184cuda3std3__45__cpo4cendE)
_ZN39_INTERNAL_41df58ca_4_k_cu_5d027b0f_32184cuda3std3__45__cpo4cendE:
	.zero		1
	.type		_ZN39_INTERNAL_41df58ca_4_k_cu_5d027b0f_32184cuda3std6ranges3__45__cpo4swapE,@object
	.size		_ZN39_INTERNAL_41df58ca_4_k_cu_5d027b0f_32184cuda3std6ranges3__45__cpo4swapE,(.L_9 - _ZN39_INTERNAL_41df58ca_4_k_cu_5d027b0f_32184cuda3std6ranges3__45__cpo4swapE)
_ZN39_INTERNAL_41df58ca_4_k_cu_5d027b0f_32184cuda3std6ranges3__45__cpo4swapE:
	.zero		1
.L_9:


//--------------------- .nv.constant0._ZN7cutlass13device_kernelINS_4fmha6kernel28FmhaKernelTmaWarpSpecializedINS1_10collective30FmhaMainloopTmaWarpSpecializedINS_12float_e4m3_tEffN4cute5tupleIJNS7_1CILi128EEENS9_ILi64EEENS9_ILi512EEEEEENS8_IJiNS9_ILi1EEENS8_IJiiEEEEEESG_NS8_IJSE_iSF_EEENS4_12CausalFusionEJEEENS4_15FmhaFwdEpilogueIS6_fNS8_IJSB_SC_SB_EEEEENS2_23IndividualTileSchedulerEJEEEEEvNT_6ParamsE --------------------------
	.section	.nv.constant0._ZN7cutlass13device_kernelINS_4fmha6kernel28FmhaKernelTmaWarpSpecializedINS1_10collective30FmhaMainloopTmaWarpSpecializedINS_12float_e4m3_tEffN4cute5tupleIJNS7_1CILi128EEENS9_ILi64EEENS9_ILi512EEEEEENS8_IJiNS9_ILi1EEENS8_IJiiEEEEEESG_NS8_IJSE_iSF_EEENS4_12CausalFusionEJEEENS4_15FmhaFwdEpilogueIS6_fNS8_IJSB_SC_SB_EEEEENS2_23IndividualTileSchedulerEJEEEEEvNT_6ParamsE,"a",@progbits
	.sectionflags	@""
	.align	4
.nv.constant0._ZN7cutlass13device_kernelINS_4fmha6kernel28FmhaKernelTmaWarpSpecializedINS1_10collective30FmhaMainloopTmaWarpSpecializedINS_12float_e4m3_tEffN4cute5tupleIJNS7_1CILi128EEENS9_ILi64EEENS9_ILi512EEEEEENS8_IJiNS9_ILi1EEENS8_IJiiEEEEEESG_NS8_IJSE_iSF_EEENS4_12CausalFusionEJEEENS4_15FmhaFwdEpilogueIS6_fNS8_IJSB_SC_SB_EEEEENS2_23IndividualTileSchedulerEJEEEEEvNT_6ParamsE:
	.zero		2688


//--------------------- SYMBOLS --------------------------

	.type		.nv.reservedSmem.offset0,@object
	.size		.nv.reservedSmem.offset0,0x4
	.type		__assertfail,@function
